def attn_fwd(
    Q,
    K,
    V,
    Out,
    Lse,
    sm_scale,
    stride_qz,
    stride_qh,
    stride_qm,
    stride_qk,
    stride_kz,
    stride_kh,
    stride_kn,
    stride_kk,
    stride_vz,
    stride_vh,
    stride_vn,
    stride_vk,
    stride_oz,
    stride_oh,
    stride_om,
    stride_ok,
    seqlen_q,
    seqlen_k,
    BLOCK_M: tl.constexpr,
    BLOCK_N: tl.constexpr,
    HEAD_DIM: tl.constexpr,
    CAUSAL: tl.constexpr,
):
    start_m = tl.program_id(0)
    off_hz = tl.program_id(1)
    q_off = off_hz * stride_qh
    k_off = off_hz * stride_kh
    v_off = off_hz * stride_vh
    offs_m = start_m * BLOCK_M + tl.arange(0, BLOCK_M)
    offs_d = tl.arange(0, HEAD_DIM)
    offs_n = tl.arange(0, BLOCK_N)
    q_ptrs = Q + q_off + offs_m[:, None] * stride_qm + offs_d[None, :] * stride_qk
    k_ptrs = K + k_off + offs_d[:, None] * stride_kk + offs_n[None, :] * stride_kn
    v_ptrs = V + v_off + offs_n[:, None] * stride_vn + offs_d[None, :] * stride_vk
    m_i = tl.full([BLOCK_M], float("-inf"), dtype=tl.float32)
    l_i = tl.zeros([BLOCK_M], dtype=tl.float32) + 1.0
    acc = tl.zeros([BLOCK_M, HEAD_DIM], dtype=tl.float32)
    q = tl.load(q_ptrs)
    acc, l_i, m_i = _attn_fwd_inner(
        acc,
        l_i,
        m_i,
        q,
        k_ptrs,
        v_ptrs,
        sm_scale,
        stride_kn,
        stride_vn,
        start_m,
        seqlen_k,
        BLOCK_M,
        BLOCK_N,
        HEAD_DIM,
        CAUSAL,
    )
    acc = acc / l_i[:, None]
    lse = m_i + tl.math.log2(l_i) / 1.4426950408889634
    o_ptrs = (
        Out
        + off_hz * stride_oh
        + offs_m[:, None] * stride_om
        + offs_d[None, :] * stride_ok
    )
    tl.store(o_ptrs, acc.to(Out.dtype.element_ty))
    tl.store(Lse + off_hz * seqlen_q + offs_m, lse)

# config = {"BLOCK_M": 128, "BLOCK_N": 128, "HEAD_DIM": 256, "arch": "sm_100", "causal": false, "dtype": "fp16", "num_stages": 2, "num_warps": 4}
# arch = sm_100


// ===== COMPILED SASS (sm_100a) =====

	.target	sm_100a

	.elftype	@"ET_EXEC"


//--------------------- .note.nv.tkinfo           --------------------------
	.section	.note.nv.tkinfo,"",@"SHT_NOTE"
	.sectionflags	@"SHF_NOTE_NV_TKINFO"
	.tkinfo
        /*0018*/ 	.word	0x00000081
        /*0030*/ 	.string	""
        /*0030*/ 	.string	"ptxas-blackwell"
        /*0030*/ 	.string	"Cuda compilation tools, release 12.9, V12.9.86"
        /*0030*/ 	.string	"Build cuda_12.9.r12.9/compiler.36037853_0"
        /*0030*/ 	.string	"-v  -suppress-debug-info  -lineinfo  -arch sm_100a "



//--------------------- .note.nv.cuver            --------------------------
	.section	.note.nv.cuver,"",@"SHT_NOTE"
	.sectionflags	@"SHF_NOTE_NV_CUVER"
        /*0018*/ 	.short	0x0001
        /*001a*/ 	.short	0x0064
        /*001c*/ 	.short	0x0001
        /*001e*/ 	.short	0x0000
        /*0020*/ 	.short	0x0001
        /*0022*/ 	.short	0x0000


//--------------------- .nv.info                  --------------------------
	.section	.nv.info,"",@"SHT_CUDA_INFO"
	.align	4


	//----- nvinfo : EIATTR_REGCOUNT
	.align		4
        /*0000*/ 	.byte	0x04, 0x2f
        /*0002*/ 	.short	(.L_5 - .L_4)
	.align		4
.L_4:
        /*0004*/ 	.word	index@(attn_fwd)
        /*0008*/ 	.word	0x000000ff


	//----- nvinfo : EIATTR_FRAME_SIZE
	.align		4
.L_5:
        /*000c*/ 	.byte	0x04, 0x11
        /*000e*/ 	.short	(.L_7 - .L_6)
	.align		4
.L_6:
        /*0010*/ 	.word	index@($__internal_2_$__cuda_sm10x_tcgen05_guardrail_trap_unallocated_columns_being_dealloced)
        /*0014*/ 	.word	0x00001648


	//----- nvinfo : EIATTR_FRAME_SIZE
	.align		4
.L_7:
        /*0018*/ 	.byte	0x04, 0x11
        /*001a*/ 	.short	(.L_9 - .L_8)
	.align		4
.L_8:
        /*001c*/ 	.word	index@($__internal_1_$__cuda_sm10x_tcgen05_guardrail_trap_phase_invalid_during_alloc)
        /*0020*/ 	.word	0x00001648


	//----- nvinfo : EIATTR_FRAME_SIZE
	.align		4
.L_9:
        /*0024*/ 	.byte	0x04, 0x11
        /*0026*/ 	.short	(.L_11 - .L_10)
	.align		4
.L_10:
        /*0028*/ 	.word	index@($__internal_0_$__cuda_sm10x_tcgen05_guardrail_trap_col_being_dealloced_not_returned_by_alloc)
        /*002c*/ 	.word	0x00001648


	//----- nvinfo : EIATTR_FRAME_SIZE
	.align		4
.L_11:
        /*0030*/ 	.byte	0x04, 0x11
        /*0032*/ 	.short	(.L_13 - .L_12)
	.align		4
.L_12:
        /*0034*/ 	.word	index@(attn_fwd)
        /*0038*/ 	.word	0x00001648


	//----- nvinfo : EIATTR_MIN_STACK_SIZE
	.align		4
.L_13:
        /*003c*/ 	.byte	0x04, 0x12
        /*003e*/ 	.short	(.L_15 - .L_14)
	.align		4
.L_14:
        /*0040*/ 	.word	index@(attn_fwd)
        /*0044*/ 	.word	0x00001648
.L_15:


//--------------------- .nv.info.attn_fwd         --------------------------
	.section	.nv.info.attn_fwd,"",@"SHT_CUDA_INFO"
	.sectionflags	@""
	.align	4


	//----- nvinfo : EIATTR_CUDA_API_VERSION
	.align		4
        /*0000*/ 	.byte	0x04, 0x37
        /*0002*/ 	.short	(.L_17 - .L_16)
.L_16:
        /*0004*/ 	.word	0x00000081


	//----- nvinfo : EIATTR_KPARAM_INFO
	.align		4
.L_17:
        /*0008*/ 	.byte	0x04, 0x17
        /*000a*/ 	.short	(.L_19 - .L_18)
.L_18:
        /*000c*/ 	.word	0x00000000
        /*0010*/ 	.short	0x0019
        /*0012*/ 	.short	0x0080
        /*0014*/ 	.byte	0x00, 0xf4, 0x21, 0x00


	//----- nvinfo : EIATTR_KPARAM_INFO
	.align		4
.L_19:
        /*0018*/ 	.byte	0x04, 0x17
        /*001a*/ 	.short	(.L_21 - .L_20)
.L_20:
        /*001c*/ 	.word	0x00000000
        /*0020*/ 	.short	0x0018
        /*0022*/ 	.short	0x0078
        /*0024*/ 	.byte	0x00, 0xf4, 0x21, 0x00


	//----- nvinfo : EIATTR_KPARAM_INFO
	.align		4
.L_21:
        /*0028*/ 	.byte	0x04, 0x17
        /*002a*/ 	.short	(.L_23 - .L_22)
.L_22:
        /*002c*/ 	.word	0x00000000
        /*0030*/ 	.short	0x0017
        /*0032*/ 	.short	0x0070
        /*0034*/ 	.byte	0x00, 0xf0, 0x11, 0x00


	//----- nvinfo : EIATTR_KPARAM_INFO
	.align		4
.L_23:
        /*0038*/ 	.byte	0x04, 0x17
        /*003a*/ 	.short	(.L_25 - .L_24)
.L_24:
        /*003c*/ 	.word	0x00000000
        /*0040*/ 	.short	0x0016
        /*0042*/ 	.short	0x006c
        /*0044*/ 	.byte	0x00, 0xf0, 0x11, 0x00


	//----- nvinfo : EIATTR_KPARAM_INFO
	.align		4
.L_25:
        /*0048*/ 	.byte	0x04, 0x17
        /*004a*/ 	.short	(.L_27 - .L_26)
.L_26:
        /*004c*/ 	.word	0x00000000
        /*0050*/ 	.short	0x0015
        /*0052*/ 	.short	0x0068
        /*0054*/ 	.byte	0x00, 0xf0, 0x11, 0x00


	//----- nvinfo : EIATTR_KPARAM_INFO
	.align		4
.L_27:
        /*0058*/ 	.byte	0x04, 0x17
        /*005a*/ 	.short	(.L_29 - .L_28)
.L_28:
        /*005c*/ 	.word	0x00000000
        /*0060*/ 	.short	0x0014
        /*0062*/ 	.short	0x0064
        /*0064*/ 	.byte	0x00, 0xf0, 0x11, 0x00


	//----- nvinfo : EIATTR_KPARAM_INFO
	.align		4
.L_29:
        /*0068*/ 	.byte	0x04, 0x17
        /*006a*/ 	.short	(.L_31 - .L_30)
.L_30:
        /*006c*/ 	.word	0x00000000
        /*0070*/ 	.short	0x0013
        /*0072*/ 	.short	0x0060
        /*0074*/ 	.byte	0x00, 0xf0, 0x11, 0x00


	//----- nvinfo : EIATTR_KPARAM_INFO
	.align		4
.L_31:
        /*0078*/ 	.byte	0x04, 0x17
        /*007a*/ 	.short	(.L_33 - .L_32)
.L_32:
        /*007c*/ 	.word	0x00000000
        /*0080*/ 	.short	0x0012
        /*0082*/ 	.short	0x005c
        /*0084*/ 	.byte	0x00, 0xf0, 0x11, 0x00


	//----- nvinfo : EIATTR_KPARAM_INFO
	.align		4
.L_33:
        /*0088*/ 	.byte	0x04, 0x17
        /*008a*/ 	.short	(.L_35 - .L_34)
.L_34:
        /*008c*/ 	.word	0x00000000
        /*0090*/ 	.short	0x0011
        /*0092*/ 	.short	0x0058
        /*0094*/ 	.byte	0x00, 0xf0, 0x11, 0x00


	//----- nvinfo : EIATTR_KPARAM_INFO
	.align		4
.L_35:
        /*0098*/ 	.byte	0x04, 0x17
        /*009a*/ 	.short	(.L_37 - .L_36)
.L_36:
        /*009c*/ 	.word	0x00000000
        /*00a0*/ 	.short	0x0010
        /*00a2*/ 	.short	0x0054
        /*00a4*/ 	.byte	0x00, 0xf0, 0x11, 0x00


	//----- nvinfo : EIATTR_KPARAM_INFO
	.align		4
.L_37:
        /*00a8*/ 	.byte	0x04, 0x17
        /*00aa*/ 	.short	(.L_39 - .L_38)
.L_38:
        /*00ac*/ 	.word	0x00000000
        /*00b0*/ 	.short	0x000f
        /*00b2*/ 	.short	0x0050
        /*00b4*/ 	.byte	0x00, 0xf0, 0x11, 0x00


	//----- nvinfo : EIATTR_KPARAM_INFO
	.align		4
.L_39:
        /*00b8*/ 	.byte	0x04, 0x17
        /*00ba*/ 	.short	(.L_41 - .L_40)
.L_40:
        /*00bc*/ 	.word	0x00000000
        /*00c0*/ 	.short	0x000e
        /*00c2*/ 	.short	0x004c
        /*00c4*/ 	.byte	0x00, 0xf0, 0x11, 0x00


	//----- nvinfo : EIATTR_KPARAM_INFO
	.align		4
.L_41:
        /*00c8*/ 	.byte	0x04, 0x17
        /*00ca*/ 	.short	(.L_43 - .L_42)
.L_42:
        /*00cc*/ 	.word	0x00000000
        /*00d0*/ 	.short	0x000d
        /*00d2*/ 	.short	0x0048
        /*00d4*/ 	.byte	0x00, 0xf0, 0x11, 0x00


	//----- nvinfo : EIATTR_KPARAM_INFO
	.align		4
.L_43:
        /*00d8*/ 	.byte	0x04, 0x17
        /*00da*/ 	.short	(.L_45 - .L_44)
.L_44:
        /*00dc*/ 	.word	0x00000000
        /*00e0*/ 	.short	0x000c
        /*00e2*/ 	.short	0x0044
        /*00e4*/ 	.byte	0x00, 0xf0, 0x11, 0x00


	//----- nvinfo : EIATTR_KPARAM_INFO
	.align		4
.L_45:
        /*00e8*/ 	.byte	0x04, 0x17
        /*00ea*/ 	.short	(.L_47 - .L_46)
.L_46:
        /*00ec*/ 	.word	0x00000000
        /*00f0*/ 	.short	0x000b
        /*00f2*/ 	.short	0x0040
        /*00f4*/ 	.byte	0x00, 0xf0, 0x11, 0x00


	//----- nvinfo : EIATTR_KPARAM_INFO
	.align		4
.L_47:
        /*00f8*/ 	.byte	0x04, 0x17
        /*00fa*/ 	.short	(.L_49 - .L_48)
.L_48:
        /*00fc*/ 	.word	0x00000000
        /*0100*/ 	.short	0x000a
        /*0102*/ 	.short	0x003c
        /*0104*/ 	.byte	0x00, 0xf0, 0x11, 0x00


	//----- nvinfo : EIATTR_KPARAM_INFO
	.align		4
.L_49:
        /*0108*/ 	.byte	0x04, 0x17
        /*010a*/ 	.short	(.L_51 - .L_50)
.L_50:
        /*010c*/ 	.word	0x00000000
        /*0110*/ 	.short	0x0009
        /*0112*/ 	.short	0x0038
        /*0114*/ 	.byte	0x00, 0xf0, 0x11, 0x00


	//----- nvinfo : EIATTR_KPARAM_INFO
	.align		4
.L_51:
        /*0118*/ 	.byte	0x04, 0x17
        /*011a*/ 	.short	(.L_53 - .L_52)
.L_52:
        /*011c*/ 	.word	0x00000000
        /*0120*/ 	.short	0x0008
        /*0122*/ 	.short	0x0034
        /*0124*/ 	.byte	0x00, 0xf0, 0x11, 0x00


	//----- nvinfo : EIATTR_KPARAM_INFO
	.align		4
.L_53:
        /*0128*/ 	.byte	0x04, 0x17
        /*012a*/ 	.short	(.L_55 - .L_54)
.L_54:
        /*012c*/ 	.word	0x00000000
        /*0130*/ 	.short	0x0007
        /*0132*/ 	.short	0x0030
        /*0134*/ 	.byte	0x00, 0xf0, 0x11, 0x00


	//----- nvinfo : EIATTR_KPARAM_INFO
	.align		4
.L_55:
        /*0138*/ 	.byte	0x04, 0x17
        /*013a*/ 	.short	(.L_57 - .L_56)
.L_56:
        /*013c*/ 	.word	0x00000000
        /*0140*/ 	.short	0x0006
        /*0142*/ 	.short	0x002c
        /*0144*/ 	.byte	0x00, 0xf0, 0x11, 0x00


	//----- nvinfo : EIATTR_KPARAM_INFO
	.align		4
.L_57:
        /*0148*/ 	.byte	0x04, 0x17
        /*014a*/ 	.short	(.L_59 - .L_58)
.L_58:
        /*014c*/ 	.word	0x00000000
        /*0150*/ 	.short	0x0005
        /*0152*/ 	.short	0x0028
        /*0154*/ 	.byte	0x00, 0xf0, 0x11, 0x00


	//----- nvinfo : EIATTR_KPARAM_INFO
	.align		4
.L_59:
        /*0158*/ 	.byte	0x04, 0x17
        /*015a*/ 	.short	(.L_61 - .L_60)
.L_60:
        /*015c*/ 	.word	0x00000000
        /*0160*/ 	.short	0x0004
        /*0162*/ 	.short	0x0020
        /*0164*/ 	.byte	0x00, 0xf4, 0x21, 0x00


	//----- nvinfo : EIATTR_KPARAM_INFO
	.align		4
.L_61:
        /*0168*/ 	.byte	0x04, 0x17
        /*016a*/ 	.short	(.L_63 - .L_62)
.L_62:
        /*016c*/ 	.word	0x00000000
        /*0170*/ 	.short	0x0003
        /*0172*/ 	.short	0x0018
        /*0174*/ 	.byte	0x00, 0xf4, 0x21, 0x00


	//----- nvinfo : EIATTR_KPARAM_INFO
	.align		4
.L_63:
        /*0178*/ 	.byte	0x04, 0x17
        /*017a*/ 	.short	(.L_65 - .L_64)
.L_64:
        /*017c*/ 	.word	0x00000000
        /*0180*/ 	.short	0x0002
        /*0182*/ 	.short	0x0010
        /*0184*/ 	.byte	0x00, 0xf4, 0x21, 0x00


	//----- nvinfo : EIATTR_KPARAM_INFO
	.align		4
.L_65:
        /*0188*/ 	.byte	0x04, 0x17
        /*018a*/ 	.short	(.L_67 - .L_66)
.L_66:
        /*018c*/ 	.word	0x00000000
        /*0190*/ 	.short	0x0001
        /*0192*/ 	.short	0x0008
        /*0194*/ 	.byte	0x00, 0xf4, 0x21, 0x00


	//----- nvinfo : EIATTR_KPARAM_INFO
	.align		4
.L_67:
        /*0198*/ 	.byte	0x04, 0x17
        /*019a*/ 	.short	(.L_69 - .L_68)
.L_68:
        /*019c*/ 	.word	0x00000000
        /*01a0*/ 	.short	0x0000
        /*01a2*/ 	.short	0x0000
        /*01a4*/ 	.byte	0x00, 0xf4, 0x21, 0x00


	//----- nvinfo : EIATTR_AT_ENTRY_FRAGMENTS
	.align		4
.L_69:
        /*01a8*/ 	.byte	0x04, 0x4f
        /*01aa*/ 	.short	(.L_71 - .L_70)


	//   ....[0]....
.L_70:
        /*01ac*/ 	.word	0x00000004


	//----- nvinfo : EIATTR_RESERVED_SMEM_USED
	.align		4
.L_71:
        /*01b0*/ 	.byte	0x01, 0x41
	.zero		2


	//----- nvinfo : EIATTR_SPARSE_MMA_MASK
	.align		4
        /*01b4*/ 	.byte	0x03, 0x50
        /*01b6*/ 	.short	0x0000


	//----- nvinfo : EIATTR_TCGEN05_1CTA_USED
	.align		4
        /*01b8*/ 	.byte	0x01, 0x51
	.zero		2


	//----- nvinfo : EIATTR_MAXREG_COUNT
	.align		4
        /*01bc*/ 	.byte	0x03, 0x1b
        /*01be*/ 	.short	0x00ff


	//----- nvinfo : EIATTR_NUM_BARRIERS
	.align		4
        /*01c0*/ 	.byte	0x02, 0x4c
        /*01c2*/ 	.byte	0x01
	.zero		1


	//----- nvinfo : EIATTR_ANNOTATIONS
	.align		4
        /*01c4*/ 	.byte	0x04, 0x55
        /*01c6*/ 	.short	(.L_73 - .L_72)


	//   ....[0]....
.L_72:
        /*01c8*/ 	.word	0x00000001
        /*01cc*/ 	.byte	0x10, 0x04, 0x00, 0x00, 0x01, 0x00, 0x00, 0x00, 0x30, 0x4b, 0x00, 0x00, 0x01, 0x00, 0x00, 0x00
        /* <DEDUP_REMOVED lines=868> */
        /*381c*/ 	.byte	0x50, 0xfc, 0x02, 0x00, 0x01, 0x00, 0x00, 0x00, 0x80, 0x01, 0x03, 0x00


	//----- nvinfo : EIATTR_INT_WARP_WIDE_INSTR_OFFSETS
	.align		4
.L_73:
        /*3828*/ 	.byte	0x04, 0x31
        /*382a*/ 	.short	(.L_75 - .L_74)


	//   ....[0]....
.L_74:
        /*382c*/ 	.word	0x00007480


	//   ....[1]....
        /*3830*/ 	.word	0x00007490


	//   ....[2]....
        /*3834*/ 	.word	0x0000a850


	//   ....[3]....
        /*3838*/ 	.word	0x0000d380


	//   ....[4]....
        /*383c*/ 	.word	0x00021e40


	//   ....[5]....
        /*3840*/ 	.word	0x000350d0


	//   ....[6]....
        /*3844*/ 	.word	0x00035110


	//----- nvinfo : EIATTR_COOP_GROUP_MASK_REGIDS
	.align		4
.L_75:
        /*3848*/ 	.byte	0x04, 0x29
        /*384a*/ 	.short	(.L_77 - .L_76)


	//   ....[0]....
.L_76:
        /*384c*/ 	.word	0xffffffff


	//   ....[1]....
        /*3850*/ 	.word	0xffffffff


	//   ....[2]....
        /*3854*/ 	.word	0xffffffff


	//   ....[3]....
        /*3858*/ 	.word	0xffffffff


	//----- nvinfo : EIATTR_COOP_GROUP_INSTR_OFFSETS
	.align		4
.L_77:
        /*385c*/ 	.byte	0x04, 0x28
        /*385e*/ 	.short	(.L_79 - .L_78)


	//   ....[0]....
.L_78:
        /*3860*/ 	.word	0x00000060


	//   ....[1]....
        /*3864*/ 	.word	0x00000320


	//   ....[2]....
        /*3868*/ 	.word	0x00034f50


	//   ....[3]....
        /*386c*/ 	.word	0x000351c0


	//----- nvinfo : EIATTR_VRC_CTA_INIT_COUNT
	.align		4
.L_79:
        /*3870*/ 	.byte	0x02, 0x4a
        /*3872*/ 	.byte	0x80
	.zero		1


	//----- nvinfo : EIATTR_MBARRIER_INSTR_OFFSETS
	.align		4
        /*3874*/ 	.byte	0x04, 0x39
        /*3876*/ 	.short	(.L_81 - .L_80)


	//   ....[0]....
.L_80:
        /*3878*/ 	.word	0x00007580
        /*387c*/ 	.word	0x000000ff
        /*3880*/ 	.word	0x00000000
        /*3884*/ 	.short	0x0100
        /*3886*/ 	.byte	0x06
	.zero		1


	//   ....[1]....
        /*3888*/ 	.word	0x0000a860
        /*388c*/ 	.word	0x000000ff
        /*3890*/ 	.word	0x00040008
        /*3894*/ 	.short	0x0100
        /*3896*/ 	.byte	0x04
	.zero		1


	//   ....[2]....
        /*3898*/ 	.word	0x0000d760
        /*389c*/ 	.word	0x000000ff
        /*38a0*/ 	.word	0x00020000
        /*38a4*/ 	.short	0x0100
        /*38a6*/ 	.byte	0x04
	.zero		1


	//   ....[3]....
        /*38a8*/ 	.word	0x0000dea0
        /*38ac*/ 	.word	0x000000ff
        /*38b0*/ 	.word	0x00020000
        /*38b4*/ 	.short	0x010a
        /*38b6*/ 	.byte	0x04
	.zero		1


	//   ....[4]....
        /*38b8*/ 	.word	0x00010f00
        /*38bc*/ 	.word	0x000000ff
        /*38c0*/ 	.word	0x00020000
        /*38c4*/ 	.short	0x0108
        /*38c6*/ 	.byte	0x04
	.zero		1


	//   ....[5]....
        /*38c8*/ 	.word	0x00022280
        /*38cc*/ 	.word	0x000000ff
        /*38d0*/ 	.word	0x00040010
        /*38d4*/ 	.short	0x0100
        /*38d6*/ 	.byte	0x04
	.zero		1


	//   ....[6]....
        /*38d8*/ 	.word	0x00022580
        /*38dc*/ 	.word	0x000000ff
        /*38e0*/ 	.word	0x00040010
        /*38e4*/ 	.short	0x010a
        /*38e6*/ 	.byte	0x04
	.zero		1


	//   ....[7]....
        /*38e8*/ 	.word	0x000225d0
        /*38ec*/ 	.word	0x000000ff
        /*38f0*/ 	.word	0x00040010
        /*38f4*/ 	.short	0x0108
        /*38f6*/ 	.byte	0x04
	.zero		1


	//   ....[8]....
        /*38f8*/ 	.word	0x000225f0
        /*38fc*/ 	.word	0x000000ff
        /*3900*/ 	.word	0x00000000
        /*3904*/ 	.short	0x010a
        /*3906*/ 	.byte	0x06
	.zero		1


	//   ....[9]....
        /*3908*/ 	.word	0x0002ba80
        /*390c*/ 	.word	0x000000ff
        /*3910*/ 	.word	0x00000000
        /*3914*/ 	.short	0x010a
        /*3916*/ 	.byte	0x06
	.zero		1


	//   ....[10]....
        /*3918*/ 	.word	0x0002bba0
        /*391c*/ 	.word	0x000000ff
        /*3920*/ 	.word	0x00040000
        /*3924*/ 	.short	0x0108
        /*3926*/ 	.byte	0x04
	.zero		1


	//   ....[11]....
        /*3928*/ 	.word	0x0002bc20
        /*392c*/ 	.word	0x000000ff
        /*3930*/ 	.word	0x00040008
        /*3934*/ 	.short	0x0108
        /*3936*/ 	.byte	0x04
	.zero		1


	//   ....[12]....
        /*3938*/ 	.word	0x000351e0
        /*393c*/ 	.word	0x000000ff
        /*3940*/ 	.word	0x00020000
        /*3944*/ 	.short	0x010a
        /*3946*/ 	.byte	0x04
	.zero		1


	//   ....[13]....
        /*3948*/ 	.word	0x00035210
        /*394c*/ 	.word	0x000000ff
        /*3950*/ 	.word	0x00040010
        /*3954*/ 	.short	0x010a
        /*3956*/ 	.byte	0x04
	.zero		1


	//   ....[14]....
        /*3958*/ 	.word	0x00035240
        /*395c*/ 	.word	0x000000ff
        /*3960*/ 	.word	0x00000000
        /*3964*/ 	.short	0x010a
        /*3966*/ 	.byte	0x06
	.zero		1


	//   ....[15]....
        /*3968*/ 	.word	0x00035270
        /*396c*/ 	.word	0x000000ff
        /*3970*/ 	.word	0x00000000
        /*3974*/ 	.short	0x010a
        /*3976*/ 	.byte	0x06
	.zero		1


	//----- nvinfo : EIATTR_NUM_MBARRIERS
	.align		4
.L_81:
        /*3978*/ 	.byte	0x03, 0x38
        /*397a*/ 	.short	0xffff


	//----- nvinfo : EIATTR_EXIT_INSTR_OFFSETS
	.align		4
        /*397c*/ 	.byte	0x04, 0x1c
        /*397e*/ 	.short	(.L_83 - .L_82)


	//   ....[0]....
.L_82:
        /*3980*/ 	.word	0x000351d0


	//----- nvinfo : EIATTR_REQNTID
	.align		4
.L_83:
        /*3984*/ 	.byte	0x04, 0x10
        /*3986*/ 	.short	(.L_85 - .L_84)
.L_84:
        /*3988*/ 	.word	0x00000080
        /*398c*/ 	.word	0x00000001
        /*3990*/ 	.word	0x00000001


	//----- nvinfo : EIATTR_CRS_STACK_SIZE
	.align		4
.L_85:
        /*3994*/ 	.byte	0x04, 0x1e
        /*3996*/ 	.short	(.L_87 - .L_86)
.L_86:
        /*3998*/ 	.word	0x00000000


	//----- nvinfo : EIATTR_CBANK_PARAM_SIZE
	.align		4
.L_87:
        /*399c*/ 	.byte	0x03, 0x19
        /*399e*/ 	.short	0x0088


	//----- nvinfo : EIATTR_PARAM_CBANK
	.align		4
        /*39a0*/ 	.byte	0x04, 0x0a
        /*39a2*/ 	.short	(.L_89 - .L_88)
	.align		4
.L_88:
        /*39a4*/ 	.word	index@(.nv.constant0.attn_fwd)
        /*39a8*/ 	.short	0x0380
        /*39aa*/ 	.short	0x0088


	//----- nvinfo : EIATTR_SW_WAR
	.align		4
.L_89:
        /*39ac*/ 	.byte	0x04, 0x36
        /*39ae*/ 	.short	(.L_91 - .L_90)
.L_90:
        /*39b0*/ 	.word	0x00000008
.L_91:


//--------------------- .nv.compat                --------------------------
	.section	.nv.compat,"",@"SHT_CUDA_COMPAT_INFO"
	.align	4
        /*0000*/ 	.byte	0x02, 0x02, 0x02, 0x00, 0x02, 0x05, 0x05, 0x00, 0x02, 0x03, 0x00, 0x00, 0x02, 0x06, 0x01, 0x00


//--------------------- .nv.callgraph             --------------------------
	.section	.nv.callgraph,"",@"SHT_CUDA_CALLGRAPH"
	.align	4
	.sectionentsize	8
	.align		4
        /*0000*/ 	.word	0x00000000
	.align		4
        /*0004*/ 	.word	0xffffffff
	.align		4
        /*0008*/ 	.word	0x00000000
	.align		4
        /*000c*/ 	.word	0xfffffffe
	.align		4
        /*0010*/ 	.word	0x00000000
	.align		4
        /*0014*/ 	.word	0xfffffffd
	.align		4
        /*0018*/ 	.word	0x00000000
	.align		4
        /*001c*/ 	.word	0xfffffffc


//--------------------- .nv.constant4             --------------------------
	.section	.nv.constant4,"a",@progbits
	.align	8
	.align		8
.nv.constant4:
        /*0000*/ 	.dword	_$_str


//--------------------- .text.attn_fwd            --------------------------
	.section	.text.attn_fwd,"ax",@progbits
	.align	128
        .global         attn_fwd
        .type           attn_fwd,@function
        .size           attn_fwd,(.L_x_29 - attn_fwd)
        .other          attn_fwd,@"STO_CUDA_ENTRY STV_DEFAULT"
attn_fwd:
.text.attn_fwd:
[----:B------:R-:W0:Y:S01]  /*0000*/  LDC R1, c[0x0][0x37c] ;  /* 0x0000df00ff017b82 */ /* 0x000e220000000800 */
[----:B------:R-:W1:Y:S01]  /*0010*/  S2R R0, SR_TID.X ;  /* 0x0000000000007919 */ /* 0x000e620000002100 */
[----:B0-----:R-:W-:Y:S02]  /*0020*/  IADD3 R1, PT, PT, R1, -0x1648, RZ ;  /* 0xffffe9b801017810 */ /* 0x001fe40007ffe0ff */
[----:B-1----:R-:W-:-:S13]  /*0030*/  ISETP.GE.U32.AND P0, PT, R0, 0x20, PT ;  /* 0x000000200000780c */ /* 0x002fda0003f06070 */
[----:B------:R-:W-:Y:S05]  /*0040*/  @P0 BRA `(.L_x_0) ;  /* 0x0000000000b80947 */ /* 0x000fea0003800000 */
[----:B------:R-:W0:Y:S01]  /*0050*/  S2R R7, SR_CgaCtaId ;  /* 0x0000000000077919 */ /* 0x000e220000008800 */
[----:B------:R-:W-:Y:S01]  /*0060*/  NOP ;  /* 0x0000000000007918 */ /* 0x000fe20000000000 */
[----:B------:R-:W-:-:S04]  /*0070*/  MOV R0, 0x40 ;  /* 0x0000004000007802 */ /* 0x000fc80000000f00 */
[----:B0-----:R-:W-:Y:S02]  /*0080*/  LEA R2, R7, R0, 0x18 ;  /* 0x0000000007027211 */ /* 0x001fe400078ec0ff */
[----:B------:R-:W-:-:S04]  /*0090*/  MOV R0, 0x400 ;  /* 0x0000040000007802 */ /* 0x000fc80000000f00 */
[----:B------:R-:W0:Y:S01]  /*00a0*/  LDS.U8 R2, [R2] ;  /* 0x0000000002027984 */ /* 0x000e220000000000 */
[----:B------:R-:W-:Y:S02]  /*00b0*/  LEA R0, R7, R0, 0x18 ;  /* 0x0000000007007211 */ /* 0x000fe400078ec0ff */
[----:B0-----:R-:W-:-:S13]  /*00c0*/  ISETP.NE.AND P1, PT, R2, RZ, PT ;  /* 0x000000ff0200720c */ /* 0x001fda0003f25270 */
[----:B------:R-:W-:Y:S05]  /*00d0*/  @P1 BRA `(.L_x_1) ;  /* 0x00000000007c1947 */ /* 0x000fea0003800000 */
[----:B------:R-:W-:-:S13]  /*00e0*/  ELECT P1, URZ, PT ;  /* 0x0000000000ff782f */ /* 0x000fda0003820000 */
[----:B------:R-:W-:Y:S05]  /*00f0*/  @!P1 BRA `(.L_x_2) ;  /* 0x0000000000849947 */ /* 0x000fea0003800000 */
[----:B------:R-:W-:Y:S01]  /*0100*/  UMOV UR4, 0x10 ;  /* 0x0000001000047882 */ /* 0x000fe20000000000 */
[----:B------:R-:W-:Y:S01]  /*0110*/  HFMA2 R9, -RZ, RZ, 0, 5.9604644775390625e-08 ;  /* 0x00000001ff097431 */ /* 0x000fe200000001ff */
[----:B------:R-:W-:-:S03]  /*0120*/  MOV R3, 0xffff ;  /* 0x0000ffff00037802 */ /* 0x000fc60000000f00 */
[----:B------:R-:W-:Y:S04]  /*0130*/  DEPBAR.LE SB0, 0x36 ;  /* 0x00008d800000791a */ /* 0x000fe80000000000 */
[----:B------:R-:W0:Y:S02]  /*0140*/  UTCATOMSWS.FIND_AND_SET.ALIGN UP0, UR4, UR4 ;  /* 0x00000004000475e3 */ /* 0x000e240008000800 */
[----:B0-----:R-:W-:-:S04]  /*0150*/  PLOP3.LUT P1, PT, PT, PT, UP0, 0x80, 0x8 ;  /* 0x000000000008781c */ /* 0x001fc80003f2f008 */
[----:B------:R-:W-:-:S04]  /*0160*/  SEL R2, RZ, 0xffffffff, !P1 ;  /* 0xffffffffff027807 */ /* 0x000fc80004800000 */
[----:B------:R-:W-:Y:S02]  /*0170*/  ISETP.NE.AND P1, PT, R2, RZ, PT ;  /* 0x000000ff0200720c */ /* 0x000fe40003f25270 */
[----:B------:R-:W-:-:S11]  /*0180*/  MOV R2, UR4 ;  /* 0x0000000400027c02 */ /* 0x000fd60008000f00 */
[----:B------:R-:W-:Y:S05]  /*0190*/  @P1 BRA `(.L_x_3) ;  /* 0x0000000000241947 */ /* 0x000fea0003800000 */
.L_x_4:
[----:B------:R-:W-:Y:S05]  /*01a0*/  NANOSLEEP 0x64 ;  /* 0x000000640000795d */ /* 0x000fea0003800000 */
[----:B------:R-:W-:-:S05]  /*01b0*/  UMOV UR4, 0x10 ;  /* 0x0000001000047882 */ /* 0x000fca0000000000 */
[----:B------:R-:W-:Y:S04]  /*01c0*/  DEPBAR.LE SB0, 0x36 ;  /* 0x00008d800000791a */ /* 0x000fe80000000000 */
[----:B------:R-:W0:Y:S02]  /*01d0*/  UTCATOMSWS.FIND_AND_SET.ALIGN UP0, UR4, UR4 ;  /* 0x00000004000475e3 */ /* 0x000e240008000800 */
[----:B0-----:R-:W-:-:S04]  /*01e0*/  PLOP3.LUT P1, PT, PT, PT, UP0, 0x80, 0x8 ;  /* 0x000000000008781c */ /* 0x001fc80003f2f008 */
[----:B------:R-:W-:-:S04]  /*01f0*/  SEL R2, RZ, 0xffffffff, !P1 ;  /* 0xffffffffff027807 */ /* 0x000fc80004800000 */
[----:B------:R-:W-:Y:S02]  /*0200*/  ISETP.NE.AND P1, PT, R2, RZ, PT ;  /* 0x000000ff0200720c */ /* 0x000fe40003f25270 */
[----:B------:R-:W-:-:S11]  /*0210*/  MOV R2, UR4 ;  /* 0x0000000400027c02 */ /* 0x000fd60008000f00 */
[----:B------:R-:W-:Y:S05]  /*0220*/  @!P1 BRA `(.L_x_4) ;  /* 0xfffffffc00dc9947 */ /* 0x000fea000383ffff */
.L_x_3:
[----:B------:R-:W-:Y:S02]  /*0230*/  IADD3 R4, PT, PT, R2, 0x10, RZ ;  /* 0x0000001002047810 */ /* 0x000fe40007ffe0ff */
[----:B------:R-:W-:Y:S02]  /*0240*/  SHF.L.U32 R3, R3, R2, RZ ;  /* 0x0000000203037219 */ /* 0x000fe400000006ff */
[----:B------:R-:W-:Y:S02]  /*0250*/  MOV R5, 0x50 ;  /* 0x0000005000057802 */ /* 0x000fe40000000f00 */
[----:B------:R-:W-:Y:S02]  /*0260*/  SHF.L.U32 R4, R9, R4, RZ ;  /* 0x0000000409047219 */ /* 0x000fe400000006ff */
[----:B------:R-:W-:Y:S02]  /*0270*/  LEA R6, R7, R5, 0x18 ;  /* 0x0000000507067211 */ /* 0x000fe400078ec0ff */
[----:B------:R-:W-:-:S02]  /*0280*/  LOP3.LUT R3, R4, R3, RZ, 0xfc, !PT ;  /* 0x0000000304037212 */ /* 0x000fc400078efcff */
[----:B------:R-:W-:-:S03]  /*0290*/  SHF.L.U32 R5, R2, 0x5, RZ ;  /* 0x0000000502057819 */ /* 0x000fc600000006ff */
[----:B------:R0:W-:Y:S04]  /*02a0*/  ATOMS.OR RZ, [R6], R3 ;  /* 0x0000000306ff738c */ /* 0x0001e80003000000 */
[----:B------:R0:W-:Y:S01]  /*02b0*/  STS [R0], R5 ;  /* 0x0000000500007388 */ /* 0x0001e20000000800 */
[----:B------:R-:W-:Y:S05]  /*02c0*/  BRA `(.L_x_2) ;  /* 0x0000000000107947 */ /* 0x000fea0003800000 */
.L_x_1:
[----:B------:R-:W-:Y:S02]  /*02d0*/  MOV R3, 0xffffffff ;  /* 0xffffffff00037802 */ /* 0x000fe40000000f00 */
[----:B------:R-:W-:-:S03]  /*02e0*/  MOV R2, 0x310 ;  /* 0x0000031000027802 */ /* 0x000fc60000000f00 */
[----:B------:R0:W-:Y:S04]  /*02f0*/  STS [R0], R3 ;  /* 0x0000000300007388 */ /* 0x0001e80000000800 */
[----:B0-----:R-:W-:Y:S05]  /*0300*/  CALL.REL.NOINC `($__internal_1_$__cuda_sm10x_tcgen05_guardrail_trap_phase_invalid_during_alloc) ;  /* 0x0000034c00f07944 */ /* 0x001fea0003c00000 */
.L_x_2:
[----:B------:R-:W-:Y:S05]  /*0310*/  WARPSYNC.ALL ;  /* 0x0000000000007948 */ /* 0x000fea0003800000 */
[----:B------:R-:W-:Y:S01]  /*0320*/  NOP ;  /* 0x0000000000007918 */ /* 0x000fe20000000000 */
.L_x_0:
[----:B------:R-:W1:Y:S01]  /*0330*/  S2R R240, SR_TID.X ;  /* 0x0000000000f07919 */ /* 0x000e620000002100 */
[----:B0-----:R-:W0:Y:S01]  /*0340*/  LDC.64 R6, c[0x0][0x3b0] ;  /* 0x0000ec00ff067b82 */ /* 0x001e220000000a00 */
[----:B------:R-:W-:Y:S01]  /*0350*/  MOV R0, 0x400 ;  /* 0x0000040000007802 */ /* 0x000fe20000000f00 */
[----:B------:R-:W2:Y:S01]  /*0360*/  LDCU.64 UR8, c[0x0][0x358] ;  /* 0x00006b00ff0877ac */ /* 0x000ea20008000a00 */
[----:B------:R-:W3:Y:S02]  /*0370*/  S2R R3, SR_CTAID.X ;  /* 0x0000000000037919 */ /* 0x000ee40000002500 */
[----:B------:R-:W-:Y:S01]  /*0380*/  R2UR UR4, R0 ;  /* 0x00000000000472ca */ /* 0x000fe200000e0000 */
[----:B------:R-:W0:Y:S02]  /*0390*/  S2R R242, SR_CTAID.Y ;  /* 0x0000000000f27919 */ /* 0x000e240000002600 */
[----:B------:R-:W4:Y:S08]  /*03a0*/  LDC.64 R4, c[0x0][0x3b0] ;  /* 0x0000ec00ff047b82 */ /* 0x000f300000000a00 */
[----:B------:R-:W5:Y:S08]  /*03b0*/  LDC.64 R10, c[0x0][0x380] ;  /* 0x0000e000ff0a7b82 */ /* 0x000f700000000a00 */
[----:B------:R-:W0:Y:S01]  /*03c0*/  S2UR UR5, SR_CgaCtaId ;  /* 0x00000000000579c3 */ /* 0x000e220000008800 */
[----:B-1----:R-:W-:-:S07]  /*03d0*/  LOP3.LUT R202, R240, 0x7f, RZ, 0xc0, !PT ;  /* 0x0000007ff0ca7812 */ /* 0x002fce00078ec0ff */
[----:B------:R-:W1:Y:S01]  /*03e0*/  LDC.64 R14, c[0x0][0x380] ;  /* 0x0000e000ff0e7b82 */ /* 0x000e620000000a00 */
[----:B---3--:R-:W-:Y:S01]  /*03f0*/  LEA R8, R3, R202, 0x7 ;  /* 0x000000ca03087211 */ /* 0x008fe200078e38ff */
[----:B0-----:R-:W-:-:S04]  /*0400*/  IMAD R0, R242, R6, RZ ;  /* 0x00000006f2007224 */ /* 0x001fc800078e02ff */
[----:B------:R0:W-:Y:S01]  /*0410*/  STL [R1+0x990], R8 ;  /* 0x0009900801007387 */ /* 0x0001e20000100800 */
[----:B------:R-:W-:Y:S02]  /*0420*/  IMAD R7, R8, R7, RZ ;  /* 0x0000000708077224 */ /* 0x000fe400078e02ff */
[----:B----4-:R-:W-:Y:S01]  /*0430*/  IMAD R2, R242, R4, RZ ;  /* 0x00000004f2027224 */ /* 0x010fe200078e02ff */
[----:B------:R-:W-:Y:S01]  /*0440*/  SHF.L.U32 R3, R0, 0x1, RZ ;  /* 0x0000000100037819 */ /* 0x000fe200000006ff */
[----:B------:R-:W-:Y:S01]  /*0450*/  IMAD R13, R8, R5, RZ ;  /* 0x00000005080d7224 */ /* 0x000fe200078e02ff */
[----:B------:R-:W-:Y:S01]  /*0460*/  SHF.L.U32 R4, R7, 0x1, RZ ;  /* 0x0000000107047819 */ /* 0x000fe200000006ff */
[----:B------:R-:W3:Y:S01]  /*0470*/  LDC R5, c[0x0][0x3b8] ;  /* 0x0000ee00ff057b82 */ /* 0x000ee20000000800 */
[----:B------:R-:W-:Y:S01]  /*0480*/  ULEA UR4, UR5, UR4, 0x18 ;  /* 0x0000000405047291 */ /* 0x000fe2000f8ec0ff */
[C---:B------:R-:W-:Y:S01]  /*0490*/  SHF.L.U32 R9, R2.reuse, 0x1, RZ ;  /* 0x0000000102097819 */ /* 0x040fe200000006ff */
[----:B------:R-:W-:-:S05]  /*04a0*/  IMAD.HI R12, R2, 0x2, RZ ;  /* 0x00000002020c7827 */ /* 0x000fca00078e02ff */
[----:B------:R-:W-:Y:S01]  /*04b0*/  BAR.SYNC.DEFER_BLOCKING 0x0 ;  /* 0x0000000000007b1d */ /* 0x000fe20000010000 */
[----:B-----5:R-:W-:Y:S02]  /*04c0*/  IADD3 R4, P2, P3, R4, R10, R3 ;  /* 0x0000000a04047210 */ /* 0x020fe40007b5e003 */
[----:B0-----:R-:W-:Y:S01]  /*04d0*/  SHF.L.U32 R8, R13, 0x1, RZ ;  /* 0x000000010d087819 */ /* 0x001fe200000006ff */
[----:B------:R-:W-:-:S03]  /*04e0*/  IMAD.HI R6, R0, 0x2, RZ ;  /* 0x0000000200067827 */ /* 0x000fc600078e02ff */
[----:B-1----:R-:W-:Y:S01]  /*04f0*/  IADD3 R8, P5, P4, R8, R14, R9 ;  /* 0x0000000e08087210 */ /* 0x002fe20007cbe009 */
[----:B------:R-:W0:Y:S01]  /*0500*/  S2R R3, SR_CgaCtaId ;  /* 0x0000000000037919 */ /* 0x000e220000008800 */
[----:B------:R-:W-:-:S04]  /*0510*/  IMAD.HI R13, R13, 0x2, RZ ;  /* 0x000000020d0d7827 */ /* 0x000fc800078e02ff */
[----:B------:R-:W-:Y:S01]  /*0520*/  IMAD.HI R7, R7, 0x2, RZ ;  /* 0x0000000207077827 */ /* 0x000fe200078e02ff */
[----:B------:R-:W1:Y:S01]  /*0530*/  LDS R2, [UR4] ;  /* 0x00000004ff027984 */ /* 0x000e620008000800 */
[----:B------:R-:W-:Y:S06]  /*0540*/  BAR.SYNC.DEFER_BLOCKING 0x0 ;  /* 0x0000000000007b1d */ /* 0x000fec0000010000 */
[----:B--2---:R-:W-:Y:S05]  /*0550*/  @P0 BRA `(.L_x_5) ;  /* 0x0000000000180947 */ /* 0x004fea0003800000 */
[----:B------:R-:W-:Y:S01]  /*0560*/  ELECT P1, URZ, PT ;  /* 0x0000000000ff782f */ /* 0x000fe20003820000 */
[----:B------:R-:W-:Y:S01]  /*0570*/  HFMA2 R0, -RZ, RZ, 0, 5.9604644775390625e-08 ;  /* 0x00000001ff007431 */ /* 0x000fe200000001ff */
[----:B------:R-:W-:Y:S11]  /*0580*/  UVIRTCOUNT.DEALLOC.SMPOOL 0x80 ;  /* 0x000000800000784c */ /* 0x000ff60000000000 */
[----:B------:R-:W-:-:S04]  /*0590*/  @P1 MOV R10, 0x40 ;  /* 0x00000040000a1802 */ /* 0x000fc80000000f00 */
[----:B0-----:R-:W-:-:S05]  /*05a0*/  @P1 LEA R3, R3, R10, 0x18 ;  /* 0x0000000a03031211 */ /* 0x001fca00078ec0ff */
[----:B------:R2:W-:Y:S02]  /*05b0*/  @P1 STS.U8 [R3], R0 ;  /* 0x0000000003001388 */ /* 0x0005e40000000000 */
.L_x_5:
[----:B------:R-:W-:Y:S01]  /*05c0*/  IADD3.X R6, PT, PT, R7, R11, R6, P2, P3 ;  /* 0x0000000b07067210 */ /* 0x000fe200017e6406 */
[C---:B---3--:R-:W-:Y:S01]  /*05d0*/  IMAD R11, R5.reuse, 0x22, RZ ;  /* 0x00000022050b7824 */ /* 0x048fe200078e02ff */
[C---:B------:R-:W-:Y:S02]  /*05e0*/  LEA R7, R5.reuse, R5, 0x4 ;  /* 0x0000000505077211 */ /* 0x040fe400078e20ff */
[C---:B0-2---:R-:W-:Y:S02]  /*05f0*/  SHF.L.U32 R3, R5.reuse, 0x3, RZ ;  /* 0x0000000305037819 */ /* 0x045fe400000006ff */
[-C--:B------:R-:W-:Y:S02]  /*0600*/  LEA R184, P1, R5, R4.reuse, 0x4 ;  /* 0x0000000405b87211 */ /* 0x080fe400078220ff */
[----:B------:R-:W-:Y:S01]  /*0610*/  IADD3.X R9, PT, PT, R13, R15, R12, P5, P4 ;  /* 0x0000000f0d097210 */ /* 0x000fe20002fe840c */
[----:B------:R-:W-:Y:S01]  /*0620*/  IMAD R15, R5, 0x44, RZ ;  /* 0x00000044050f7824 */ /* 0x000fe200078e02ff */
[----:B------:R-:W-:Y:S01]  /*0630*/  IADD3 R170, P2, PT, R11, R4, RZ ;  /* 0x000000040baa7210 */ /* 0x000fe20007f5e0ff */
[----:B------:R-:W-:Y:S01]  /*0640*/  IMAD R81, R5, 0x88, RZ ;  /* 0x0000008805517824 */ /* 0x000fe200078e02ff */
[-C--:B------:R-:W-:Y:S01]  /*0650*/  LEA.HI.X.SX32 R185, R3, R6.reuse, 0x1, P1 ;  /* 0x0000000603b97211 */ /* 0x080fe200008f0eff */
[----:B------:R-:W-:Y:S01]  /*0660*/  IMAD R77, R5, 0x90, RZ ;  /* 0x00000090054d7824 */ /* 0x000fe200078e02ff */
[----:B------:R-:W-:Y:S01]  /*0670*/  LEA.HI.X.SX32 R171, R7, R6, 0x1, P2 ;  /* 0x0000000607ab7211 */ /* 0x000fe200010f0eff */
[C---:B------:R-:W-:Y:S01]  /*0680*/  IMAD R7, R5.reuse, 0x12, RZ ;  /* 0x0000001205077824 */ /* 0x040fe200078e02ff */
[-C--:B------:R-:W-:Y:S01]  /*0690*/  LEA R3, R5, R5.reuse, 0x3 ;  /* 0x0000000505037211 */ /* 0x080fe200078e18ff */
[----:B------:R0:W2:Y:S01]  /*06a0*/  LDG.E.U16 R143, desc[UR8][R8.64] ;  /* 0x00000008088f7981 */ /* 0x0000a2000c1e1500 */
[-C--:B------:R-:W-:Y:S01]  /*06b0*/  IADD3 R140, P3, PT, R15, R4.reuse, RZ ;  /* 0x000000040f8c7210 */ /* 0x080fe20007f7e0ff */
[----:B------:R-:W-:Y:S01]  /*06c0*/  IMAD R17, R5, 0x48, RZ ;  /* 0x0000004805117824 */ /* 0x000fe200078e02ff */
[-C--:B------:R-:W-:Y:S01]  /*06d0*/  IADD3 R182, P1, PT, R7, R4.reuse, RZ ;  /* 0x0000000407b67210 */ /* 0x080fe20007f3e0ff */
[----:B------:R-:W-:Y:S01]  /*06e0*/  IMAD R13, R5, 0x24, RZ ;  /* 0x00000024050d7824 */ /* 0x000fe200078e02ff */
[----:B------:R-:W-:Y:S01]  /*06f0*/  IADD3 R10, P2, PT, R81, R4, RZ ;  /* 0x00000004510a7210 */ /* 0x000fe20007f5e0ff */
[----:B------:R-:W-:Y:S01]  /*0700*/  IMAD R79, R5, 0x98, RZ ;  /* 0x00000098054f7824 */ /* 0x000fe200078e02ff */
[----:B------:R-:W-:Y:S01]  /*0710*/  LEA.HI.X.SX32 R183, R3, R6, 0x1, P1 ;  /* 0x0000000603b77211 */ /* 0x000fe200008f0eff */
[----:B------:R-:W-:Y:S01]  /*0720*/  IMAD R19, R5, 0x50, RZ ;  /* 0x0000005005137824 */ /* 0x000fe200078e02ff */
[----:B------:R-:W3:Y:S01]  /*0730*/  LDC R131, c[0x0][0x3b8] ;  /* 0x0000ee00ff837b82 */ /* 0x000ee20000000800 */
[----:B0-----:R-:W-:Y:S01]  /*0740*/  IADD3 R8, P1, PT, R77, R4, RZ ;  /* 0x000000044d087210 */ /* 0x001fe20007f3e0ff */
[----:B------:R-:W-:Y:S01]  /*0750*/  IMAD R25, R5, 0x54, RZ ;  /* 0x0000005405197824 */ /* 0x000fe200078e02ff */
[-C--:B------:R-:W-:Y:S01]  /*0760*/  LEA.HI.X.SX32 R141, R11, R6.reuse, 0x1, P3 ;  /* 0x000000060b8d7211 */ /* 0x080fe200018f0eff */
[----:B------:R-:W-:Y:S01]  /*0770*/  IMAD R105, R5, 0xa0, RZ ;  /* 0x000000a005697824 */ /* 0x000fe200078e02ff */
[----:B------:R-:W-:Y:S01]  /*0780*/  LEA.HI.X.SX32 R11, R15, R6, 0x1, P2 ;  /* 0x000000060f0b7211 */ /* 0x000fe200010f0eff */
[----:B------:R-:W-:Y:S01]  /*0790*/  IMAD R85, R5, 0xa8, RZ ;  /* 0x000000a805557824 */ /* 0x000fe200078e02ff */
[----:B------:R-:W-:Y:S01]  /*07a0*/  IADD3 R136, P3, PT, R17, R4, RZ ;  /* 0x0000000411887210 */ /* 0x000fe20007f7e0ff */
[----:B------:R-:W-:Y:S01]  /*07b0*/  IMAD R21, R5, 0x16, RZ ;  /* 0x0000001605157824 */ /* 0x000fe200078e02ff */
[----:B------:R-:W-:Y:S01]  /*07c0*/  LEA.HI.X.SX32 R9, R17, R6, 0x1, P1 ;  /* 0x0000000611097211 */ /* 0x000fe200008f0eff */
[C---:B------:R-:W-:Y:S01]  /*07d0*/  IMAD R17, R5.reuse, 0x26, RZ ;  /* 0x0000002605117824 */ /* 0x040fe200078e02ff */
[----:B------:R0:W4:Y:S01]  /*07e0*/  LDG.E.U16 R3, desc[UR8][R10.64] ;  /* 0x000000080a037981 */ /* 0x000122000c1e1500 */
[----:B------:R-:W-:Y:S01]  /*07f0*/  IMAD R15, R5, 0x13, RZ ;  /* 0x00000013050f7824 */ /* 0x000fe200078e02ff */
[-C--:B------:R-:W-:Y:S01]  /*0800*/  IADD3 R168, P2, PT, R13, R4.reuse, RZ ;  /* 0x000000040da87210 */ /* 0x080fe20007f5e0ff */
[----:B------:R-:W-:Y:S01]  /*0810*/  IMAD R23, R5, 0x2c, RZ ;  /* 0x0000002c05177824 */ /* 0x000fe200078e02ff */
[----:B------:R-:W-:Y:S01]  /*0820*/  IADD3 R166, P1, PT, R17, R4, RZ ;  /* 0x0000000411a67210 */ /* 0x000fe20007f3e0ff */
[----:B------:R1:W2:Y:S01]  /*0830*/  LDG.E.U16 R0, desc[UR8][R8.64] ;  /* 0x0000000808007981 */ /* 0x0002a2000c1e1500 */
[-C--:B------:R-:W-:Y:S01]  /*0840*/  LEA.HI.X.SX32 R169, R7, R6.reuse, 0x1, P2 ;  /* 0x0000000607a97211 */ /* 0x080fe200010f0eff */
[C---:B------:R-:W-:Y:S01]  /*0850*/  IMAD R103, R5.reuse, 0xb0, RZ ;  /* 0x000000b005677824 */ /* 0x040fe200078e02ff */
[----:B------:R-:W2:Y:S01]  /*0860*/  LDC R129, c[0x0][0x3b8] ;  /* 0x0000ee00ff817b82 */ /* 0x000ea20000000800 */
[C---:B------:R-:W-:Y:S01]  /*0870*/  IMAD R27, R5.reuse, 0x58, RZ ;  /* 0x00000058051b7824 */ /* 0x040fe200078e02ff */
[----:B------:R-:W2:Y:S01]  /*0880*/  LDG.E.U16 R182, desc[UR8][R182.64] ;  /* 0x00000008b6b67981 */ /* 0x000ea2000c1e1500 */
[----:B0-----:R-:W-:Y:S01]  /*0890*/  IMAD R11, R5, 0x4c, RZ ;  /* 0x0000004c050b7824 */ /* 0x001fe200078e02ff */
[-C--:B------:R-:W-:Y:S01]  /*08a0*/  LEA.HI.X.SX32 R167, R15, R6.reuse, 0x1, P1 ;  /* 0x000000060fa77211 */ /* 0x080fe200008f0eff */
[----:B------:R-:W-:Y:S01]  /*08b0*/  IMAD R15, R5, 0x14, RZ ;  /* 0x00000014050f7824 */ /* 0x000fe200078e02ff */
[----:B------:R-:W-:Y:S01]  /*08c0*/  LEA.HI.X.SX32 R137, R13, R6, 0x1, P3 ;  /* 0x000000060d897211 */ /* 0x000fe200018f0eff */
[----:B-1----:R-:W-:Y:S01]  /*08d0*/  IMAD R9, R5, 0x15, RZ ;  /* 0x0000001505097824 */ /* 0x002fe200078e02ff */
[-C--:B------:R-:W-:Y:S01]  /*08e0*/  IADD3 R132, P2, PT, R11, R4.reuse, RZ ;  /* 0x000000040b847210 */ /* 0x080fe20007f5e0ff */
[----:B------:R-:W-:Y:S01]  /*08f0*/  IMAD R13, R5, 0xa, RZ ;  /* 0x0000000a050d7824 */ /* 0x000fe200078e02ff */
[----:B------:R-:W-:Y:S01]  /*0900*/  IADD3 R10, P3, PT, R79, R4, RZ ;  /* 0x000000044f0a7210 */ /* 0x000fe20007f7e0ff */
[----:B------:R-:W-:Y:S01]  /*0910*/  IMAD R225, R5, 0x2e, RZ ;  /* 0x0000002e05e17824 */ /* 0x000fe200078e02ff */
[----:B------:R-:W-:Y:S01]  /*0920*/  LEA.HI.X.SX32 R133, R17, R6, 0x1, P2 ;  /* 0x0000000611857211 */ /* 0x000fe200010f0eff */
[----:B------:R-:W-:Y:S01]  /*0930*/  IMAD R83, R5, 0xb8, RZ ;  /* 0x000000b805537824 */ /* 0x000fe200078e02ff */
[-C--:B------:R-:W-:Y:S01]  /*0940*/  IADD3 R180, P2, PT, R15, R4.reuse, RZ ;  /* 0x000000040fb47210 */ /* 0x080fe20007f5e0ff */
[----:B------:R-:W-:Y:S01]  /*0950*/  IMAD R29, R5, 0x18, RZ ;  /* 0x00000018051d7824 */ /* 0x000fe200078e02ff */
[----:B------:R-:W-:Y:S01]  /*0960*/  IADD3 R188, P1, PT, R13, R4, RZ ;  /* 0x000000040dbc7210 */ /* 0x000fe20007f3e0ff */
[----:B------:R-:W-:Y:S01]  /*0970*/  IMAD R101, R5, 0xc0, RZ ;  /* 0x000000c005657824 */ /* 0x000fe200078e02ff */
[-C--:B------:R-:W-:Y:S01]  /*0980*/  LEA.HI.X.SX32 R181, R13, R6.reuse, 0x1, P2 ;  /* 0x000000060db57211 */ /* 0x080fe200010f0eff */
[C---:B------:R-:W-:Y:S01]  /*0990*/  IMAD R13, R5.reuse, 0x28, RZ ;  /* 0x00000028050d7824 */ /* 0x040fe200078e02ff */
[CC--:B------:R-:W-:Y:S01]  /*09a0*/  LEA R7, R5.reuse, R5.reuse, 0x2 ;  /* 0x0000000505077211 */ /* 0x0c0fe200078e10ff */
[----:B------:R-:W-:Y:S01]  /*09b0*/  IMAD R99, R5, 0xd0, RZ ;  /* 0x000000d005637824 */ /* 0x000fe200078e02ff */
[----:B------:R-:W-:Y:S01]  /*09c0*/  LEA.HI.X.SX32 R11, R11, R6, 0x1, P3 ;  /* 0x000000060b0b7211 */ /* 0x000fe200018f0eff */
[----:B------:R-:W-:Y:S01]  /*09d0*/  IMAD R17, R5, 0x2a, RZ ;  /* 0x0000002a05117824 */ /* 0x000fe200078e02ff */
[----:B------:R-:W-:Y:S01]  /*09e0*/  IADD3 R12, P2, PT, R19, R4, RZ ;  /* 0x00000004130c7210 */ /* 0x000fe20007f5e0ff */
[----:B------:R-:W-:Y:S01]  /*09f0*/  IMAD R87, R5, 0xc8, RZ ;  /* 0x000000c805577824 */ /* 0x000fe200078e02ff */
[----:B------:R-:W-:Y:S01]  /*0a00*/  LEA.HI.X.SX32 R189, R7, R6, 0x1, P1 ;  /* 0x0000000607bd7211 */ /* 0x000fe200008f0eff */
[----:B------:R-:W-:Y:S01]  /*0a10*/  IMAD R31, R5, 0x64, RZ ;  /* 0x00000064051f7824 */ /* 0x000fe200078e02ff */
[C---:B------:R-:W-:Y:S01]  /*0a20*/  IADD3 R164, P1, PT, R13.reuse, R4, RZ ;  /* 0x000000040da47210 */ /* 0x040fe20007f3e0ff */
[----:B------:R0:W2:Y:S01]  /*0a30*/  LDG.E.U16 R7, desc[UR8][R10.64] ;  /* 0x000000080a077981 */ /* 0x0000a2000c1e1500 */
[-C--:B------:R-:W-:Y:S01]  /*0a40*/  LEA.HI.X.SX32 R13, R13, R6.reuse, 0x1, P2 ;  /* 0x000000060d0d7211 */ /* 0x080fe200010f0eff */
[----:B------:R-:W-:Y:S01]  /*0a50*/  IMAD R97, R5, 0xe0, RZ ;  /* 0x000000e005617824 */ /* 0x000fe200078e02ff */
[----:B------:R-:W-:Y:S01]  /*0a60*/  LEA.HI.X.SX32 R165, R15, R6, 0x1, P1 ;  /* 0x000000060fa57211 */ /* 0x000fe200008f0eff */
[----:B------:R-:W-:Y:S01]  /*0a70*/  IMAD R33, R5, 0x70, RZ ;  /* 0x0000007005217824 */ /* 0x000fe200078e02ff */
[-C--:B------:R-:W-:Y:S01]  /*0a80*/  IADD3 R14, P3, PT, R105, R4.reuse, RZ ;  /* 0x00000004690e7210 */ /* 0x080fe20007f7e0ff */
[----:B------:R-:W2:Y:S01]  /*0a90*/  LDG.E.U16 R8, desc[UR8][R12.64] ;  /* 0x000000080c087981 */ /* 0x000ea2000c1e1500 */
[----:B------:R-:W-:Y:S01]  /*0aa0*/  IMAD R197, R5, 0x1c, RZ ;  /* 0x0000001c05c57824 */ /* 0x000fe200078e02ff */
[----:B------:R-:W1:Y:S01]  /*0ab0*/  LDC R147, c[0x0][0x3b8] ;  /* 0x0000ee00ff937b82 */ /* 0x000e620000000800 */
[-C--:B0-----:R-:W-:Y:S01]  /*0ac0*/  IADD3 R10, P2, PT, R25, R4.reuse, RZ ;  /* 0x00000004190a7210 */ /* 0x081fe20007f5e0ff */
[----:B------:R-:W-:Y:S01]  /*0ad0*/  IMAD R35, R5, 0x78, RZ ;  /* 0x0000007805237824 */ /* 0x000fe200078e02ff */
[----:B------:R-:W-:Y:S01]  /*0ae0*/  IADD3 R162, P1, PT, R17, R4, RZ ;  /* 0x0000000411a27210 */ /* 0x000fe20007f3e0ff */
[----:B------:R-:W-:Y:S01]  /*0af0*/  IMAD R220, R5, 0x36, RZ ;  /* 0x0000003605dc7824 */ /* 0x000fe200078e02ff */
[----:B------:R-:W-:Y:S01]  /*0b00*/  LEA.HI.X.SX32 R11, R17, R6, 0x1, P2 ;  /* 0x00000006110b7211 */ /* 0x000fe200010f0eff */
[----:B------:R-:W-:Y:S01]  /*0b10*/  IMAD R206, R5, 0x3c, RZ ;  /* 0x0000003c05ce7824 */ /* 0x000fe200078e02ff */
[----:B------:R-:W-:Y:S01]  /*0b20*/  IADD3 R16, P2, PT, R85, R4, RZ ;  /* 0x0000000455107210 */ /* 0x000fe20007f5e0ff */
[----:B------:R-:W-:Y:S01]  /*0b30*/  IMAD R89, R5, 0xd8, RZ ;  /* 0x000000d805597824 */ /* 0x000fe200078e02ff */
[-C--:B------:R-:W-:Y:S01]  /*0b40*/  LEA.HI.X.SX32 R15, R19, R6.reuse, 0x1, P3 ;  /* 0x00000006130f7211 */ /* 0x080fe200018f0eff */
[----:B------:R-:W-:Y:S01]  /*0b50*/  IMAD R19, R5, 0xb, RZ ;  /* 0x0000000b05137824 */ /* 0x000fe200078e02ff */
[-C--:B------:R-:W-:Y:S01]  /*0b60*/  LEA.HI.X.SX32 R163, R9, R6.reuse, 0x1, P1 ;  /* 0x0000000609a37211 */ /* 0x080fe200008f0eff */
[----:B------:R-:W2:Y:S01]  /*0b70*/  LDG.E.U16 R10, desc[UR8][R10.64] ;  /* 0x000000080a0a7981 */ /* 0x000ea2000c1e1500 */
[----:B------:R-:W-:Y:S01]  /*0b80*/  LEA.HI.X.SX32 R17, R25, R6, 0x1, P2 ;  /* 0x0000000619117211 */ /* 0x000fe200010f0eff */
[----:B------:R-:W-:Y:S01]  /*0b90*/  IMAD R93, R5, 0xf0, RZ ;  /* 0x000000f0055d7824 */ /* 0x000fe200078e02ff */
[-C--:B------:R-:W-:Y:S01]  /*0ba0*/  IADD3 R178, P1, PT, R21, R4.reuse, RZ ;  /* 0x0000000415b27210 */ /* 0x080fe20007f3e0ff */
[----:B------:R0:W2:Y:S01]  /*0bb0*/  LDG.E.U16 R9, desc[UR8][R14.64] ;  /* 0x000000080e097981 */ /* 0x0000a2000c1e1500 */
[----:B------:R-:W-:Y:S01]  /*0bc0*/  IADD3 R160, P2, PT, R23, R4, RZ ;  /* 0x0000000417a07210 */ /* 0x000fe20007f5e0ff */
[----:B------:R-:W-:Y:S01]  /*0bd0*/  IMAD R207, R5, 0x6c, RZ ;  /* 0x0000006c05cf7824 */ /* 0x000fe200078e02ff */
[-C--:B------:R-:W-:Y:S01]  /*0be0*/  LEA.HI.X.SX32 R179, R19, R6.reuse, 0x1, P1 ;  /* 0x0000000613b37211 */ /* 0x080fe200008f0eff */
[----:B------:R-:W-:Y:S01]  /*0bf0*/  IMAD R37, R5, 0x74, RZ ;  /* 0x0000007405257824 */ /* 0x000fe200078e02ff */
[----:B------:R-:W-:Y:S01]  /*0c00*/  LEA.HI.X.SX32 R161, R21, R6, 0x1, P2 ;  /* 0x0000000615a17211 */ /* 0x000fe200010f0eff */
[----:B------:R-:W-:Y:S01]  /*0c10*/  IMAD R21, R5, 0x5c, RZ ;  /* 0x0000005c05157824 */ /* 0x000fe200078e02ff */
[-C--:B------:R-:W-:Y:S01]  /*0c20*/  IADD3 R18, P1, PT, R103, R4.reuse, RZ ;  /* 0x0000000467127210 */ /* 0x080fe20007f3e0ff */
[----:B------:R3:W2:Y:S01]  /*0c30*/  LDG.E.U16 R11, desc[UR8][R16.64] ;  /* 0x00000008100b7981 */ /* 0x0006a2000c1e1500 */
[----:B------:R-:W-:Y:S01]  /*0c40*/  IMAD R25, R5, 0x6, RZ ;  /* 0x0000000605197824 */ /* 0x000fe200078e02ff */
[----:B0-----:R-:W-:Y:S01]  /*0c50*/  IADD3 R14, P3, PT, R27, R4, RZ ;  /* 0x000000041b0e7210 */ /* 0x001fe20007f7e0ff */
[----:B------:R-:W-:Y:S01]  /*0c60*/  IMAD R95, R5, 0xe8, RZ ;  /* 0x000000e8055f7824 */ /* 0x000fe200078e02ff */
[-C--:B------:R-:W-:Y:S01]  /*0c70*/  LEA.HI.X.SX32 R19, R27, R6.reuse, 0x1, P1 ;  /* 0x000000061b137211 */ /* 0x080fe200008f0eff */
[----:B------:R-:W-:Y:S01]  /*0c80*/  IMAD R27, R5, 0xc, RZ ;  /* 0x0000000c051b7824 */ /* 0x000fe200078e02ff */
[----:B------:R-:W-:Y:S01]  /*0c90*/  LEA.HI.X.SX32 R15, R23, R6, 0x1, P3 ;  /* 0x00000006170f7211 */ /* 0x000fe200018f0eff */
[C---:B------:R-:W-:Y:S01]  /*0ca0*/  IMAD R91, R5.reuse, 0xf8, RZ ;  /* 0x000000f8055b7824 */ /* 0x040fe200078e02ff */
[----:B------:R-:W2:Y:S01]  /*0cb0*/  LDG.E.U16 R166, desc[UR8][R166.64] ;  /* 0x00000008a6a67981 */ /* 0x000ea2000c1e1500 */
[----:B------:R-:W-:Y:S01]  /*0cc0*/  IMAD R218, R5, 0x7c, RZ ;  /* 0x0000007c05da7824 */ /* 0x000fe200078e02ff */
[----:B---3--:R-:W-:Y:S01]  /*0cd0*/  IADD3 R16, P1, PT, R21, R4, RZ ;  /* 0x0000000415107210 */ /* 0x008fe20007f3e0ff */
[C---:B------:R-:W-:Y:S01]  /*0ce0*/  IMAD R59, R5.reuse, 0x42, RZ ;  /* 0x00000042053b7824 */ /* 0x040fe200078e02ff */
[----:B------:R-:W-:Y:S01]  /*0cf0*/  LEA R23, R5, R5, 0x1 ;  /* 0x0000000505177211 */ /* 0x000fe200078e08ff */
[----:B------:R0:W3:Y:S01]  /*0d00*/  LDG.E.U16 R13, desc[UR8][R18.64] ;  /* 0x00000008120d7981 */ /* 0x0000e2000c1e1500 */
[----:B------:R-:W-:Y:S01]  /*0d10*/  LEA.HI.X.SX32 R17, R225, R6, 0x1, P1 ;  /* 0x00000006e1117211 */ /* 0x000fe200008f0eff */
[----:B------:R-:W-:Y:S01]  /*0d20*/  IMAD R65, R5, 0x52, RZ ;  /* 0x0000005205417824 */ /* 0x000fe200078e02ff */
[-C--:B------:R-:W-:Y:S01]  /*0d30*/  IADD3 R192, P1, PT, R25, R4.reuse, RZ ;  /* 0x0000000419c07210 */ /* 0x080fe20007f3e0ff */
[----:B------:R-:W2:Y:S01]  /*0d40*/  LDG.E.U16 R12, desc[UR8][R14.64] ;  /* 0x000000080e0c7981 */ /* 0x000ea2000c1e1500 */
[----:B------:R-:W-:Y:S01]  /*0d50*/  IADD3 R20, P3, PT, R83, R4, RZ ;  /* 0x0000000453147210 */ /* 0x000fe20007f7e0ff */
[----:B------:R-:W-:Y:S01]  /*0d60*/  IMAD R69, R5, 0x62, RZ ;  /* 0x0000006205457824 */ /* 0x000fe200078e02ff */
[----:B------:R-:W-:Y:S01]  /*0d70*/  LEA.HI.X.SX32 R193, R23, R6, 0x1, P1 ;  /* 0x0000000617c17211 */ /* 0x000fe200008f0eff */
[----:B------:R-:W-:Y:S01]  /*0d80*/  IMAD R71, R5, 0x72, RZ ;  /* 0x0000007205477824 */ /* 0x000fe200078e02ff */
[-C--:B------:R-:W-:Y:S01]  /*0d90*/  IADD3 R186, P2, PT, R27, R4.reuse, RZ ;  /* 0x000000041bba7210 */ /* 0x080fe20007f5e0ff */
[----:B0-----:R-:W-:Y:S01]  /*0da0*/  IMAD R19, R5, 0x30, RZ ;  /* 0x0000003005137824 */ /* 0x001fe200078e02ff */
[----:B------:R-:W-:Y:S01]  /*0db0*/  IADD3 R176, P1, PT, R29, R4, RZ ;  /* 0x000000041db07210 */ /* 0x000fe20007f3e0ff */
[----:B------:R-:W-:Y:S01]  /*0dc0*/  IMAD R23, R5, 0x60, RZ ;  /* 0x0000006005177824 */ /* 0x000fe200078e02ff */
[-C--:B------:R-:W-:Y:S01]  /*0dd0*/  LEA.HI.X.SX32 R21, R21, R6.reuse, 0x1, P3 ;  /* 0x0000000615157211 */ /* 0x080fe200018f0eff */
[----:B------:R0:W2:Y:S01]  /*0de0*/  LDG.E.U16 R14, desc[UR8][R16.64] ;  /* 0x00000008100e7981 */ /* 0x0000a2000c1e1500 */
[-C--:B------:R-:W-:Y:S01]  /*0df0*/  LEA.HI.X.SX32 R187, R25, R6.reuse, 0x1, P2 ;  /* 0x0000000619bb7211 */ /* 0x080fe200010f0eff */
[----:B------:R-:W-:Y:S01]  /*0e00*/  IMAD R25, R5, 0x1a, RZ ;  /* 0x0000001a05197824 */ /* 0x000fe200078e02ff */
[----:B------:R-:W-:Y:S01]  /*0e10*/  LEA.HI.X.SX32 R177, R27, R6, 0x1, P1 ;  /* 0x000000061bb17211 */ /* 0x000fe200008f0eff */
[----:B------:R1:W2:Y:S01]  /*0e20*/  LDG.E.U16 R15, desc[UR8][R20.64] ;  /* 0x00000008140f7981 */ /* 0x0002a2000c1e1500 */
[-C--:B------:R-:W-:Y:S01]  /*0e30*/  IADD3 R158, P1, PT, R19, R4.reuse, RZ ;  /* 0x00000004139e7210 */ /* 0x080fe20007f3e0ff */
[----:B------:R-:W-:Y:S01]  /*0e40*/  IMAD R41, R5, 0x31, RZ ;  /* 0x0000003105297824 */ /* 0x000fe200078e02ff */
[----:B------:R-:W-:Y:S01]  /*0e50*/  IADD3 R18, P2, PT, R23, R4, RZ ;  /* 0x0000000417127210 */ /* 0x000fe20007f5e0ff */
[----:B------:R-:W-:Y:S01]  /*0e60*/  IMAD R112, R5, 0x82, RZ ;  /* 0x0000008205707824 */ /* 0x000fe200078e02ff */
[----:B------:R-:W-:Y:S01]  /*0e70*/  LEA.HI.X.SX32 R159, R29, R6, 0x1, P1 ;  /* 0x000000061d9f7211 */ /* 0x000fe200008f0eff */
[----:B0-----:R-:W-:Y:S01]  /*0e80*/  IMAD R17, R5, 0xd, RZ ;  /* 0x0000000d05117824 */ /* 0x001fe200078e02ff */
[-C--:B------:R-:W-:Y:S01]  /*0e90*/  IADD3 R174, P1, PT, R25, R4.reuse, RZ ;  /* 0x0000000419ae7210 */ /* 0x080fe20007f3e0ff */
[----:B------:R-:W-:Y:S01]  /*0ea0*/  IMAD R118, R5, 0xa2, RZ ;  /* 0x000000a205767824 */ /* 0x000fe200078e02ff */
[----:B------:R-:W-:Y:S01]  /*0eb0*/  IADD3 R22, P3, PT, R101, R4, RZ ;  /* 0x0000000465167210 */ /* 0x000fe20007f7e0ff */
[----:B-1----:R-:W-:Y:S01]  /*0ec0*/  IMAD R21, R5, 0x34, RZ ;  /* 0x0000003405157824 */ /* 0x002fe200078e02ff */
[-C--:B------:R-:W-:Y:S01]  /*0ed0*/  LEA.HI.X.SX32 R19, R19, R6.reuse, 0x1, P2 ;  /* 0x0000000613137211 */ /* 0x080fe200010f0eff */
[----:B------:R-:W-:Y:S01]  /*0ee0*/  IMAD R27, R5, 0x68, RZ ;  /* 0x00000068051b7824 */ /* 0x000fe200078e02ff */
[----:B------:R-:W-:Y:S01]  /*0ef0*/  LEA.HI.X.SX32 R175, R17, R6, 0x1, P1 ;  /* 0x0000000611af7211 */ /* 0x000fe200008f0eff */
[----:B------:R-:W-:Y:S01]  /*0f00*/  IMAD R29, R5, 0x32, RZ ;  /* 0x00000032051d7824 */ /* 0x000fe200078e02ff */
[----:B------:R-:W-:Y:S01]  /*0f10*/  IADD3 R154, P1, PT, R21, R4, RZ ;  /* 0x00000004159a7210 */ /* 0x000fe20007f3e0ff */
[----:B------:R0:W2:Y:S01]  /*0f20*/  LDG.E.U16 R16, desc[UR8][R18.64] ;  /* 0x0000000812107981 */ /* 0x0000a2000c1e1500 */
[----:B------:R-:W-:Y:S01]  /*0f30*/  LEA.HI.X.SX32 R23, R23, R6, 0x1, P3 ;  /* 0x0000000617177211 */ /* 0x000fe200018f0eff */
[----:B------:R-:W-:Y:S01]  /*0f40*/  IMAD R107, R5, 0x92, RZ ;  /* 0x00000092056b7824 */ /* 0x000fe200078e02ff */
[----:B------:R-:W-:Y:S01]  /*0f50*/  IADD3 R26, P3, PT, R99, R4, RZ ;  /* 0x00000004631a7210 */ /* 0x000fe20007f7e0ff */
[----:B------:R-:W-:Y:S01]  /*0f60*/  IMAD R43, R5, 0x51, RZ ;  /* 0x00000051052b7824 */ /* 0x000fe200078e02ff */
[----:B------:R-:W-:Y:S01]  /*0f70*/  LEA.HI.X.SX32 R155, R25, R6, 0x1, P1 ;  /* 0x00000006199b7211 */ /* 0x000fe200008f0eff */
[----:B------:R1:W2:Y:S01]  /*0f80*/  LDG.E.U16 R17, desc[UR8][R22.64] ;  /* 0x0000000816117981 */ /* 0x0002a2000c1e1500 */
[-C--:B------:R-:W-:Y:S01]  /*0f90*/  IADD3 R20, P2, PT, R27, R4.reuse, RZ ;  /* 0x000000041b147210 */ /* 0x080fe20007f5e0ff */
[----:B------:R-:W-:Y:S01]  /*0fa0*/  IMAD R116, R5, 0xb2, RZ ;  /* 0x000000b205747824 */ /* 0x000fe200078e02ff */
[----:B------:R-:W-:Y:S01]  /*0fb0*/  IADD3 R156, P1, PT, R29, R4, RZ ;  /* 0x000000041d9c7210 */ /* 0x000fe20007f3e0ff */
[----:B0-----:R-:W-:Y:S01]  /*0fc0*/  IMAD R19, R5, 0x19, RZ ;  /* 0x0000001905137824 */ /* 0x001fe200078e02ff */
[----:B------:R-:W-:Y:S01]  /*0fd0*/  LEA.HI.X.SX32 R27, R27, R6, 0x1, P3 ;  /* 0x000000061b1b7211 */ /* 0x000fe200018f0eff */
[----:B------:R-:W-:Y:S01]  /*0fe0*/  IMAD R126, R5, 0xc2, RZ ;  /* 0x000000c2057e7824 */ /* 0x000fe200078e02ff */
[----:B------:R-:W-:Y:S01]  /*0ff0*/  IADD3 R30, P3, PT, R87, R4, RZ ;  /* 0x00000004571e7210 */ /* 0x000fe20007f7e0ff */
[----:B------:R-:W-:Y:S01]  /*1000*/  IMAD R120, R5, 0xe2, RZ ;  /* 0x000000e205787824 */ /* 0x000fe200078e02ff */
[----:B------:R-:W-:Y:S01]  /*1010*/  LEA.HI.X.SX32 R157, R19, R6, 0x1, P1 ;  /* 0x00000006139d7211 */ /* 0x000fe200008f0eff */
[----:B------:R-:W-:Y:S01]  /*1020*/  IMAD R45, R5, 0x61, RZ ;  /* 0x00000061052d7824 */ /* 0x000fe200078e02ff */
[----:B------:R-:W-:Y:S01]  /*1030*/  IADD3 R24, P1, PT, R31, R4, RZ ;  /* 0x000000041f187210 */ /* 0x000fe20007f3e0ff */
[----:B-1----:R-:W-:Y:S01]  /*1040*/  IMAD R23, R5, 0x38, RZ ;  /* 0x0000003805177824 */ /* 0x002fe200078e02ff */
[----:B------:R-:W-:Y:S01]  /*1050*/  LEA.HI.X.SX32 R31, R31, R6, 0x1, P3 ;  /* 0x000000061f1f7211 */ /* 0x000fe200018f0eff */
        /* <DEDUP_REMOVED lines=8> */
[----:B------:R-:W2:Y:S01]  /*10e0*/  LDG.E.U16 R18, desc[UR8][R20.64] ;  /* 0x0000000814127981 */ /* 0x000ea2000c1e1500 */
[----:B------:R-:W-:Y:S01]  /*10f0*/  IMAD R49, R5, 0x69, RZ ;  /* 0x0000006905317824 */ /* 0x000fe200078e02ff */
[----:B0-----:R-:W-:Y:S01]  /*1100*/  IADD3 R26, P2, PT, R33, R4, RZ ;  /* 0x00000004211a7210 */ /* 0x001fe20007f5e0ff */
[----:B------:R-:W-:Y:S01]  /*1110*/  IMAD R115, R5, 0x9a, RZ ;  /* 0x0000009a05737824 */ /* 0x000fe200078e02ff */
[-C--:B------:R-:W-:Y:S01]  /*1120*/  LEA.HI.X.SX32 R33, R33, R6.reuse, 0x1, P3 ;  /* 0x0000000621217211 */ /* 0x080fe200018f0eff */
[----:B------:R-:W-:Y:S01]  /*1130*/  IMAD R109, R5, 0x8a, RZ ;  /* 0x0000008a056d7824 */ /* 0x000fe200078e02ff */
[-C--:B------:R-:W-:Y:S01]  /*1140*/  LEA.HI.X.SX32 R27, R23, R6.reuse, 0x1, P2 ;  /* 0x00000006171b7211 */ /* 0x080fe200010f0eff */
[----:B------:R-:W-:Y:S01]  /*1150*/  IMAD R53, R5, 0x45, RZ ;  /* 0x0000004505357824 */ /* 0x000fe200078e02ff */
[----:B------:R-:W-:Y:S01]  /*1160*/  LEA.HI.X.SX32 R151, R197, R6, 0x1, P1 ;  /* 0x00000006c5977211 */ /* 0x000fe200008f0eff */
[----:B------:R0:W2:Y:S01]  /*1170*/  LDG.E.U16 R23, desc[UR8][R32.64] ;  /* 0x0000000820177981 */ /* 0x0000a2000c1e1500 */
[-C--:B------:R-:W-:Y:S01]  /*1180*/  IADD3 R28, P2, PT, R35, R4.reuse, RZ ;  /* 0x00000004231c7210 */ /* 0x080fe20007f5e0ff */
[----:B------:R-:W-:Y:S01]  /*1190*/  IMAD R113, R5, 0xaa, RZ ;  /* 0x000000aa05717824 */ /* 0x000fe200078e02ff */
[----:B------:R-:W1:Y:S01]  /*11a0*/  LDC R76, c[0x0][0x3b8] ;  /* 0x0000ee00ff4c7b82 */ /* 0x000e620000000800 */
[----:B------:R0:W2:Y:S01]  /*11b0*/  LDG.E.U16 R20, desc[UR8][R24.64] ;  /* 0x0000000818147981 */ /* 0x0000a2000c1e1500 */
[----:B------:R-:W-:-:S02]  /*11c0*/  IADD3 R152, P1, PT, R220, R4, RZ ;  /* 0x00000004dc987210 */ /* 0x000fc40007f3e0ff */
[----:B------:R-:W-:Y:S01]  /*11d0*/  LEA.HI.X.SX32 R29, R206, R6, 0x1, P2 ;  /* 0x00000006ce1d7211 */ /* 0x000fe200010f0eff */
[----:B------:R0:W2:Y:S02]  /*11e0*/  LDG.E.U16 R21, desc[UR8][R30.64] ;  /* 0x000000081e157981 */ /* 0x0000a4000c1e1500 */
[C---:B0-----:R-:W-:Y:S01]  /*11f0*/  IMAD R33, R5.reuse, 0x3a, RZ ;  /* 0x0000003a05217824 */ /* 0x041fe200078e02ff */
[----:B------:R-:W0:Y:S01]  /*1200*/  LDC R78, c[0x0][0x3b8] ;  /* 0x0000ee00ff4e7b82 */ /* 0x000e220000000800 */
[----:B------:R1:W2:Y:S01]  /*1210*/  LDG.E.U16 R22, desc[UR8][R26.64] ;  /* 0x000000081a167981 */ /* 0x0002a2000c1e1500 */
[----:B------:R-:W-:Y:S01]  /*1220*/  IMAD R25, R5, 0x1b, RZ ;  /* 0x0000001b05197824 */ /* 0x000fe200078e02ff */
[----:B------:R-:W-:Y:S02]  /*1230*/  IADD3 R34, P3, PT, R93, R4, RZ ;  /* 0x000000045d227210 */ /* 0x000fe40007f7e0ff */
[----:B------:R-:W2:Y:S01]  /*1240*/  LDG.E.U16 R24, desc[UR8][R28.64] ;  /* 0x000000081c187981 */ /* 0x000ea2000c1e1500 */
[----:B------:R-:W-:Y:S01]  /*1250*/  IMAD R31, R5, 0x1d, RZ ;  /* 0x0000001d051f7824 */ /* 0x000fe200078e02ff */
[----:B------:R-:W-:Y:S01]  /*1260*/  LEA.HI.X.SX32 R153, R25, R6, 0x1, P1 ;  /* 0x0000000619997211 */ /* 0x000fe200008f0eff */
[----:B------:R-:W-:Y:S01]  /*1270*/  IMAD R119, R5, 0xca, RZ ;  /* 0x000000ca05777824 */ /* 0x000fe200078e02ff */
[-C--:B------:R-:W-:Y:S01]  /*1280*/  IADD3 R148, P1, PT, R33, R4.reuse, RZ ;  /* 0x0000000421947210 */ /* 0x080fe20007f3e0ff */
[----:B------:R-:W-:Y:S01]  /*1290*/  IMAD R122, R5, 0xda, RZ ;  /* 0x000000da057a7824 */ /* 0x000fe200078e02ff */
[----:B-1----:R-:W-:Y:S01]  /*12a0*/  IADD3 R26, P2, PT, R89, R4, RZ ;  /* 0x00000004591a7210 */ /* 0x002fe20007f5e0ff */
[----:B------:R-:W-:Y:S01]  /*12b0*/  IMAD R123, R5, 0xea, RZ ;  /* 0x000000ea057b7824 */ /* 0x000fe200078e02ff */
        /* <DEDUP_REMOVED lines=8> */
[-C--:B------:R-:W-:Y:S01]  /*1340*/  IADD3 R32, P3, PT, R95, R4.reuse, RZ ;  /* 0x000000045f207210 */ /* 0x080fe20007f7e0ff */
[----:B------:R-:W2:Y:S01]  /*1350*/  LDG.E.U16 R26, desc[UR8][R26.64] ;  /* 0x000000081a1a7981 */ /* 0x000ea2000c1e1500 */
[----:B------:R-:W-:Y:S01]  /*1360*/  IADD3 R38, P1, PT, R91, R4, RZ ;  /* 0x000000045b267210 */ /* 0x000fe20007f3e0ff */
[----:B------:R-:W-:Y:S01]  /*1370*/  IMAD R63, R5, 0x7d, RZ ;  /* 0x0000007d053f7824 */ /* 0x000fe200078e02ff */
[-C--:B------:R-:W-:Y:S01]  /*1380*/  LEA.HI.X.SX32 R31, R33, R6.reuse, 0x1, P2 ;  /* 0x00000006211f7211 */ /* 0x080fe200010f0eff */
[----:B------:R-:W3:Y:S01]  /*1390*/  LDG.E.U16 R158, desc[UR8][R158.64] ;  /* 0x000000089e9e7981 */ /* 0x000ee2000c1e1500 */
[-C--:B------:R-:W-:Y:S01]  /*13a0*/  LEA.HI.X.SX32 R33, R37, R6.reuse, 0x1, P3 ;  /* 0x0000000625217211 */ /* 0x080fe200018f0eff */
[C---:B------:R-:W-:Y:S01]  /*13b0*/  IMAD R67, R5.reuse, 0x5a, RZ ;  /* 0x0000005a05437824 */ /* 0x040fe200078e02ff */
[----:B------:R-:W-:Y:S01]  /*13c0*/  LEA.HI.X.SX32 R39, R218, R6, 0x1, P1 ;  /* 0x00000006da277211 */ /* 0x000fe200008f0eff */
[----:B------:R-:W3:Y:S01]  /*13d0*/  LDG.E.U16 R156, desc[UR8][R156.64] ;  /* 0x000000089c9c7981 */ /* 0x000ee2000c1e1500 */
[CC--:B-1----:R-:W-:Y:S01]  /*13e0*/  LEA R35, R5.reuse, R5.reuse, 0x5 ;  /* 0x0000000505237211 */ /* 0x0c2fe200078e28ff */
[----:B------:R-:W-:Y:S01]  /*13f0*/  IMAD R173, R5, 0xc4, RZ ;  /* 0x000000c405ad7824 */ /* 0x000fe200078e02ff */
[-C--:B------:R-:W-:Y:S01]  /*1400*/  IADD3 R144, P1, PT, R59, R4.reuse, RZ ;  /* 0x000000043b907210 */ /* 0x080fe20007f3e0ff */
[----:B------:R1:W3:Y:S01]  /*1410*/  LDG.E.U16 R27, desc[UR8][R30.64] ;  /* 0x000000081e1b7981 */ /* 0x0002e2000c1e1500 */
[----:B------:R-:W-:Y:S01]  /*1420*/  IMAD R37, R5, 0x29, RZ ;  /* 0x0000002905257824 */ /* 0x000fe200078e02ff */
[----:B------:R-:W-:Y:S01]  /*1430*/  IADD3 R34, P2, PT, R65, R4, RZ ;  /* 0x0000000441227210 */ /* 0x000fe20007f5e0ff */
[----:B------:R-:W-:Y:S01]  /*1440*/  IMAD R73, R5, 0x7a, RZ ;  /* 0x0000007a05497824 */ /* 0x000fe200078e02ff */
[----:B------:R0:W3:Y:S01]  /*1450*/  LDG.E.U16 R28, desc[UR8][R32.64] ;  /* 0x00000008201c7981 */ /* 0x0000e2000c1e1500 */
[----:B------:R-:W-:Y:S01]  /*1460*/  LEA.HI.X.SX32 R145, R35, R6, 0x1, P1 ;  /* 0x0000000623917211 */ /* 0x000fe200008f0eff */
[----:B------:R-:W-:Y:S01]  /*1470*/  IMAD R226, R5, 0x46, RZ ;  /* 0x0000004605e27824 */ /* 0x000fe200078e02ff */
[----:B------:R-:W-:Y:S01]  /*1480*/  IADD3 R36, P3, PT, R69, R4, RZ ;  /* 0x0000000445247210 */ /* 0x000fe20007f7e0ff */
[----:B------:R0:W3:Y:S01]  /*1490*/  LDG.E.U16 R29, desc[UR8][R38.64] ;  /* 0x00000008261d7981 */ /* 0x0000e2000c1e1500 */
[C---:B------:R-:W-:Y:S01]  /*14a0*/  IMAD R227, R5.reuse, 0x56, RZ ;  /* 0x0000005605e37824 */ /* 0x040fe200078e02ff */
[----:B------:R-:W2:Y:S01]  /*14b0*/  LDC R80, c[0x0][0x3b8] ;  /* 0x0000ee00ff507b82 */ /* 0x000ea20000000800 */
[----:B-1----:R-:W-:Y:S01]  /*14c0*/  IMAD R31, R5, 0x39, RZ ;  /* 0x00000039051f7824 */ /* 0x002fe200078e02ff */
[----:B------:R-:W-:Y:S01]  /*14d0*/  LEA.HI.X.SX32 R35, R37, R6, 0x1, P2 ;  /* 0x0000000625237211 */ /* 0x000fe200010f0eff */
[----:B------:R-:W-:Y:S01]  /*14e0*/  IMAD R159, R5, 0x94, RZ ;  /* 0x00000094059f7824 */ /* 0x000fe200078e02ff */
[----:B0-----:R-:W-:Y:S01]  /*14f0*/  IADD3 R32, P1, PT, R71, R4, RZ ;  /* 0x0000000447207210 */ /* 0x001fe20007f3e0ff */
[----:B------:R-:W-:Y:S01]  /*1500*/  IMAD R157, R5, 0x84, RZ ;  /* 0x00000084059d7824 */ /* 0x000fe200078e02ff */
[-C--:B------:R-:W-:Y:S01]  /*1510*/  LEA.HI.X.SX32 R37, R41, R6.reuse, 0x1, P3 ;  /* 0x0000000629257211 */ /* 0x080fe200018f0eff */
[----:B------:R0:W3:Y:S01]  /*1520*/  LDG.E.U16 R30, desc[UR8][R34.64] ;  /* 0x00000008221e7981 */ /* 0x0000e2000c1e1500 */
[----:B------:R-:W-:Y:S01]  /*1530*/  LEA.HI.X.SX32 R33, R31, R6, 0x1, P1 ;  /* 0x000000061f217211 */ /* 0x000fe200008f0eff */
[C---:B------:R-:W-:Y:S01]  /*1540*/  IMAD R232, R5.reuse, 0x66, RZ ;  /* 0x0000006605e87824 */ /* 0x040fe200078e02ff */
[C---:B------:R-:W-:Y:S01]  /*1550*/  LEA R39, R5.reuse, R5, 0x6 ;  /* 0x0000000505277211 */ /* 0x040fe200078e30ff */
[----:B------:R1:W3:Y:S01]  /*1560*/  LDG.E.U16 R31, desc[UR8][R36.64] ;  /* 0x00000008241f7981 */ /* 0x0002e2000c1e1500 */
[-C--:B------:R-:W-:Y:S01]  /*1570*/  IADD3 R38, P1, PT, R112, R4.reuse, RZ ;  /* 0x0000000470267210 */ /* 0x080fe20007f3e0ff */
[C---:B------:R-:W-:Y:S01]  /*1580*/  IMAD R237, R5.reuse, 0x76, RZ ;  /* 0x0000007605ed7824 */ /* 0x040fe200078e02ff */
[----:B------:R-:W-:Y:S01]  /*1590*/  IADD3 R42, P3, PT, R118, R4, RZ ;  /* 0x00000004762a7210 */ /* 0x000fe20007f7e0ff */
[----:B------:R-:W-:Y:S01]  /*15a0*/  IMAD R41, R5, 0x49, RZ ;  /* 0x0000004905297824 */ /* 0x000fe200078e02ff */
[----:B------:R-:W-:Y:S01]  /*15b0*/  LEA.HI.X.SX32 R39, R39, R6, 0x1, P1 ;  /* 0x0000000627277211 */ /* 0x000fe200008f0eff */
[----:B0-----:R-:W-:Y:S01]  /*15c0*/  IMAD R35, R5, 0x59, RZ ;  /* 0x0000005905237824 */ /* 0x001fe200078e02ff */
[----:B------:R-:W-:Y:S01]  /*15d0*/  IADD3 R40, P2, PT, R107, R4, RZ ;  /* 0x000000046b287210 */ /* 0x000fe20007f5e0ff */
[----:B------:R-:W3:Y:S01]  /*15e0*/  LDG.E.U16 R32, desc[UR8][R32.64] ;  /* 0x0000000820207981 */ /* 0x000ee2000c1e1500 */
[----:B------:R-:W-:Y:S01]  /*15f0*/  LEA.HI.X.SX32 R43, R43, R6, 0x1, P3 ;  /* 0x000000062b2b7211 */ /* 0x000fe200018f0eff */
[----:B------:R-:W-:Y:S01]  /*1600*/  IMAD R236, R5, 0x86, RZ ;  /* 0x0000008605ec7824 */ /* 0x000fe200078e02ff */
[----:B-1----:R-:W-:Y:S01]  /*1610*/  IADD3 R36, P1, PT, R116, R4, RZ ;  /* 0x0000000474247210 */ /* 0x002fe20007f3e0ff */
[----:B------:R-:W3:Y:S01]  /*1620*/  LDG.E.U16 R164, desc[UR8][R164.64] ;  /* 0x00000008a4a47981 */ /* 0x000ee2000c1e1500 */
[-C--:B------:R-:W-:Y:S01]  /*1630*/  LEA.HI.X.SX32 R41, R41, R6.reuse, 0x1, P2 ;  /* 0x0000000629297211 */ /* 0x080fe200010f0eff */
[----:B------:R-:W-:Y:S01]  /*1640*/  IMAD R235, R5, 0x96, RZ ;  /* 0x0000009605eb7824 */ /* 0x000fe200078e02ff */
[----:B------:R-:W-:Y:S01]  /*1650*/  LEA.HI.X.SX32 R37, R35, R6, 0x1, P1 ;  /* 0x0000000623257211 */ /* 0x000fe200008f0eff */
[C---:B------:R-:W-:Y:S01]  /*1660*/  IMAD R167, R5.reuse, 0xb4, RZ ;  /* 0x000000b405a77824 */ /* 0x040fe200078e02ff */
[----:B------:R0:W3:Y:S01]  /*1670*/  LDG.E.U16 R35, desc[UR8][R42.64] ;  /* 0x000000082a237981 */ /* 0x0000e2000c1e1500 */
[-C--:B------:R-:W-:Y:S01]  /*1680*/  IADD3 R46, P1, PT, R126, R4.reuse, RZ ;  /* 0x000000047e2e7210 */ /* 0x080fe20007f3e0ff */
[----:B------:R-:W-:Y:S01]  /*1690*/  IMAD R234, R5, 0xa6, RZ ;  /* 0x000000a605ea7824 */ /* 0x000fe200078e02ff */
[----:B------:R-:W-:Y:S01]  /*16a0*/  IADD3 R48, P2, PT, R125, R4, RZ ;  /* 0x000000047d307210 */ /* 0x000fe20007f5e0ff */
[----:B------:R1:W3:Y:S01]  /*16b0*/  LDG.E.U16 R33, desc[UR8][R38.64] ;  /* 0x0000000826217981 */ /* 0x0002e2000c1e1500 */
[----:B------:R-:W-:Y:S01]  /*16c0*/  LEA.HI.X.SX32 R47, R45, R6, 0x1, P1 ;  /* 0x000000062d2f7211 */ /* 0x000fe200008f0eff */
[----:B------:R-:W-:Y:S01]  /*16d0*/  IMAD R233, R5, 0xb6, RZ ;  /* 0x000000b605e97824 */ /* 0x000fe200078e02ff */
[----:B------:R-:W2:Y:S01]  /*16e0*/  LDC R82, c[0x0][0x3b8] ;  /* 0x0000ee00ff527b82 */ /* 0x000ea20000000800 */
[----:B------:R1:W3:Y:S01]  /*16f0*/  LDG.E.U16 R34, desc[UR8][R40.64] ;  /* 0x0000000828227981 */ /* 0x0002e2000c1e1500 */
[----:B0-----:R-:W-:-:S03]  /*1700*/  IADD3 R42, P3, PT, R120, R4, RZ ;  /* 0x00000004782a7210 */ /* 0x001fc60007f7e0ff */
[----:B------:R-:W3:Y:S01]  /*1710*/  LDG.E.U16 R36, desc[UR8][R36.64] ;  /* 0x0000000824247981 */ /* 0x000ee2000c1e1500 */
[----:B-1----:R-:W-:Y:S01]  /*1720*/  IMAD R39, R5, 0x79, RZ ;  /* 0x0000007905277824 */ /* 0x002fe200078e02ff */
[----:B------:R-:W-:Y:S02]  /*1730*/  LEA.HI.X.SX32 R43, R51, R6, 0x1, P3 ;  /* 0x00000006332b7211 */ /* 0x000fe400018f0eff */
[----:B------:R-:W3:Y:S01]  /*1740*/  LDG.E.U16 R174, desc[UR8][R174.64] ;  /* 0x00000008aeae7981 */ /* 0x000ee2000c1e1500 */
[C---:B------:R-:W-:Y:S01]  /*1750*/  SHF.L.U32 R51, R5.reuse, 0x1, RZ ;  /* 0x0000000105337819 */ /* 0x040fe200000006ff */
[----:B------:R-:W-:Y:S01]  /*1760*/  IMAD R231, R5, 0xc6, RZ ;  /* 0x000000c605e77824 */ /* 0x000fe200078e02ff */
[----:B------:R-:W-:Y:S01]  /*1770*/  IADD3 R40, P1, PT, R124, R4, RZ ;  /* 0x000000047c287210 */ /* 0x000fe20007f3e0ff */
[----:B------:R-:W3:Y:S01]  /*1780*/  LDG.E.U16 R180, desc[UR8][R180.64] ;  /* 0x00000008b4b47981 */ /* 0x000ee2000c1e1500 */
[-C--:B------:R-:W-:Y:S01]  /*1790*/  LEA.HI.X.SX32 R49, R49, R6.reuse, 0x1, P2 ;  /* 0x0000000631317211 */ /* 0x080fe200010f0eff */
[----:B------:R-:W-:Y:S01]  /*17a0*/  IMAD R230, R5, 0xd6, RZ ;  /* 0x000000d605e67824 */ /* 0x000fe200078e02ff */
[----:B------:R-:W-:Y:S01]  /*17b0*/  LEA.HI.X.SX32 R41, R39, R6, 0x1, P1 ;  /* 0x0000000627297211 */ /* 0x000fe200008f0eff */
[----:B------:R0:W3:Y:S01]  /*17c0*/  LDG.E.U16 R37, desc[UR8][R46.64] ;  /* 0x000000082e257981 */ /* 0x0000e2000c1e1500 */
[----:B------:R-:W-:Y:S01]  /*17d0*/  IADD3 R44, P1, PT, R51, R4, RZ ;  /* 0x00000004332c7210 */ /* 0x000fe20007f3e0ff */
[C---:B------:R-:W-:Y:S01]  /*17e0*/  IMAD R229, R5.reuse, 0xe6, RZ ;  /* 0x000000e605e57824 */ /* 0x040fe200078e02ff */
[----:B------:R-:W1:Y:S01]  /*17f0*/  LDC R88, c[0x0][0x3b8] ;  /* 0x0000ee00ff587b82 */ /* 0x000e620000000800 */
[----:B------:R0:W3:Y:S01]  /*1800*/  LDG.E.U16 R38, desc[UR8][R48.64] ;  /* 0x0000000830267981 */ /* 0x0000e2000c1e1500 */
[----:B------:R-:W-:-:S03]  /*1810*/  LEA.HI.X.SX32 R45, R5, R6, 0x1, P1 ;  /* 0x00000006052d7211 */ /* 0x000fc600008f0eff */
[----:B------:R0:W3:Y:S02]  /*1820*/  LDG.E.U16 R39, desc[UR8][R42.64] ;  /* 0x000000082a277981 */ /* 0x0000e4000c1e1500 */
[-C--:B0-----:R-:W-:Y:S01]  /*1830*/  IADD3 R46, P3, PT, R109, R4.reuse, RZ ;  /* 0x000000046d2e7210 */ /* 0x081fe20007f7e0ff */
[C---:B------:R-:W-:Y:S01]  /*1840*/  IMAD R228, R5.reuse, 0xf6, RZ ;  /* 0x000000f605e47824 */ /* 0x040fe200078e02ff */
[----:B------:R-:W3:Y:S01]  /*1850*/  LDG.E.U16 R40, desc[UR8][R40.64] ;  /* 0x0000000828287981 */ /* 0x000ee2000c1e1500 */
[C---:B------:R-:W-:Y:S01]  /*1860*/  IMAD R111, R5.reuse, 0x6b, RZ ;  /* 0x0000006b056f7824 */ /* 0x040fe200078e02ff */
[----:B------:R-:W0:Y:S01]  /*1870*/  LDC R84, c[0x0][0x3b8] ;  /* 0x0000ee00ff547b82 */ /* 0x000e220000000800 */
[----:B------:R-:W-:Y:S01]  /*1880*/  IMAD R49, R5, 0x4d, RZ ;  /* 0x0000004d05317824 */ /* 0x000fe200078e02ff */
[----:B------:R4:W3:Y:S01]  /*1890*/  LDG.E.U16 R196, desc[UR8][R44.64] ;  /* 0x000000082cc47981 */ /* 0x0008e2000c1e1500 */
[----:B------:R-:W-:Y:S02]  /*18a0*/  IADD3 R42, P1, PT, R115, R4, RZ ;  /* 0x00000004732a7210 */ /* 0x000fe40007f3e0ff */
[-C--:B------:R-:W-:Y:S01]  /*18b0*/  LEA.HI.X.SX32 R47, R53, R6.reuse, 0x1, P3 ;  /* 0x00000006352f7211 */ /* 0x080fe200018f0eff */
[----:B------:R-:W-:Y:S01]  /*18c0*/  IMAD R183, R5, 0xf4, RZ ;  /* 0x000000f405b77824 */ /* 0x000fe200078e02ff */
[----:B------:R-:W-:Y:S01]  /*18d0*/  LEA.HI.X.SX32 R43, R49, R6, 0x1, P1 ;  /* 0x00000006312b7211 */ /* 0x000fe200008f0eff */
[----:B------:R-:W-:Y:S01]  /*18e0*/  IMAD R49, R5, 0x55, RZ ;  /* 0x0000005505317824 */ /* 0x000fe200078e02ff */
[-C--:B------:R-:W-:Y:S01]  /*18f0*/  IADD3 R48, P1, PT, R113, R4.reuse, RZ ;  /* 0x0000000471307210 */ /* 0x080fe20007f3e0ff */
[----:B------:R-:W-:Y:S01]  /*1900*/  IMAD R53, R5, 0x65, RZ ;  /* 0x0000006505357824 */ /* 0x000fe200078e02ff */
[----:B------:R4:W3:Y:S01]  /*1910*/  LDG.E.U16 R41, desc[UR8][R46.64] ;  /* 0x000000082e297981 */ /* 0x0008e2000c1e1500 */
[----:B------:R-:W-:Y:S01]  /*1920*/  IADD3 R56, P3, PT, R119, R4, RZ ;  /* 0x0000000477387210 */ /* 0x000fe20007f7e0ff */
[----:B----4-:R-:W-:Y:S01]  /*1930*/  IMAD R45, R5, 0x6d, RZ ;  /* 0x0000006d052d7824 */ /* 0x010fe200078e02ff */
[----:B------:R-:W-:Y:S01]  /*1940*/  LEA.HI.X.SX32 R49, R49, R6, 0x1, P1 ;  /* 0x0000000631317211 */ /* 0x000fe200008f0eff */
[----:B------:R-:W4:Y:S01]  /*1950*/  LDG.E.U16 R42, desc[UR8][R42.64] ;  /* 0x000000082a2a7981 */ /* 0x000f22000c1e1500 */
[C---:B------:R-:W-:Y:S01]  /*1960*/  LEA R194, P2, R5.reuse, R4, 0x2 ;  /* 0x0000000405c27211 */ /* 0x040fe200078410ff */
[----:B------:R-:W-:Y:S01]  /*1970*/  IMAD R127, R5, 0x7b, RZ ;  /* 0x0000007b057f7824 */ /* 0x000fe200078e02ff */
[----:B------:R-:W-:Y:S01]  /*1980*/  LEA.HI.X.SX32 R57, R53, R6, 0x1, P3 ;  /* 0x0000000635397211 */ /* 0x000fe200018f0eff */
[----:B------:R-:W3:Y:S01]  /*1990*/  LDG.E.U16 R132, desc[UR8][R132.64] ;  /* 0x0000000884847981 */ /* 0x000ee2000c1e1500 */
[----:B------:R-:W0:Y:S01]  /*19a0*/  LDC R86, c[0x0][0x3b8] ;  /* 0x0000ee00ff567b82 */ /* 0x000e220000000800 */
[----:B------:R-:W-:Y:S01]  /*19b0*/  IADD3 R46, P1, PT, R122, R4, RZ ;  /* 0x000000047a2e7210 */ /* 0x000fe20007f3e0ff */
[----:B------:R-:W-:Y:S01]  /*19c0*/  IMAD R53, R5, 0x75, RZ ;  /* 0x0000007505357824 */ /* 0x000fe200078e02ff */
[-C--:B------:R-:W-:Y:S01]  /*19d0*/  LEA.HI.X.SX32 R195, R51, R6.reuse, 0x1, P2 ;  /* 0x0000000633c37211 */ /* 0x080fe200010f0eff */
[----:B------:R-:W3:Y:S01]  /*19e0*/  LDG.E.U16 R136, desc[UR8][R136.64] ;  /* 0x0000000888887981 */ /* 0x000ee2000c1e1500 */
[----:B------:R-:W-:Y:S01]  /*19f0*/  LEA.HI.X.SX32 R47, R45, R6, 0x1, P1 ;  /* 0x000000062d2f7211 */ /* 0x000fe200008f0eff */
[----:B------:R-:W-:Y:S01]  /*1a00*/  IMAD R51, R5, 0x5d, RZ ;  /* 0x0000005d05337824 */ /* 0x000fe200078e02ff */
[-C--:B------:R-:W-:Y:S01]  /*1a10*/  IADD3 R54, P1, PT, R123, R4.reuse, RZ ;  /* 0x000000047b367210 */ /* 0x080fe20007f3e0ff */
[----:B------:R1:W3:Y:S01]  /*1a20*/  LDG.E.U16 R43, desc[UR8][R48.64] ;  /* 0x00000008302b7981 */ /* 0x0002e2000c1e1500 */
[----:B------:R-:W-:Y:S01]  /*1a30*/  IADD3 R50, P2, PT, R117, R4, RZ ;  /* 0x0000000475327210 */ /* 0x000fe20007f5e0ff */
[----:B------:R-:W-:Y:S01]  /*1a40*/  IMAD R165, R5, 0xa4, RZ ;  /* 0x000000a405a57824 */ /* 0x000fe200078e02ff */
[----:B------:R-:W-:Y:S01]  /*1a50*/  LEA.HI.X.SX32 R55, R53, R6, 0x1, P1 ;  /* 0x0000000635377211 */ /* 0x000fe200008f0eff */
[----:B------:R1:W3:Y:S01]  /*1a60*/  LDG.E.U16 R45, desc[UR8][R56.64] ;  /* 0x00000008382d7981 */ /* 0x0002e2000c1e1500 */
[----:B------:R-:W-:Y:S01]  /*1a70*/  IADD3 R134, P1, PT, R61, R4, RZ ;  /* 0x000000043d867210 */ /* 0x000fe20007f3e0ff */
[----:B------:R-:W-:Y:S01]  /*1a80*/  IMAD R175, R5, 0xd4, RZ ;  /* 0x000000d405af7824 */ /* 0x000fe200078e02ff */
[----:B------:R-:W-:Y:S01]  /*1a90*/  LEA.HI.X.SX32 R51, R51, R6, 0x1, P2 ;  /* 0x0000000633337211 */ /* 0x000fe200010f0eff */
[----:B------:R-:W3:Y:S01]  /*1aa0*/  LDG.E.U16 R46, desc[UR8][R46.64] ;  /* 0x000000082e2e7981 */ /* 0x000ee2000c1e1500 */
[----:B------:R-:W-:Y:S01]  /*1ab0*/  IADD3 R52, P3, PT, R121, R4, RZ ;  /* 0x0000000479347210 */ /* 0x000fe20007f7e0ff */
[----:B-1----:R-:W-:Y:S01]  /*1ac0*/  IMAD R49, R5, 0x25, RZ ;  /* 0x0000002505317824 */ /* 0x002fe200078e02ff */
[----:B------:R-:W1:Y:S01]  /*1ad0*/  LDC R133, c[0x0][0x3b8] ;  /* 0x0000ee00ff857b82 */ /* 0x000e620000000800 */
[----:B------:R0:W3:Y:S03]  /*1ae0*/  LDG.E.U16 R44, desc[UR8][R50.64] ;  /* 0x00000008322c7981 */ /* 0x0000e6000c1e1500 */
[----:B------:R-:W-:Y:S01]  /*1af0*/  LEA.HI.X.SX32 R135, R49, R6, 0x1, P1 ;  /* 0x0000000631877211 */ /* 0x000fe200008f0eff */
[----:B------:R-:W-:Y:S01]  /*1b00*/  IMAD R181, R5, 0xe4, RZ ;  /* 0x000000e405b57824 */ /* 0x000fe200078e02ff */
[----:B------:R-:W-:Y:S01]  /*1b10*/  IADD3 R62, P1, PT, R159, R4, RZ ;  /* 0x000000049f3e7210 */ /* 0x000fe20007f3e0ff */
[----:B------:R-:W-:Y:S01]  /*1b20*/  IMAD R57, R5, 0x2d, RZ ;  /* 0x0000002d05397824 */ /* 0x000fe200078e02ff */
[----:B------:R-:W-:Y:S01]  /*1b30*/  LEA.HI.X.SX32 R53, R63, R6, 0x1, P3 ;  /* 0x000000063f357211 */ /* 0x000fe200018f0eff */
[----:B------:R0:W3:Y:S01]  /*1b40*/  LDG.E.U16 R47, desc[UR8][R54.64] ;  /* 0x00000008362f7981 */ /* 0x0000e2000c1e1500 */
[----:B------:R-:W1:Y:S01]  /*1b50*/  LDC R90, c[0x0][0x3b8] ;  /* 0x0000ee00ff5a7b82 */ /* 0x000e620000000800 */
[----:B0-----:R-:W-:-:S02]  /*1b60*/  IADD3 R50, P2, PT, R157, R4, RZ ;  /* 0x000000049d327210 */ /* 0x001fc40007f5e0ff */
[----:B------:R-:W-:Y:S01]  /*1b70*/  LEA.HI.X.SX32 R63, R61, R6, 0x1, P1 ;  /* 0x000000063d3f7211 */ /* 0x000fe200008f0eff */
[----:B------:R-:W3:Y:S01]  /*1b80*/  LDG.E.U16 R48, desc[UR8][R52.64] ;  /* 0x0000000834307981 */ /* 0x000ee2000c1e1500 */
[----:B------:R-:W-:Y:S02]  /*1b90*/  IADD3 R58, P1, PT, R67, R4, RZ ;  /* 0x00000004433a7210 */ /* 0x000fe40007f3e0ff */
[----:B------:R-:W-:Y:S01]  /*1ba0*/  LEA.HI.X.SX32 R51, R59, R6, 0x1, P2 ;  /* 0x000000063b337211 */ /* 0x000fe200010f0eff */
[----:B------:R-:W0:Y:S01]  /*1bb0*/  LDC R92, c[0x0][0x3b8] ;  /* 0x0000ee00ff5c7b82 */ /* 0x000e220000000800 */
[-C--:B------:R-:W-:Y:S01]  /*1bc0*/  IADD3 R56, P3, PT, R167, R4.reuse, RZ ;  /* 0x00000004a7387210 */ /* 0x080fe20007f7e0ff */
[----:B------:R-:W3:Y:S01]  /*1bd0*/  LDG.E.U16 R134, desc[UR8][R134.64] ;  /* 0x0000000886867981 */ /* 0x000ee2000c1e1500 */
[----:B------:R-:W-:Y:S02]  /*1be0*/  IADD3 R60, P2, PT, R165, R4, RZ ;  /* 0x00000004a53c7210 */ /* 0x000fe40007f5e0ff */
[-C--:B------:R-:W-:Y:S01]  /*1bf0*/  LEA.HI.X.SX32 R59, R57, R6.reuse, 0x1, P1 ;  /* 0x00000006393b7211 */ /* 0x080fe200008f0eff */
[----:B------:R-:W3:Y:S01]  /*1c00*/  LDG.E.U16 R49, desc[UR8][R50.64] ;  /* 0x0000000832317981 */ /* 0x000ee2000c1e1500 */
[-C--:B------:R-:W-:Y:S01]  /*1c10*/  LEA.HI.X.SX32 R57, R67, R6.reuse, 0x1, P3 ;  /* 0x0000000643397211 */ /* 0x080fe200018f0eff */
[----:B------:R-:W-:Y:S01]  /*1c20*/  IMAD R67, R5, 0x6a, RZ ;  /* 0x0000006a05437824 */ /* 0x000fe200078e02ff */
[----:B------:R-:W-:Y:S01]  /*1c30*/  LEA.HI.X.SX32 R61, R65, R6, 0x1, P2 ;  /* 0x00000006413d7211 */ /* 0x000fe200010f0eff */
[----:B------:R-:W3:Y:S01]  /*1c40*/  LDG.E.U16 R52, desc[UR8][R58.64] ;  /* 0x000000083a347981 */ /* 0x000ee2000c1e1500 */
[-C--:B------:R-:W-:Y:S01]  /*1c50*/  IADD3 R54, P2, PT, R173, R4.reuse, RZ ;  /* 0x00000004ad367210 */ /* 0x080fe20007f5e0ff */
[----:B------:R-:W-:Y:S01]  /*1c60*/  IMAD R65, R5, 0x35, RZ ;  /* 0x0000003505417824 */ /* 0x000fe200078e02ff */
[----:B------:R-:W-:Y:S01]  /*1c70*/  IADD3 R68, P1, PT, R67, R4, RZ ;  /* 0x0000000443447210 */ /* 0x000fe20007f3e0ff */
[----:B------:R-:W3:Y:S01]  /*1c80*/  LDG.E.U16 R53, desc[UR8][R56.64] ;  /* 0x0000000838357981 */ /* 0x000ee2000c1e1500 */
[----:B------:R-:W-:Y:S01]  /*1c90*/  LEA.HI.X.SX32 R55, R69, R6, 0x1, P2 ;  /* 0x0000000645377211 */ /* 0x000fe200010f0eff */
[----:B------:R-:W0:Y:S01]  /*1ca0*/  LDC R94, c[0x0][0x3b8] ;  /* 0x0000ee00ff5e7b82 */ /* 0x000e220000000800 */
[----:B------:R-:W-:Y:S01]  /*1cb0*/  IADD3 R66, P2, PT, R175, R4, RZ ;  /* 0x00000004af427210 */ /* 0x000fe20007f5e0ff */
[----:B------:R1:W3:Y:S01]  /*1cc0*/  LDG.E.U16 R50, desc[UR8][R62.64] ;  /* 0x000000083e327981 */ /* 0x0002e2000c1e1500 */
[----:B------:R-:W-:-:S02]  /*1cd0*/  LEA.HI.X.SX32 R69, R65, R6, 0x1, P1 ;  /* 0x0000000641457211 */ /* 0x000fc400008f0eff */
[----:B------:R-:W-:Y:S01]  /*1ce0*/  IADD3 R64, P1, PT, R73, R4, RZ ;  /* 0x0000000449407210 */ /* 0x000fe20007f3e0ff */
[----:B------:R1:W3:Y:S01]  /*1cf0*/  LDG.E.U16 R51, desc[UR8][R60.64] ;  /* 0x000000083c337981 */ /* 0x0002e2000c1e1500 */
[----:B------:R-:W-:Y:S01]  /*1d00*/  LEA.HI.X.SX32 R67, R67, R6, 0x1, P2 ;  /* 0x0000000643437211 */ /* 0x000fe200010f0eff */
[----:B------:R-:W0:Y:S02]  /*1d10*/  LDC R96, c[0x0][0x3b8] ;  /* 0x0000ee00ff607b82 */ /* 0x000e240000000800 */
[----:B------:R-:W3:Y:S01]  /*1d20*/  LDG.E.U16 R54, desc[UR8][R54.64] ;  /* 0x0000000836367981 */ /* 0x000ee2000c1e1500 */
[----:B-1----:R-:W-:Y:S01]  /*1d30*/  IMAD R63, R5, 0x3d, RZ ;  /* 0x0000003d053f7824 */ /* 0x002fe200078e02ff */
[-C--:B------:R-:W-:Y:S02]  /*1d40*/  IADD3 R62, P2, PT, R183, R4.reuse, RZ ;  /* 0x00000004b73e7210 */ /* 0x080fe40007f5e0ff */
[----:B------:R-:W3:Y:S01]  /*1d50*/  LDG.E.U16 R56, desc[UR8][R66.64] ;  /* 0x0000000842387981 */ /* 0x000ee2000c1e1500 */
[----:B------:R-:W-:Y:S01]  /*1d60*/  IADD3 R60, P3, PT, R181, R4, RZ ;  /* 0x00000004b53c7210 */ /* 0x000fe20007f7e0ff */
[----:B------:R-:W1:Y:S01]  /*1d70*/  LDC R98, c[0x0][0x3b8] ;  /* 0x0000ee00ff627b82 */ /* 0x000e620000000800 */
[-C--:B------:R-:W-:Y:S01]  /*1d80*/  LEA.HI.X.SX32 R65, R63, R6.reuse, 0x1, P1 ;  /* 0x000000063f417211 */ /* 0x080fe200008f0eff */
[----:B------:R-:W3:Y:S01]  /*1d90*/  LDG.E.U16 R148, desc[UR8][R148.64] ;  /* 0x0000000894947981 */ /* 0x000ee2000c1e1500 */
[-C--:B------:R-:W-:Y:S01]  /*1da0*/  LEA.HI.X.SX32 R61, R71, R6.reuse, 0x1, P3 ;  /* 0x00000006473d7211 */ /* 0x080fe200018f0eff */
[----:B------:R-:W-:Y:S01]  /*1db0*/  IMAD R71, R5, 0x23, RZ ;  /* 0x0000002305477824 */ /* 0x000fe200078e02ff */
[----:B------:R-:W-:Y:S01]  /*1dc0*/  LEA.HI.X.SX32 R63, R73, R6, 0x1, P2 ;  /* 0x00000006493f7211 */ /* 0x000fe200010f0eff */
[----:B------:R0:W3:Y:S01]  /*1dd0*/  LDG.E.U16 R55, desc[UR8][R68.64] ;  /* 0x0000000844377981 */ /* 0x0000e2000c1e1500 */
[----:B------:R-:W-:Y:S01]  /*1de0*/  IADD3 R138, P1, PT, R226, R4, RZ ;  /* 0x00000004e28a7210 */ /* 0x000fe20007f3e0ff */
[----:B------:R-:W-:Y:S01]  /*1df0*/  IMAD R73, R5, 0x33, RZ ;  /* 0x0000003305497824 */ /* 0x000fe200078e02ff */
[----:B------:R-:W1:Y:S01]  /*1e00*/  LDC R100, c[0x0][0x3b8] ;  /* 0x0000ee00ff647b82 */ /* 0x000e620000000800 */
[----:B------:R0:W3:Y:S01]  /*1e10*/  LDG.E.U16 R57, desc[UR8][R60.64] ;  /* 0x000000083c397981 */ /* 0x0000e2000c1e1500 */
[----:B------:R-:W-:-:S03]  /*1e20*/  LEA.HI.X.SX32 R139, R71, R6, 0x1, P1 ;  /* 0x00000006478b7211 */ /* 0x000fc600008f0eff */
[----:B------:R0:W3:Y:S02]  /*1e30*/  LDG.E.U16 R58, desc[UR8][R64.64] ;  /* 0x00000008403a7981 */ /* 0x0000e4000c1e1500 */
[----:B0-----:R-:W-:Y:S01]  /*1e40*/  IMAD R69, R5, 0x2b, RZ ;  /* 0x0000002b05457824 */ /* 0x001fe200078e02ff */
[----:B------:R-:W0:Y:S01]  /*1e50*/  LDC R102, c[0x0][0x3b8] ;  /* 0x0000ee00ff667b82 */ /* 0x000e220000000800 */
[----:B------:R1:W3:Y:S01]  /*1e60*/  LDG.E.U16 R59, desc[UR8][R62.64] ;  /* 0x000000083e3b7981 */ /* 0x0002e2000c1e1500 */
[-C--:B------:R-:W-:Y:S01]  /*1e70*/  IADD3 R60, P2, PT, R227, R4.reuse, RZ ;  /* 0x00000004e33c7210 */ /* 0x080fe20007f5e0ff */
[C---:B------:R-:W-:Y:S02]  /*1e80*/  IMAD R67, R5.reuse, 0x43, RZ ;  /* 0x0000004305437824 */ /* 0x040fe400078e02ff */
[----:B------:R-:W3:Y:S01]  /*1e90*/  LDG.E.U16 R138, desc[UR8][R138.64] ;  /* 0x000000088a8a7981 */ /* 0x000ee2000c1e1500 */
[-C--:B------:R-:W-:Y:S02]  /*1ea0*/  IADD3 R64, P3, PT, R232, R4.reuse, RZ ;  /* 0x00000004e8407210 */ /* 0x080fe40007f7e0ff */
[----:B------:R-:W0:Y:S01]  /*1eb0*/  LDC R104, c[0x0][0x3b8] ;  /* 0x0000ee00ff687b82 */ /* 0x000e220000000800 */
[----:B------:R-:W3:Y:S01]  /*1ec0*/  LDG.E.U16 R150, desc[UR8][R150.64] ;  /* 0x0000000896967981 */ /* 0x000ee2000c1e1500 */
[----:B-1----:R-:W-:Y:S01]  /*1ed0*/  IMAD R63, R5, 0x3b, RZ ;  /* 0x0000003b053f7824 */ /* 0x002fe200078e02ff */
[----:B------:R-:W-:-:S02]  /*1ee0*/  IADD3 R62, P1, PT, R237, R4, RZ ;  /* 0x00000004ed3e7210 */ /* 0x000fc40007f3e0ff */
[----:B------:R-:W3:Y:S01]  /*1ef0*/  LDG.E.U16 R140, desc[UR8][R140.64] ;  /* 0x000000088c8c7981 */ /* 0x000ee2000c1e1500 */
[-C--:B------:R-:W-:Y:S02]  /*1f00*/  LEA.HI.X.SX32 R61, R69, R6.reuse, 0x1, P2 ;  /* 0x00000006453d7211 */ /* 0x080fe400010f0eff */
[-C--:B------:R-:W-:Y:S01]  /*1f10*/  LEA.HI.X.SX32 R65, R73, R6.reuse, 0x1, P3 ;  /* 0x0000000649417211 */ /* 0x080fe200018f0eff */
[----:B------:R-:W1:Y:S01]  /*1f20*/  LDC R110, c[0x0][0x3b8] ;  /* 0x0000ee00ff6e7b82 */ /* 0x000e620000000800 */
[----:B------:R-:W-:Y:S01]  /*1f30*/  LEA.HI.X.SX32 R63, R63, R6, 0x1, P1 ;  /* 0x000000063f3f7211 */ /* 0x000fe200008f0eff */
[----:B------:R-:W3:Y:S01]  /*1f40*/  LDG.E.U16 R60, desc[UR8][R60.64] ;  /* 0x000000083c3c7981 */ /* 0x000ee2000c1e1500 */
[-C--:B------:R-:W-:Y:S01]  /*1f50*/  IADD3 R70, P1, PT, R236, R4.reuse, RZ ;  /* 0x00000004ec467210 */ /* 0x080fe20007f3e0ff */
[C---:B------:R-:W-:Y:S01]  /*1f60*/  IMAD R69, R5.reuse, 0x4b, RZ ;  /* 0x0000004b05457824 */ /* 0x040fe200078e02ff */
[----:B------:R-:W-:Y:S01]  /*1f70*/  IADD3 R68, P3, PT, R234, R4, RZ ;  /* 0x00000004ea447210 */ /* 0x000fe20007f7e0ff */
[----:B------:R-:W-:Y:S01]  /*1f80*/  IMAD R73, R5, 0x53, RZ ;  /* 0x0000005305497824 */ /* 0x000fe200078e02ff */
[----:B------:R-:W-:Y:S01]  /*1f90*/  LEA.HI.X.SX32 R71, R67, R6, 0x1, P1 ;  /* 0x0000000643477211 */ /* 0x000fe200008f0eff */
[----:B------:R-:W-:Y:S01]  /*1fa0*/  IMAD R67, R5, 0x5b, RZ ;  /* 0x0000005b05437824 */ /* 0x000fe200078e02ff */
[----:B------:R-:W-:Y:S01]  /*1fb0*/  IADD3 R66, P1, PT, R233, R4, RZ ;  /* 0x00000004e9427210 */ /* 0x000fe20007f3e0ff */
[----:B------:R-:W3:Y:S01]  /*1fc0*/  LDG.E.U16 R62, desc[UR8][R62.64] ;  /* 0x000000083e3e7981 */ /* 0x000ee2000c1e1500 */
[----:B------:R-:W0:Y:S03]  /*1fd0*/  LDC R108, c[0x0][0x3b8] ;  /* 0x0000ee00ff6c7b82 */ /* 0x000e260000000800 */
[----:B------:R1:W3:Y:S01]  /*1fe0*/  LDG.E.U16 R61, desc[UR8][R64.64] ;  /* 0x00000008403d7981 */ /* 0x0002e2000c1e1500 */
[----:B------:R-:W-:-:S02]  /*1ff0*/  LEA.HI.X.SX32 R67, R67, R6, 0x1, P1 ;  /* 0x0000000643437211 */ /* 0x000fc400008f0eff */
[-C--:B------:R-:W-:Y:S01]  /*2000*/  IADD3 R74, P1, PT, R231, R4.reuse, RZ ;  /* 0x00000004e74a7210 */ /* 0x080fe20007f3e0ff */
[----:B------:R-:W3:Y:S01]  /*2010*/  LDG.E.U16 R176, desc[UR8][R176.64] ;  /* 0x00000008b0b07981 */ /* 0x000ee2000c1e1500 */
[----:B------:R-:W0:Y:S03]  /*2020*/  LDC R114, c[0x0][0x3b8] ;  /* 0x0000ee00ff727b82 */ /* 0x000e260000000800 */
[----:B------:R1:W3:Y:S02]  /*2030*/  LDG.E.U16 R63, desc[UR8][R70.64] ;  /* 0x00000008463f7981 */ /* 0x0002e4000c1e1500 */
[----:B-1----:R-:W-:Y:S02]  /*2040*/  IADD3 R64, P2, PT, R235, R4, RZ ;  /* 0x00000004eb407210 */ /* 0x002fe40007f5e0ff */
[----:B------:R-:W3:Y:S01]  /*2050*/  LDG.E.U16 R66, desc[UR8][R66.64] ;  /* 0x0000000842427981 */ /* 0x000ee2000c1e1500 */
[----:B------:R-:W1:Y:S01]  /*2060*/  LDC R106, c[0x0][0x3b8] ;  /* 0x0000ee00ff6a7b82 */ /* 0x000e620000000800 */
[----:B------:R-:W-:-:S02]  /*2070*/  LEA.HI.X.SX32 R65, R69, R6, 0x1, P2 ;  /* 0x0000000645417211 */ /* 0x000fc400010f0eff */
[----:B------:R-:W-:Y:S01]  /*2080*/  LEA.HI.X.SX32 R69, R73, R6, 0x1, P3 ;  /* 0x0000000649457211 */ /* 0x000fe200018f0eff */
[C---:B------:R-:W-:Y:S01]  /*2090*/  IMAD R73, R5.reuse, 0x63, RZ ;  /* 0x0000006305497824 */ /* 0x040fe200078e02ff */
[----:B------:R-:W3:Y:S01]  /*20a0*/  LDG.E.U16 R152, desc[UR8][R152.64] ;  /* 0x0000000898987981 */ /* 0x000ee2000c1e1500 */
[----:B------:R-:W-:Y:S01]  /*20b0*/  IMAD R71, R5, 0x73, RZ ;  /* 0x0000007305477824 */ /* 0x000fe200078e02ff */
[----:B------:R-:W-:Y:S01]  /*20c0*/  IADD3 R72, P3, PT, R229, R4, RZ ;  /* 0x00000004e5487210 */ /* 0x000fe20007f7e0ff */
[----:B------:R-:W-:Y:S01]  /*20d0*/  IMAD R135, R110, 0x1b2, RZ ;  /* 0x000001b26e877824 */ /* 0x000fe200078e02ff */
[----:B------:R-:W3:Y:S01]  /*20e0*/  LDG.E.U16 R64, desc[UR8][R64.64] ;  /* 0x0000000840407981 */ /* 0x000ee2000c1e1500 */
[----:B------:R-:W-:Y:S01]  /*20f0*/  LEA.HI.X.SX32 R75, R73, R6, 0x1, P1 ;  /* 0x00000006494b7211 */ /* 0x000fe200008f0eff */
[----:B------:R-:W0:Y:S01]  /*2100*/  LDC R128, c[0x0][0x3b8] ;  /* 0x0000ee00ff807b82 */ /* 0x000e220000000800 */
[----:B------:R-:W-:Y:S01]  /*2110*/  IADD3 R70, P1, PT, R228, R4, RZ ;  /* 0x00000004e4467210 */ /* 0x000fe20007f3e0ff */
[----:B------:R-:W3:Y:S01]  /*2120*/  LDG.E.U16 R178, desc[UR8][R178.64] ;  /* 0x00000008b2b27981 */ /* 0x000ee2000c1e1500 */
[----:B------:R-:W-:-:S03]  /*2130*/  LEA.HI.X.SX32 R73, R71, R6, 0x1, P3 ;  /* 0x0000000647497211 */ /* 0x000fc600018f0eff */
[----:B------:R-:W3:Y:S02]  /*2140*/  LDG.E.U16 R160, desc[UR8][R160.64] ;  /* 0x00000008a0a07981 */ /* 0x000ee4000c1e1500 */
[----:B------:R-:W0:Y:S02]  /*2150*/  LDC R130, c[0x0][0x3b8] ;  /* 0x0000ee00ff827b82 */ /* 0x000e240000000800 */
[----:B------:R1:W3:Y:S01]  /*2160*/  LDG.E.U16 R65, desc[UR8][R68.64] ;  /* 0x0000000844417981 */ /* 0x0002e2000c1e1500 */
[----:B------:R-:W-:Y:S02]  /*2170*/  LEA.HI.X.SX32 R71, R127, R6, 0x1, P1 ;  /* 0x000000067f477211 */ /* 0x000fe400008f0eff */
[-C--:B------:R-:W-:Y:S01]  /*2180*/  LEA R190, P1, R5, R4.reuse, 0x3 ;  /* 0x0000000405be7211 */ /* 0x080fe200078218ff */
[----:B------:R1:W3:Y:S02]  /*2190*/  LDG.E.U16 R67, desc[UR8][R74.64] ;  /* 0x000000084a437981 */ /* 0x0002e4000c1e1500 */
[----:B------:R-:W0:Y:S02]  /*21a0*/  LDC R142, c[0x0][0x3b8] ;  /* 0x0000ee00ff8e7b82 */ /* 0x000e240000000800 */
[----:B------:R1:W3:Y:S02]  /*21b0*/  LDG.E.U16 R70, desc[UR8][R70.64] ;  /* 0x0000000846467981 */ /* 0x0002e4000c1e1500 */
[----:B-1----:R-:W-:-:S02]  /*21c0*/  IADD3 R68, P2, PT, R230, R4, RZ ;  /* 0x00000004e6447210 */ /* 0x002fc40007f5e0ff */
[----:B------:R-:W3:Y:S02]  /*21d0*/  LDG.E.U16 R154, desc[UR8][R154.64] ;  /* 0x000000089a9a7981 */ /* 0x000ee4000c1e1500 */
[-C--:B------:R-:W-:Y:S01]  /*21e0*/  LEA.HI.X.SX32 R69, R111, R6.reuse, 0x1, P2 ;  /* 0x000000066f457211 */ /* 0x080fe200010f0eff */
[----:B------:R-:W1:Y:S01]  /*21f0*/  LDC R149, c[0x0][0x3b8] ;  /* 0x0000ee00ff957b82 */ /* 0x000e620000000800 */
[C---:B------:R-:W-:Y:S01]  /*2200*/  SHF.L.U32 R75, R5.reuse, 0x2, RZ ;  /* 0x00000002054b7819 */ /* 0x040fe200000006ff */
[----:B------:R-:W3:Y:S01]  /*2210*/  LDG.E.U16 R144, desc[UR8][R144.64] ;  /* 0x0000000890907981 */ /* 0x000ee2000c1e1500 */
[----:B------:R-:W-:Y:S02]  /*2220*/  SHF.L.U32 R71, R5, 0x6, RZ ;  /* 0x0000000605477819 */ /* 0x000fe400000006ff */
[----:B------:R-:W-:Y:S01]  /*2230*/  LEA.HI.X.SX32 R191, R75, R6, 0x1, P1 ;  /* 0x000000064bbf7211 */ /* 0x000fe200008f0eff */
[----:B------:R-:W3:Y:S01]  /*2240*/  LDG.E.U16 R68, desc[UR8][R68.64] ;  /* 0x0000000844447981 */ /* 0x000ee2000c1e1500 */
[----:B------:R-:W-:Y:S01]  /*2250*/  SHF.L.U32 R111, R5, 0x4, RZ ;  /* 0x00000004056f7819 */ /* 0x000fe200000006ff */
[----:B------:R-:W1:Y:S01]  /*2260*/  LDC R151, c[0x0][0x3b8] ;  /* 0x0000ee00ff977b82 */ /* 0x000e620000000800 */
[----:B--2---:R-:W-:Y:S01]  /*2270*/  LEA R74, P2, R129, R4, 0x5 ;  /* 0x00000004814a7211 */ /* 0x004fe200078428ff */
[----:B------:R-:W2:Y:S01]  /*2280*/  LDG.E.U16 R168, desc[UR8][R168.64] ;  /* 0x00000008a8a87981 */ /* 0x000ea2000c1e1500 */
[----:B------:R-:W-:-:S02]  /*2290*/  SHF.L.U32 R127, R5, 0x5, RZ ;  /* 0x00000005057f7819 */ /* 0x000fc400000006ff */
[----:B------:R-:W-:Y:S01]  /*22a0*/  LEA R146, P3, R147, R4, 0x6 ;  /* 0x0000000493927211 */ /* 0x000fe200078630ff */
[----:B0-----:R-:W-:Y:S01]  /*22b0*/  IMAD R139, R130, 0x154, RZ ;  /* 0x00000154828b7824 */ /* 0x001fe200078e02ff */
[----:B------:R-:W2:Y:S01]  /*22c0*/  LDG.E.U16 R170, desc[UR8][R170.64] ;  /* 0x00000008aaaa7981 */ /* 0x000ea2000c1e1500 */
[----:B------:R-:W0:Y:S03]  /*22d0*/  LDC R153, c[0x0][0x3b8] ;  /* 0x0000ee00ff997b82 */ /* 0x000e260000000800 */
[----:B------:R1:W2:Y:S01]  /*22e0*/  LDG.E.U16 R69, desc[UR8][R72.64] ;  /* 0x0000000848457981 */ /* 0x0002a2000c1e1500 */
[-C--:B------:R-:W-:Y:S02]  /*22f0*/  LEA.HI.X.SX32 R75, R111, R6.reuse, 0x1, P2 ;  /* 0x000000066f4b7211 */ /* 0x080fe400010f0eff */
[----:B------:R-:W-:Y:S01]  /*2300*/  LEA.HI.X.SX32 R147, R127, R6, 0x1, P3 ;  /* 0x000000067f937211 */ /* 0x000fe200018f0eff */
[----:B------:R-:W-:Y:S01]  /*2310*/  IMAD R129, R78, 0x120, RZ ;  /* 0x000001204e817824 */ /* 0x000fe200078e02ff */
[----:B------:R-:W0:Y:S01]  /*2320*/  LDC R130, c[0x0][0x3b8] ;  /* 0x0000ee00ff827b82 */ /* 0x000e220000000800 */
[----:B------:R-:W2:Y:S01]  /*2330*/  LDG.E.U16 R162, desc[UR8][R162.64] ;  /* 0x00000008a2a27981 */ /* 0x000ea2000c1e1500 */
[----:B-1----:R-:W-:Y:S01]  /*2340*/  LEA R72, P1, R131, R4, 0x7 ;  /* 0x0000000483487211 */ /* 0x002fe200078238ff */
[----:B------:R-:W-:Y:S01]  /*2350*/  IMAD R127, R76, 0x110, RZ ;  /* 0x000001104c7f7824 */ /* 0x000fe200078e02ff */
[----:B------:R-:W-:Y:S01]  /*2360*/  SHF.L.U32 R111, R5, 0x7, RZ ;  /* 0x00000007056f7819 */ /* 0x000fe200000006ff */
[----:B------:R1:W2:Y:S01]  /*2370*/  LDG.E.U16 R172, desc[UR8][R74.64] ;  /* 0x000000084aac7981 */ /* 0x0002a2000c1e1500 */
[----:B------:R-:W-:-:S02]  /*2380*/  LEA.HI.X.SX32 R73, R71, R6, 0x1, P1 ;  /* 0x0000000647497211 */ /* 0x000fc400008f0eff */
[----:B------:R-:W0:Y:S01]  /*2390*/  LDC R177, c[0x0][0x3b8] ;  /* 0x0000ee00ffb17b82 */ /* 0x000e220000000800 */
[----:B------:R-:W2:Y:S04]  /*23a0*/  LDG.E.U16 R146, desc[UR8][R146.64] ;  /* 0x0000000892927981 */ /* 0x000ea8000c1e1500 */
[----:B------:R1:W2:Y:S02]  /*23b0*/  LDG.E.U16 R71, desc[UR8][R72.64] ;  /* 0x0000000848477981 */ /* 0x0002a4000c1e1500 */
[----:B-1----:R-:W-:Y:S01]  /*23c0*/  IMAD R75, R80, 0x130, RZ ;  /* 0x00000130504b7824 */ /* 0x002fe200078e02ff */
[-C--:B------:R-:W-:Y:S01]  /*23d0*/  IADD3 R80, P2, PT, R127, R4.reuse, RZ ;  /* 0x000000047f507210 */ /* 0x080fe20007f5e0ff */
[----:B------:R-:W-:Y:S01]  /*23e0*/  IMAD R131, R102, 0x172, RZ ;  /* 0x0000017266837824 */ /* 0x000fe200078e02ff */
[----:B------:R-:W1:Y:S01]  /*23f0*/  LDC R179, c[0x0][0x3b8] ;  /* 0x0000ee00ffb37b82 */ /* 0x000e620000000800 */
[----:B------:R-:W-:Y:S01]  /*2400*/  IMAD R161, R142, 0x186, RZ ;  /* 0x000001868ea17824 */ /* 0x000fe200078e02ff */
[----:B------:R-:W2:Y:S01]  /*2410*/  LDG.E.U16 R184, desc[UR8][R184.64] ;  /* 0x00000008b8b87981 */ /* 0x000ea2000c1e1500 */
[----:B------:R-:W-:Y:S01]  /*2420*/  LEA R72, P1, R133, R4, 0x8 ;  /* 0x0000000485487211 */ /* 0x000fe200078240ff */
[----:B------:R-:W-:Y:S01]  /*2430*/  IMAD R149, R149, 0x1a6, RZ ;  /* 0x000001a695957824 */ /* 0x000fe200078e02ff */
[----:B------:R-:W-:-:S03]  /*2440*/  LEA.HI.X.SX32 R81, R81, R6, 0x1, P2 ;  /* 0x0000000651517211 */ /* 0x000fc600010f0eff */
[----:B------:R-:W0:Y:S01]  /*2450*/  LDC R147, c[0x0][0x3b8] ;  /* 0x0000ee00ff937b82 */ /* 0x000e220000000800 */
[----:B------:R-:W-:Y:S01]  /*2460*/  LEA.HI.X.SX32 R73, R111, R6, 0x1, P1 ;  /* 0x000000066f497211 */ /* 0x000fe200008f0eff */
[----:B------:R-:W-:Y:S01]  /*2470*/  IMAD R111, R82, 0x140, RZ ;  /* 0x00000140526f7824 */ /* 0x000fe200078e02ff */
[-C--:B------:R-:W-:Y:S01]  /*2480*/  IADD3 R74, P1, PT, R129, R4.reuse, RZ ;  /* 0x00000004814a7210 */ /* 0x080fe20007f3e0ff */
[----:B------:R-:W2:Y:S01]  /*2490*/  LDG.E.U16 R186, desc[UR8][R186.64] ;  /* 0x00000008baba7981 */ /* 0x000ea2000c1e1500 */
[-C--:B------:R-:W-:Y:S02]  /*24a0*/  IADD3 R78, P3, PT, R75, R4.reuse, RZ ;  /* 0x000000044b4e7210 */ /* 0x080fe40007f7e0ff */
[----:B------:R-:W-:Y:S01]  /*24b0*/  IADD3 R76, P2, PT, R111, R4, RZ ;  /* 0x000000046f4c7210 */ /* 0x000fe20007f5e0ff */
[----:B------:R-:W-:Y:S01]  /*24c0*/  IMAD R127, R88, 0x170, RZ ;  /* 0x00000170587f7824 */ /* 0x000fe200078e02ff */
[-C--:B------:R-:W-:Y:S01]  /*24d0*/  LEA.HI.X.SX32 R75, R77, R6.reuse, 0x1, P1 ;  /* 0x000000064d4b7211 */ /* 0x080fe200008f0eff */
[----:B------:R-:W0:Y:S01]  /*24e0*/  LDC R88, c[0x0][0x3b8] ;  /* 0x0000ee00ff587b82 */ /* 0x000e220000000800 */
[-C--:B------:R-:W-:Y:S01]  /*24f0*/  LEA.HI.X.SX32 R77, R105, R6.reuse, 0x1, P2 ;  /* 0x00000006694d7211 */ /* 0x080fe200010f0eff */
[----:B------:R-:W-:Y:S01]  /*2500*/  IMAD R105, R84, 0x150, RZ ;  /* 0x0000015054697824 */ /* 0x000fe200078e02ff */
[----:B------:R-:W2:Y:S01]  /*2510*/  LDG.E.U16 R72, desc[UR8][R72.64] ;  /* 0x0000000848487981 */ /* 0x000ea2000c1e1500 */
[----:B------:R-:W-:Y:S01]  /*2520*/  LEA.HI.X.SX32 R79, R79, R6, 0x1, P3 ;  /* 0x000000064f4f7211 */ /* 0x000fe200018f0eff */
[----:B------:R-:W-:-:S02]  /*2530*/  IMAD R111, R86, 0x160, RZ ;  /* 0x00000160566f7824 */ /* 0x000fc400078e02ff */
[----:B------:R-:W-:Y:S01]  /*2540*/  IADD3 R84, P1, PT, R105, R4, RZ ;  /* 0x0000000469547210 */ /* 0x000fe20007f3e0ff */
[----:B------:R-:W2:Y:S01]  /*2550*/  LDG.E.U16 R74, desc[UR8][R74.64] ;  /* 0x000000084a4a7981 */ /* 0x000ea2000c1e1500 */
[----:B------:R-:W1:Y:S03]  /*2560*/  LDC R133, c[0x0][0x3b8] ;  /* 0x0000ee00ff857b82 */ /* 0x000e660000000800 */
[----:B------:R-:W2:Y:S04]  /*2570*/  LDG.E.U16 R76, desc[UR8][R76.64] ;  /* 0x000000084c4c7981 */ /* 0x000ea8000c1e1500 */
[----:B------:R4:W2:Y:S01]  /*2580*/  LDG.E.U16 R73, desc[UR8][R80.64] ;  /* 0x0000000850497981 */ /* 0x0008a2000c1e1500 */
[----:B------:R-:W-:Y:S01]  /*2590*/  LEA.HI.X.SX32 R85, R85, R6, 0x1, P1 ;  /* 0x0000000655557211 */ /* 0x000fe200008f0eff */
[----:B------:R-:W1:Y:S02]  /*25a0*/  LDC R155, c[0x0][0x3b8] ;  /* 0x0000ee00ff9b7b82 */ /* 0x000e640000000800 */
[----:B------:R4:W2:Y:S01]  /*25b0*/  LDG.E.U16 R75, desc[UR8][R78.64] ;  /* 0x000000084e4b7981 */ /* 0x0008a2000c1e1500 */
[----:B------:R-:W-:Y:S01]  /*25c0*/  IADD3 R82, P3, PT, R127, R4, RZ ;  /* 0x000000047f527210 */ /* 0x000fe20007f7e0ff */
[----:B------:R-:W-:-:S02]  /*25d0*/  IMAD R105, R94, 0x1a0, RZ ;  /* 0x000001a05e697824 */ /* 0x000fc400078e02ff */
[----:B------:R0:W2:Y:S01]  /*25e0*/  LDG.E.U16 R77, desc[UR8][R84.64] ;  /* 0x00000008544d7981 */ /* 0x0000a2000c1e1500 */
[----:B----4-:R-:W-:Y:S01]  /*25f0*/  IMAD R81, R90, 0x180, RZ ;  /* 0x000001805a517824 */ /* 0x010fe200078e02ff */
[----:B------:R-:W4:Y:S01]  /*2600*/  LDC R169, c[0x0][0x3b8] ;  /* 0x0000ee00ffa97b82 */ /* 0x000f220000000800 */
[----:B------:R-:W-:Y:S01]  /*2610*/  IMAD R145, R5, 0xcb, RZ ;  /* 0x000000cb05917824 */ /* 0x000fe200078e02ff */
[----:B------:R-:W2:Y:S01]  /*2620*/  LDG.E.U16 R188, desc[UR8][R188.64] ;  /* 0x00000008bcbc7981 */ /* 0x000ea2000c1e1500 */
[-C--:B------:R-:W-:Y:S02]  /*2630*/  IADD3 R78, P2, PT, R111, R4.reuse, RZ ;  /* 0x000000046f4e7210 */ /* 0x080fe40007f5e0ff */
[----:B------:R-:W-:Y:S01]  /*2640*/  IADD3 R80, P1, PT, R81, R4, RZ ;  /* 0x0000000451507210 */ /* 0x000fe20007f3e0ff */
[----:B------:R-:W2:Y:S01]  /*2650*/  LDG.E.U16 R192, desc[UR8][R192.64] ;  /* 0x00000008c0c07981 */ /* 0x000ea2000c1e1500 */
[-C--:B------:R-:W-:Y:S01]  /*2660*/  LEA.HI.X.SX32 R79, R103, R6.reuse, 0x1, P2 ;  /* 0x00000006674f7211 */ /* 0x080fe200010f0eff */
[----:B------:R-:W1:Y:S01]  /*2670*/  LDC R90, c[0x0][0x3b8] ;  /* 0x0000ee00ff5a7b82 */ /* 0x000e620000000800 */
[-C--:B------:R-:W-:Y:S01]  /*2680*/  LEA.HI.X.SX32 R81, R101, R6.reuse, 0x1, P1 ;  /* 0x0000000665517211 */ /* 0x080fe200008f0eff */
[----:B------:R-:W-:Y:S01]  /*2690*/  IMAD R103, R92, 0x190, RZ ;  /* 0x000001905c677824 */ /* 0x000fe200078e02ff */
[----:B------:R-:W-:Y:S01]  /*26a0*/  LEA.HI.X.SX32 R83, R83, R6, 0x1, P3 ;  /* 0x0000000653537211 */ /* 0x000fe200018f0eff */
[----:B------:R-:W2:Y:S04]  /*26b0*/  LDG.E.U16 R78, desc[UR8][R78.64] ;  /* 0x000000084e4e7981 */ /* 0x000ea8000c1e1500 */
[----:B------:R-:W4:Y:S01]  /*26c0*/  LDC R101, c[0x0][0x3b8] ;  /* 0x0000ee00ff657b82 */ /* 0x000f220000000800 */
[----:B------:R-:W-:Y:S01]  /*26d0*/  IADD3 R86, P1, PT, R103, R4, RZ ;  /* 0x0000000467567210 */ /* 0x000fe20007f3e0ff */
[----:B0-----:R-:W-:Y:S01]  /*26e0*/  IMAD R85, R96, 0x1b0, RZ ;  /* 0x000001b060557824 */ /* 0x001fe200078e02ff */
[----:B------:R-:W2:Y:S04]  /*26f0*/  LDG.E.U16 R80, desc[UR8][R80.64] ;  /* 0x0000000850507981 */ /* 0x000ea8000c1e1500 */
[----:B------:R-:W2:Y:S01]  /*2700*/  LDG.E.U16 R190, desc[UR8][R190.64] ;  /* 0x00000008bebe7981 */ /* 0x000ea2000c1e1500 */
[----:B------:R-:W0:Y:S01]  /*2710*/  LDC R92, c[0x0][0x3b8] ;  /* 0x0000ee00ff5c7b82 */ /* 0x000e220000000800 */
[----:B------:R-:W-:Y:S01]  /*2720*/  IMAD R103, R88, 0x1c0, RZ ;  /* 0x000001c058677824 */ /* 0x000fe200078e02ff */
[----:B------:R-:W-:Y:S01]  /*2730*/  LEA.HI.X.SX32 R87, R87, R6, 0x1, P1 ;  /* 0x0000000657577211 */ /* 0x000fe200008f0eff */
[----:B------:R1:W2:Y:S01]  /*2740*/  LDG.E.U16 R79, desc[UR8][R82.64] ;  /* 0x00000008524f7981 */ /* 0x0002a2000c1e1500 */
[----:B------:R-:W-:Y:S01]  /*2750*/  IADD3 R88, P1, PT, R85, R4, RZ ;  /* 0x0000000455587210 */ /* 0x000fe20007f3e0ff */
[----:B------:R-:W-:-:S02]  /*2760*/  IMAD R221, R5, 0x8c, RZ ;  /* 0x0000008c05dd7824 */ /* 0x000fc400078e02ff */
[----:B------:R-:W-:Y:S01]  /*2770*/  IMAD R223, R5, 0x9c, RZ ;  /* 0x0000009c05df7824 */ /* 0x000fe200078e02ff */
[----:B------:R-:W0:Y:S01]  /*2780*/  LDC R94, c[0x0][0x3b8] ;  /* 0x0000ee00ff5e7b82 */ /* 0x000e220000000800 */
[-C--:B------:R-:W-:Y:S01]  /*2790*/  IADD3 R84, P3, PT, R103, R4.reuse, RZ ;  /* 0x0000000467547210 */ /* 0x080fe20007f7e0ff */
[----:B------:R1:W2:Y:S02]  /*27a0*/  LDG.E.U16 R81, desc[UR8][R86.64] ;  /* 0x0000000856517981 */ /* 0x0002a4000c1e1500 */
[----:B-1----:R-:W-:Y:S01]  /*27b0*/  IADD3 R82, P2, PT, R105, R4, RZ ;  /* 0x0000000469527210 */ /* 0x002fe20007f5e0ff */
[----:B------:R-:W-:Y:S01]  /*27c0*/  IMAD R105, R98, 0x1d0, RZ ;  /* 0x000001d062697824 */ /* 0x000fe200078e02ff */
[----:B------:R-:W2:Y:S02]  /*27d0*/  LDG.E.U16 R194, desc[UR8][R194.64] ;  /* 0x00000008c2c27981 */ /* 0x000ea4000c1e1500 */
[----:B------:R-:W1:Y:S01]  /*27e0*/  LDC R96, c[0x0][0x3b8] ;  /* 0x0000ee00ff607b82 */ /* 0x000e620000000800 */
[----:B------:R-:W-:-:S02]  /*27f0*/  LEA.HI.X.SX32 R83, R99, R6, 0x1, P2 ;  /* 0x0000000663537211 */ /* 0x000fc400010f0eff */
[----:B------:R-:W-:Y:S02]  /*2800*/  IADD3 R86, P2, PT, R105, R4, RZ ;  /* 0x0000000469567210 */ /* 0x000fe40007f5e0ff */
[-C--:B------:R-:W-:Y:S01]  /*2810*/  LEA.HI.X.SX32 R85, R97, R6.reuse, 0x1, P3 ;  /* 0x0000000661557211 */ /* 0x080fe200018f0eff */
[----:B------:R-:W-:Y:S02]  /*2820*/  IMAD R103, R100, 0x1e0, RZ ;  /* 0x000001e064677824 */ /* 0x000fe400078e02ff */
[----:B------:R-:W1:Y:S01]  /*2830*/  LDC R98, c[0x0][0x3b8] ;  /* 0x0000ee00ff627b82 */ /* 0x000e620000000800 */
[-C--:B------:R-:W-:Y:S01]  /*2840*/  LEA.HI.X.SX32 R89, R89, R6.reuse, 0x1, P1 ;  /* 0x0000000659597211 */ /* 0x080fe200008f0eff */
[----:B------:R-:W2:Y:S01]  /*2850*/  LDG.E.U16 R82, desc[UR8][R82.64] ;  /* 0x0000000852527981 */ /* 0x000ea2000c1e1500 */
[----:B------:R-:W-:-:S05]  /*2860*/  LEA.HI.X.SX32 R87, R95, R6, 0x1, P2 ;  /* 0x000000065f577211 */ /* 0x000fca00010f0eff */
[----:B------:R-:W1:Y:S01]  /*2870*/  LDC R99, c[0x0][0x3b8] ;  /* 0x0000ee00ff637b82 */ /* 0x000e620000000800 */
[----:B------:R-:W2:Y:S01]  /*2880*/  LDG.E.U16 R84, desc[UR8][R84.64] ;  /* 0x0000000854547981 */ /* 0x000ea2000c1e1500 */
[----:B------:R-:W-:Y:S02]  /*2890*/  IMAD R97, R90, 0x102, RZ ;  /* 0x000001025a617824 */ /* 0x000fe400078e02ff */
[----:B----4-:R-:W-:Y:S01]  /*28a0*/  IMAD R101, R101, 0x1f0, RZ ;  /* 0x000001f065657824 */ /* 0x010fe200078e02ff */
[----:B------:R0:W4:Y:S01]  /*28b0*/  LDG.E.U16 R83, desc[UR8][R88.64] ;  /* 0x0000000858537981 */ /* 0x000122000c1e1500 */
[----:B------:R-:W-:Y:S02]  /*28c0*/  LEA R95, R5, R5, 0x7 ;  /* 0x00000005055f7211 */ /* 0x000fe400078e38ff */
[----:B------:R-:W1:Y:S01]  /*28d0*/  LDC R100, c[0x0][0x3b8] ;  /* 0x0000ee00ff647b82 */ /* 0x000e620000000800 */
[----:B------:R0:W2:Y:S02]  /*28e0*/  LDG.E.U16 R85, desc[UR8][R86.64] ;  /* 0x0000000856557981 */ /* 0x0000a4000c1e1500 */
[----:B0-----:R-:W-:Y:S01]  /*28f0*/  IMAD R89, R92, 0x112, RZ ;  /* 0x000001125c597824 */ /* 0x001fe200078e02ff */
[----:B------:R-:W-:Y:S01]  /*2900*/  IADD3 R88, P1, PT, R97, R4, RZ ;  /* 0x0000000461587210 */ /* 0x000fe20007f3e0ff */
[----:B------:R-:W-:-:S03]  /*2910*/  IMAD R97, R5, 0x89, RZ ;  /* 0x0000008905617824 */ /* 0x000fc600078e02ff */
[----:B------:R-:W0:Y:S01]  /*2920*/  LDC R127, c[0x0][0x3b8] ;  /* 0x0000ee00ff7f7b82 */ /* 0x000e220000000800 */
[-C--:B------:R-:W-:Y:S02]  /*2930*/  IADD3 R86, P2, PT, R103, R4.reuse, RZ ;  /* 0x0000000467567210 */ /* 0x080fe40007f5e0ff */
[----:B------:R-:W-:Y:S02]  /*2940*/  IADD3 R92, P3, PT, R101, R4, RZ ;  /* 0x00000004655c7210 */ /* 0x000fe40007f7e0ff */
[----:B------:R-:W-:-:S03]  /*2950*/  LEA.HI.X.SX32 R87, R93, R6, 0x1, P2 ;  /* 0x000000065d577211 */ /* 0x000fc600010f0eff */
[----:B------:R-:W0:Y:S01]  /*2960*/  LDC R103, c[0x0][0x3b8] ;  /* 0x0000ee00ff677b82 */ /* 0x000e220000000800 */
[----:B------:R-:W-:Y:S02]  /*2970*/  IADD3 R90, P2, PT, R89, R4, RZ ;  /* 0x00000004595a7210 */ /* 0x000fe40007f5e0ff */
[-C--:B------:R-:W-:Y:S01]  /*2980*/  LEA.HI.X.SX32 R93, R91, R6.reuse, 0x1, P3 ;  /* 0x000000065b5d7211 */ /* 0x080fe200018f0eff */
[----:B------:R-:W-:Y:S01]  /*2990*/  IMAD R101, R94, 0x122, RZ ;  /* 0x000001225e657824 */ /* 0x000fe200078e02ff */
[-C--:B------:R-:W-:Y:S01]  /*29a0*/  LEA.HI.X.SX32 R89, R95, R6.reuse, 0x1, P1 ;  /* 0x000000065f597211 */ /* 0x080fe200008f0eff */
[----:B-1----:R-:W-:Y:S01]  /*29b0*/  IMAD R105, R96, 0x132, RZ ;  /* 0x0000013260697824 */ /* 0x002fe200078e02ff */
[----:B------:R-:W-:Y:S01]  /*29c0*/  LEA.HI.X.SX32 R91, R97, R6, 0x1, P2 ;  /* 0x00000006615b7211 */ /* 0x000fe200010f0eff */
[----:B------:R-:W-:Y:S01]  /*29d0*/  IMAD R95, R5, 0x91, RZ ;  /* 0x00000091055f7824 */ /* 0x000fe200078e02ff */
[----:B------:R-:W2:Y:S01]  /*29e0*/  LDG.E.U16 R86, desc[UR8][R86.64] ;  /* 0x0000000856567981 */ /* 0x000ea2000c1e1500 */
[----:B------:R-:W-:Y:S01]  /*29f0*/  IMAD R111, R98, 0x142, RZ ;  /* 0x00000142626f7824 */ /* 0x000fe200078e02ff */
[----:B------:R-:W1:Y:S02]  /*2a00*/  LDC R163, c[0x0][0x3b8] ;  /* 0x0000ee00ffa37b82 */ /* 0x000e640000000800 */
[----:B------:R-:W2:Y:S01]  /*2a10*/  LDG.E.U16 R88, desc[UR8][R88.64] ;  /* 0x0000000858587981 */ /* 0x000ea2000c1e1500 */
[----:B------:R-:W-:Y:S01]  /*2a20*/  IMAD R99, R99, 0x152, RZ ;  /* 0x0000015263637824 */ /* 0x000fe200078e02ff */
[----:B------:R-:W-:-:S02]  /*2a30*/  IADD3 R96, P2, PT, R105, R4, RZ ;  /* 0x0000000469607210 */ /* 0x000fc40007f5e0ff */
[----:B------:R-:W2:Y:S02]  /*2a40*/  LDG.E.U16 R87, desc[UR8][R92.64] ;  /* 0x000000085c577981 */ /* 0x000ea4000c1e1500 */
[----:B------:R-:W1:Y:S02]  /*2a50*/  LDC R105, c[0x0][0x3b8] ;  /* 0x0000ee00ff697b82 */ /* 0x000e640000000800 */
[----:B------:R0:W2:Y:S01]  /*2a60*/  LDG.E.U16 R89, desc[UR8][R90.64] ;  /* 0x000000085a597981 */ /* 0x0000a2000c1e1500 */
[----:B------:R-:W-:Y:S02]  /*2a70*/  IMAD R97, R5, 0x99, RZ ;  /* 0x0000009905617824 */ /* 0x000fe400078e02ff */
[----:B------:R-:W-:Y:S02]  /*2a80*/  IMAD R137, R133, 0x1f2, RZ ;  /* 0x000001f285897824 */ /* 0x000fe400078e02ff */
[----:B------:R-:W-:Y:S01]  /*2a90*/  IMAD R147, R147, 0x196, RZ ;  /* 0x0000019693937824 */ /* 0x000fe200078e02ff */
[----:B------:R-:W1:Y:S01]  /*2aa0*/  LDC R171, c[0x0][0x3b8] ;  /* 0x0000ee00ffab7b82 */ /* 0x000e620000000800 */
[-C--:B0-----:R-:W-:Y:S01]  /*2ab0*/  IADD3 R90, P1, PT, R101, R4.reuse, RZ ;  /* 0x00000004655a7210 */ /* 0x081fe20007f3e0ff */
[----:B------:R-:W-:Y:S01]  /*2ac0*/  IMAD R93, R5, 0xa1, RZ ;  /* 0x000000a1055d7824 */ /* 0x000fe200078e02ff */
[----:B------:R-:W-:-:S02]  /*2ad0*/  IADD3 R92, P3, PT, R111, R4, RZ ;  /* 0x000000046f5c7210 */ /* 0x000fc40007f7e0ff */
[----:B------:R-:W-:Y:S01]  /*2ae0*/  LEA.HI.X.SX32 R91, R95, R6, 0x1, P1 ;  /* 0x000000065f5b7211 */ /* 0x000fe200008f0eff */
[----:B------:R-:W-:Y:S01]  /*2af0*/  IMAD R95, R5, 0xa9, RZ ;  /* 0x000000a9055f7824 */ /* 0x000fe200078e02ff */
[----:B------:R-:W-:Y:S01]  /*2b00*/  IADD3 R94, P1, PT, R99, R4, RZ ;  /* 0x00000004635e7210 */ /* 0x000fe20007f3e0ff */
[----:B------:R-:W0:Y:S01]  /*2b10*/  LDC R111, c[0x0][0x3b8] ;  /* 0x0000ee00ff6f7b82 */ /* 0x000e220000000800 */
[-C--:B------:R-:W-:Y:S01]  /*2b20*/  LEA.HI.X.SX32 R93, R93, R6.reuse, 0x1, P3 ;  /* 0x000000065d5d7211 */ /* 0x080fe200018f0eff */
[----:B------:R-:W-:Y:S01]  /*2b30*/  IMAD R129, R100, 0x162, RZ ;  /* 0x0000016264817824 */ /* 0x000fe200078e02ff */
[-C--:B------:R-:W-:Y:S01]  /*2b40*/  LEA.HI.X.SX32 R95, R95, R6.reuse, 0x1, P1 ;  /* 0x000000065f5f7211 */ /* 0x080fe200008f0eff */
[----:B------:R-:W-:Y:S01]  /*2b50*/  IMAD R99, R5, 0xb1, RZ ;  /* 0x000000b105637824 */ /* 0x000fe200078e02ff */
[----:B------:R-:W-:Y:S01]  /*2b60*/  LEA.HI.X.SX32 R97, R97, R6, 0x1, P2 ;  /* 0x0000000661617211 */ /* 0x000fe200010f0eff */
[----:B------:R-:W2:Y:S01]  /*2b70*/  LDG.E.U16 R92, desc[UR8][R92.64] ;  /* 0x000000085c5c7981 */ /* 0x000ea2000c1e1500 */
[----:B------:R-:W-:Y:S01]  /*2b80*/  IMAD R103, R103, 0x182, RZ ;  /* 0x0000018267677824 */ /* 0x000fe200078e02ff */
[----:B------:R-:W-:Y:S01]  /*2b90*/  IADD3 R100, P2, PT, R131, R4, RZ ;  /* 0x0000000483647210 */ /* 0x000fe20007f5e0ff */
[----:B------:R-:W-:Y:S01]  /*2ba0*/  IMAD R151, R151, 0x1b6, RZ ;  /* 0x000001b697977824 */ /* 0x000fe200078e02ff */
[----:B------:R-:W2:Y:S01]  /*2bb0*/  LDG.E.U16 R90, desc[UR8][R90.64] ;  /* 0x000000085a5a7981 */ /* 0x000ea2000c1e1500 */
[----:B------:R-:W3:Y:S03]  /*2bc0*/  LDC R131, c[0x0][0x3b8] ;  /* 0x0000ee00ff837b82 */ /* 0x000ee60000000800 */
[----:B------:R1:W2:Y:S01]  /*2bd0*/  LDG.E.U16 R93, desc[UR8][R94.64] ;  /* 0x000000085e5d7981 */ /* 0x0002a2000c1e1500 */
[----:B------:R-:W-:-:S02]  /*2be0*/  IMAD R153, R153, 0x1c6, RZ ;  /* 0x000001c699997824 */ /* 0x000fc400078e02ff */
[----:B------:R-:W-:Y:S01]  /*2bf0*/  IMAD R177, R177, 0x1e6, RZ ;  /* 0x000001e6b1b17824 */ /* 0x000fe200078e02ff */
[----:B------:R1:W2:Y:S01]  /*2c00*/  LDG.E.U16 R91, desc[UR8][R96.64] ;  /* 0x00000008605b7981 */ /* 0x0002a2000c1e1500 */
[----:B------:R-:W-:Y:S01]  /*2c10*/  IMAD R179, R179, 0x1f6, RZ ;  /* 0x000001f6b3b37824 */ /* 0x000fe200078e02ff */
[----:B------:R-:W2:Y:S01]  /*2c20*/  LDC R185, c[0x0][0x3b8] ;  /* 0x0000ee00ffb97b82 */ /* 0x000ea20000000800 */
[----:B-1----:R-:W-:Y:S01]  /*2c30*/  IADD3 R94, P1, PT, R129, R4, RZ ;  /* 0x00000004815e7210 */ /* 0x002fe20007f3e0ff */
[----:B------:R-:W-:Y:S02]  /*2c40*/  IMAD R129, R104, 0x192, RZ ;  /* 0x0000019268817824 */ /* 0x000fe400078e02ff */
[----:B------:R-:W-:Y:S01]  /*2c50*/  IMAD R97, R5, 0xc1, RZ ;  /* 0x000000c105617824 */ /* 0x000fe200078e02ff */
[----:B------:R-:W-:Y:S01]  /*2c60*/  LEA.HI.X.SX32 R95, R99, R6, 0x1, P1 ;  /* 0x00000006635f7211 */ /* 0x000fe200008f0eff */
[----:B------:R-:W-:Y:S01]  /*2c70*/  IMAD R99, R5, 0xc9, RZ ;  /* 0x000000c905637824 */ /* 0x000fe200078e02ff */
[-C--:B------:R-:W-:Y:S01]  /*2c80*/  IADD3 R96, P3, PT, R103, R4.reuse, RZ ;  /* 0x0000000467607210 */ /* 0x080fe20007f7e0ff */
[----:B------:R-:W1:Y:S01]  /*2c90*/  LDC R187, c[0x0][0x3b8] ;  /* 0x0000ee00ffbb7b82 */ /* 0x000e620000000800 */
[----:B------:R-:W-:Y:S01]  /*2ca0*/  IADD3 R98, P1, PT, R129, R4, RZ ;  /* 0x0000000481627210 */ /* 0x000fe20007f3e0ff */
[----:B------:R-:W-:Y:S01]  /*2cb0*/  IMAD R101, R5, 0xb9, RZ ;  /* 0x000000b905657824 */ /* 0x000fe200078e02ff */
[-C--:B------:R-:W-:Y:S01]  /*2cc0*/  LEA.HI.X.SX32 R97, R97, R6.reuse, 0x1, P3 ;  /* 0x0000000661617211 */ /* 0x080fe200018f0eff */
[----:B------:R-:W-:Y:S01]  /*2cd0*/  IMAD R129, R105, 0x1a2, RZ ;  /* 0x000001a269817824 */ /* 0x000fe200078e02ff */
[-C--:B------:R-:W-:Y:S01]  /*2ce0*/  LEA.HI.X.SX32 R99, R99, R6.reuse, 0x1, P1 ;  /* 0x0000000663637211 */ /* 0x080fe200008f0eff */
[----:B------:R-:W-:Y:S01]  /*2cf0*/  IMAD R103, R5, 0xd1, RZ ;  /* 0x000000d105677824 */ /* 0x000fe200078e02ff */
[----:B------:R-:W-:Y:S01]  /*2d00*/  LEA.HI.X.SX32 R101, R101, R6, 0x1, P2 ;  /* 0x0000000665657211 */ /* 0x000fe200010f0eff */
[----:B------:R-:W2:Y:S01]  /*2d10*/  LDG.E.U16 R96, desc[UR8][R96.64] ;  /* 0x0000000860607981 */ /* 0x000ea2000c1e1500 */
[----:B0-----:R-:W-:Y:S01]  /*2d20*/  IMAD R111, R111, 0x1c2, RZ ;  /* 0x000001c26f6f7824 */ /* 0x001fe200078e02ff */
[----:B------:R-:W0:Y:S01]  /*2d30*/  LDC R189, c[0x0][0x3b8] ;  /* 0x0000ee00ffbd7b82 */ /* 0x000e220000000800 */
[----:B------:R-:W-:Y:S01]  /*2d40*/  IMAD R127, R127, 0x1d2, RZ ;  /* 0x000001d27f7f7824 */ /* 0x000fe200078e02ff */
[----:B------:R-:W2:Y:S04]  /*2d50*/  LDG.E.U16 R94, desc[UR8][R94.64] ;  /* 0x000000085e5e7981 */ /* 0x000ea8000c1e1500 */
[----:B------:R3:W2:Y:S01]  /*2d60*/  LDG.E.U16 R97, desc[UR8][R98.64] ;  /* 0x0000000862617981 */ /* 0x0006a2000c1e1500 */
[----:B------:R-:W-:Y:S01]  /*2d70*/  IMAD R155, R155, 0x1d6, RZ ;  /* 0x000001d69b9b7824 */ /* 0x000fe200078e02ff */
[----:B------:R-:W0:Y:S02]  /*2d80*/  LDC R191, c[0x0][0x3b8] ;  /* 0x0000ee00ffbf7b82 */ /* 0x000e240000000800 */
[----:B------:R3:W2:Y:S02]  /*2d90*/  LDG.E.U16 R95, desc[UR8][R100.64] ;  /* 0x00000008645f7981 */ /* 0x0006a4000c1e1500 */
[----:B---3--:R-:W-:-:S04]  /*2da0*/  IADD3 R98, P1, PT, R129, R4, RZ ;  /* 0x0000000481627210 */ /* 0x008fc80007f3e0ff */
[----:B------:R-:W3:Y:S01]  /*2db0*/  LDC R193, c[0x0][0x3b8] ;  /* 0x0000ee00ffc17b82 */ /* 0x000ee20000000800 */
[----:B------:R-:W-:Y:S01]  /*2dc0*/  IMAD R101, R5, 0xe1, RZ ;  /* 0x000000e105657824 */ /* 0x000fe200078e02ff */
[----:B------:R-:W-:Y:S01]  /*2dd0*/  LEA.HI.X.SX32 R99, R103, R6, 0x1, P1 ;  /* 0x0000000667637211 */ /* 0x000fe200008f0eff */
[----:B------:R-:W-:Y:S01]  /*2de0*/  IMAD R103, R5, 0xe9, RZ ;  /* 0x000000e905677824 */ /* 0x000fe200078e02ff */
[-C--:B------:R-:W-:Y:S02]  /*2df0*/  IADD3 R100, P3, PT, R111, R4.reuse, RZ ;  /* 0x000000046f647210 */ /* 0x080fe40007f7e0ff */
[----:B------:R-:W-:Y:S02]  /*2e00*/  IADD3 R102, P1, PT, R127, R4, RZ ;  /* 0x000000047f667210 */ /* 0x000fe40007f3e0ff */
[----:B------:R-:W0:Y:S01]  /*2e10*/  LDC R129, c[0x0][0x3b8] ;  /* 0x0000ee00ff817b82 */ /* 0x000e220000000800 */
[----:B------:R-:W-:Y:S01]  /*2e20*/  LEA.HI.X.SX32 R101, R101, R6, 0x1, P3 ;  /* 0x0000000665657211 */ /* 0x000fe200018f0eff */
[----:B------:R-:W-:Y:S01]  /*2e30*/  IMAD R105, R5, 0xd9, RZ ;  /* 0x000000d905697824 */ /* 0x000fe200078e02ff */
[----:B------:R-:W-:Y:S01]  /*2e40*/  IADD3 R104, P2, PT, R135, R4, RZ ;  /* 0x0000000487687210 */ /* 0x000fe20007f5e0ff */
[----:B------:R-:W-:Y:S01]  /*2e50*/  IMAD R135, R131, 0x1e2, RZ ;  /* 0x000001e283877824 */ /* 0x000fe200078e02ff */
[----:B------:R-:W-:Y:S01]  /*2e60*/  LEA.HI.X.SX32 R103, R103, R6, 0x1, P1 ;  /* 0x0000000667677211 */ /* 0x000fe200008f0eff */
[----:B------:R-:W2:Y:S02]  /*2e70*/  LDG.E.U16 R100, desc[UR8][R100.64] ;  /* 0x0000000864647981 */ /* 0x000ea4000c1e1500 */
[----:B------:R-:W1:Y:S01]  /*2e80*/  LDC R131, c[0x0][0x3b8] ;  /* 0x0000ee00ff837b82 */ /* 0x000e620000000800 */
[----:B------:R-:W-:Y:S01]  /*2e90*/  IMAD R111, R5, 0xf1, RZ ;  /* 0x000000f1056f7824 */ /* 0x000fe200078e02ff */
[----:B------:R-:W-:Y:S01]  /*2ea0*/  IADD3 R110, P3, PT, R137, R4, RZ ;  /* 0x00000004896e7210 */ /* 0x000fe20007f7e0ff */
[----:B------:R-:W-:Y:S01]  /*2eb0*/  IMAD R127, R5, 0xf9, RZ ;  /* 0x000000f9057f7824 */ /* 0x000fe200078e02ff */
[----:B------:R-:W2:Y:S01]  /*2ec0*/  LDG.E.U16 R98, desc[UR8][R98.64] ;  /* 0x0000000862627981 */ /* 0x000ea2000c1e1500 */
[----:B------:R-:W-:-:S03]  /*2ed0*/  IMAD R133, R108, 0x114, RZ ;  /* 0x000001146c857824 */ /* 0x000fc600078e02ff */
[----:B------:R3:W2:Y:S01]  /*2ee0*/  LDG.E.U16 R101, desc[UR8][R102.64] ;  /* 0x0000000866657981 */ /* 0x0006a2000c1e1500 */
[----:B------:R-:W-:Y:S01]  /*2ef0*/  LEA.HI.X.SX32 R105, R105, R6, 0x1, P2 ;  /* 0x0000000669697211 */ /* 0x000fe200010f0eff */
[----:B------:R-:W-:Y:S01]  /*2f00*/  IMAD R169, R169, 0x128, RZ ;  /* 0x00000128a9a97824 */ /* 0x000fe200078e02ff */
[-C--:B------:R-:W-:Y:S01]  /*2f10*/  IADD3 R108, P2, PT, R133, R4.reuse, RZ ;  /* 0x00000004856c7210 */ /* 0x080fe20007f5e0ff */
[----:B------:R-:W-:Y:S01]  /*2f20*/  IMAD R215, R5, 0xac, RZ ;  /* 0x000000ac05d77824 */ /* 0x000fe200078e02ff */
[----:B------:R-:W1:Y:S01]  /*2f30*/  LDC R133, c[0x0][0x3b8] ;  /* 0x0000ee00ff857b82 */ /* 0x000e620000000800 */
[----:B------:R3:W2:Y:S02]  /*2f40*/  LDG.E.U16 R99, desc[UR8][R104.64] ;  /* 0x0000000868637981 */ /* 0x0006a4000c1e1500 */
[----:B---3--:R-:W-:-:S05]  /*2f50*/  IADD3 R102, P1, PT, R135, R4, RZ ;  /* 0x0000000487667210 */ /* 0x008fca0007f3e0ff */
[----:B------:R-:W3:Y:S01]  /*2f60*/  LDC R198, c[0x0][0x3b8] ;  /* 0x0000ee00ffc67b82 */ /* 0x000ee20000000800 */
[-C--:B------:R-:W-:Y:S02]  /*2f70*/  LEA.HI.X.SX32 R103, R111, R6.reuse, 0x1, P1 ;  /* 0x000000066f677211 */ /* 0x080fe400008f0eff */
[----:B------:R-:W-:Y:S01]  /*2f80*/  LEA.HI.X.SX32 R111, R127, R6, 0x1, P3 ;  /* 0x000000067f6f7211 */ /* 0x000fe200018f0eff */
[----:B------:R-:W-:Y:S02]  /*2f90*/  IMAD R135, R114, 0x124, RZ ;  /* 0x0000012472877824 */ /* 0x000fe400078e02ff */
[----:B------:R-:W-:Y:S01]  /*2fa0*/  IMAD R105, R106, 0x104, RZ ;  /* 0x000001046a697824 */ /* 0x000fe200078e02ff */
[----:B------:R-:W2:Y:S01]  /*2fb0*/  LDG.E.U16 R102, desc[UR8][R102.64] ;  /* 0x0000000866667981 */ /* 0x000ea2000c1e1500 */
[----:B------:R-:W3:Y:S01]  /*2fc0*/  LDC R127, c[0x0][0x3b8] ;  /* 0x0000ee00ff7f7b82 */ /* 0x000ee20000000800 */
[-C--:B------:R-:W-:Y:S01]  /*2fd0*/  IADD3 R106, P3, PT, R135, R4.reuse, RZ ;  /* 0x00000004876a7210 */ /* 0x080fe20007f7e0ff */
[----:B0-----:R-:W-:Y:S01]  /*2fe0*/  IMAD R137, R129, 0x144, RZ ;  /* 0x0000014481897824 */ /* 0x001fe200078e02ff */
[----:B------:R-:W-:Y:S01]  /*2ff0*/  IADD3 R104, P1, PT, R105, R4, RZ ;  /* 0x0000000469687210 */ /* 0x000fe20007f3e0ff */
[----:B------:R-:W-:-:S04]  /*3000*/  IMAD R135, R128, 0x134, RZ ;  /* 0x0000013480877824 */ /* 0x000fc800078e02ff */
[----:B------:R-:W0:Y:S01]  /*3010*/  LDC R129, c[0x0][0x3b8] ;  /* 0x0000ee00ff817b82 */ /* 0x000e220000000800 */
[----:B------:R-:W-:Y:S01]  /*3020*/  LEA.HI.X.SX32 R105, R112, R6, 0x1, P1 ;  /* 0x0000000670697211 */ /* 0x000fe200008f0eff */
[----:B-1----:R-:W-:Y:S01]  /*3030*/  IMAD R131, R131, 0x164, RZ ;  /* 0x0000016483837824 */ /* 0x002fe200078e02ff */
[----:B------:R-:W-:Y:S01]  /*3040*/  IADD3 R114, P1, PT, R135, R4, RZ ;  /* 0x0000000487727210 */ /* 0x000fe20007f3e0ff */
[----:B------:R1:W2:Y:S04]  /*3050*/  LDG.E.U16 R103, desc[UR8][R110.64] ;  /* 0x000000086e677981 */ /* 0x0002a8000c1e1500 */
[----:B------:R-:W3:Y:S01]  /*3060*/  LDC R128, c[0x0][0x3b8] ;  /* 0x0000ee00ff807b82 */ /* 0x000ee20000000800 */
[-C--:B------:R-:W-:Y:S01]  /*3070*/  LEA.HI.X.SX32 R109, R109, R6.reuse, 0x1, P2 ;  /* 0x000000066d6d7211 */ /* 0x080fe200010f0eff */
[----:B------:R-:W2:Y:S01]  /*3080*/  LDG.E.U16 R104, desc[UR8][R104.64] ;  /* 0x0000000868687981 */ /* 0x000ea2000c1e1500 */
[----:B------:R-:W-:-:S02]  /*3090*/  LEA.HI.X.SX32 R115, R115, R6, 0x1, P1 ;  /* 0x0000000673737211 */ /* 0x000fc400008f0eff */
[----:B-1----:R-:W-:-:S03]  /*30a0*/  IADD3 R110, P1, PT, R131, R4, RZ ;  /* 0x00000004836e7210 */ /* 0x002fc60007f3e0ff */
[----:B------:R-:W1:Y:S01]  /*30b0*/  LDC R131, c[0x0][0x3b8] ;  /* 0x0000ee00ff837b82 */ /* 0x000e620000000800 */
[----:B------:R-:W-:Y:S02]  /*30c0*/  LEA.HI.X.SX32 R107, R107, R6, 0x1, P3 ;  /* 0x000000066b6b7211 */ /* 0x000fe400018f0eff */
[----:B------:R-:W-:Y:S01]  /*30d0*/  IADD3 R112, P3, PT, R139, R4, RZ ;  /* 0x000000048b707210 */ /* 0x000fe20007f7e0ff */
[----:B------:R0:W2:Y:S01]  /*30e0*/  LDG.E.U16 R105, desc[UR8][R108.64] ;  /* 0x000000086c697981 */ /* 0x0000a2000c1e1500 */
[----:B------:R-:W-:-:S03]  /*30f0*/  IMAD R139, R133, 0x184, RZ ;  /* 0x00000184858b7824 */ /* 0x000fc600078e02ff */
[----:B------:R-:W1:Y:S01]  /*3100*/  LDC R133, c[0x0][0x3b8] ;  /* 0x0000ee00ff857b82 */ /* 0x000e620000000800 */
[-C--:B------:R-:W-:Y:S01]  /*3110*/  LEA.HI.X.SX32 R113, R113, R6.reuse, 0x1, P3 ;  /* 0x0000000671717211 */ /* 0x080fe200018f0eff */
[----:B0-----:R-:W-:Y:S01]  /*3120*/  IMAD R129, R129, 0x1a4, RZ ;  /* 0x000001a481817824 */ /* 0x001fe200078e02ff */
[----:B------:R-:W-:Y:S01]  /*3130*/  LEA.HI.X.SX32 R111, R116, R6, 0x1, P1 ;  /* 0x00000006746f7211 */ /* 0x000fe200008f0eff */
[----:B------:R-:W4:Y:S01]  /*3140*/  LDG.E.U16 R106, desc[UR8][R106.64] ;  /* 0x000000086a6a7981 */ /* 0x000f22000c1e1500 */
[----:B------:R-:W-:Y:S01]  /*3150*/  IADD3 R108, P2, PT, R137, R4, RZ ;  /* 0x00000004896c7210 */ /* 0x000fe20007f5e0ff */
[----:B---3--:R-:W-:Y:S02]  /*3160*/  IMAD R137, R127, 0x174, RZ ;  /* 0x000001747f897824 */ /* 0x008fe400078e02ff */
[----:B------:R-:W0:Y:S01]  /*3170*/  LDC R135, c[0x0][0x3b8] ;  /* 0x0000ee00ff877b82 */ /* 0x000e220000000800 */
[----:B------:R-:W3:Y:S01]  /*3180*/  LDG.E.U16 R110, desc[UR8][R110.64] ;  /* 0x000000086e6e7981 */ /* 0x000ee2000c1e1500 */
[----:B------:R-:W-:-:S02]  /*3190*/  LEA.HI.X.SX32 R109, R118, R6, 0x1, P2 ;  /* 0x00000006766d7211 */ /* 0x000fc400010f0eff */
[----:B------:R-:W-:Y:S01]  /*31a0*/  IADD3 R116, P1, PT, R137, R4, RZ ;  /* 0x0000000489747210 */ /* 0x000fe20007f3e0ff */
[----:B------:R-:W-:Y:S01]  /*31b0*/  IMAD R137, R130, 0x1b4, RZ ;  /* 0x000001b482897824 */ /* 0x000fe200078e02ff */
[----:B------:R1:W3:Y:S02]  /*31c0*/  LDG.E.U16 R107, desc[UR8][R114.64] ;  /* 0x00000008726b7981 */ /* 0x0002e4000c1e1500 */
[----:B------:R-:W0:Y:S01]  /*31d0*/  LDC R127, c[0x0][0x3b8] ;  /* 0x0000ee00ff7f7b82 */ /* 0x000e220000000800 */
[----:B------:R-:W-:Y:S01]  /*31e0*/  LEA.HI.X.SX32 R117, R117, R6, 0x1, P1 ;  /* 0x0000000675757211 */ /* 0x000fe200008f0eff */
[----:B------:R-:W3:Y:S04]  /*31f0*/  LDG.E.U16 R108, desc[UR8][R108.64] ;  /* 0x000000086c6c7981 */ /* 0x000ee8000c1e1500 */
[----:B------:R-:W3:Y:S01]  /*3200*/  LDG.E.U16 R111, desc[UR8][R116.64] ;  /* 0x00000008746f7981 */ /* 0x000ee2000c1e1500 */
[----:B-1----:R-:W-:Y:S01]  /*3210*/  IMAD R115, R128, 0x194, RZ ;  /* 0x0000019480737824 */ /* 0x002fe200078e02ff */
[-C--:B------:R-:W-:Y:S01]  /*3220*/  IADD3 R114, P3, PT, R129, R4.reuse, RZ ;  /* 0x0000000481727210 */ /* 0x080fe20007f7e0ff */
[----:B------:R-:W-:Y:S01]  /*3230*/  IMAD R131, R131, 0x1c4, RZ ;  /* 0x000001c483837824 */ /* 0x000fe200078e02ff */
[----:B------:R-:W1:Y:S01]  /*3240*/  LDC R129, c[0x0][0x3b8] ;  /* 0x0000ee00ff817b82 */ /* 0x000e620000000800 */
[----:B------:R0:W3:Y:S01]  /*3250*/  LDG.E.U16 R109, desc[UR8][R112.64] ;  /* 0x00000008706d7981 */ /* 0x0000e2000c1e1500 */
[----:B------:R-:W-:Y:S01]  /*3260*/  IADD3 R118, P1, PT, R115, R4, RZ ;  /* 0x0000000473767210 */ /* 0x000fe20007f3e0ff */
[----:B------:R-:W-:-:S05]  /*3270*/  IMAD R133, R133, 0x1f4, RZ ;  /* 0x000001f485857824 */ /* 0x000fca00078e02ff */
[----:B------:R-:W1:Y:S01]  /*3280*/  LDC R130, c[0x0][0x3b8] ;  /* 0x0000ee00ff827b82 */ /* 0x000e620000000800 */
[----:B0-----:R-:W-:-:S04]  /*3290*/  IADD3 R112, P2, PT, R139, R4, RZ ;  /* 0x000000048b707210 */ /* 0x001fc80007f5e0ff */
[----:B------:R-:W-:-:S03]  /*32a0*/  LEA.HI.X.SX32 R113, R126, R6, 0x1, P2 ;  /* 0x000000067e717211 */ /* 0x000fc600010f0eff */
[----:B------:R-:W0:Y:S01]  /*32b0*/  LDC R128, c[0x0][0x3b8] ;  /* 0x0000ee00ff807b82 */ /* 0x000e220000000800 */
[----:B------:R-:W-:Y:S02]  /*32c0*/  IADD3 R116, P2, PT, R137, R4, RZ ;  /* 0x0000000489747210 */ /* 0x000fe40007f5e0ff */
[----:B------:R-:W-:Y:S01]  /*32d0*/  LEA.HI.X.SX32 R115, R125, R6, 0x1, P3 ;  /* 0x000000067d737211 */ /* 0x000fe200018f0eff */
[----:B------:R-:W-:-:S04]  /*32e0*/  IMAD R135, R135, 0x1e4, RZ ;  /* 0x000001e487877824 */ /* 0x000fc800078e02ff */
[----:B------:R-:W0:Y:S01]  /*32f0*/  LDC R126, c[0x0][0x3b8] ;  /* 0x0000ee00ff7e7b82 */ /* 0x000e220000000800 */
[-C--:B------:R-:W-:Y:S01]  /*3300*/  LEA.HI.X.SX32 R117, R122, R6.reuse, 0x1, P2 ;  /* 0x000000067a757211 */ /* 0x080fe200010f0eff */
[----:B------:R-:W3:Y:S01]  /*3310*/  LDG.E.U16 R114, desc[UR8][R114.64] ;  /* 0x0000000872727981 */ /* 0x000ee2000c1e1500 */
[----:B------:R-:W-:Y:S01]  /*3320*/  LEA.HI.X.SX32 R119, R119, R6, 0x1, P1 ;  /* 0x0000000677777211 */ /* 0x000fe200008f0eff */
[----:B------:R-:W-:Y:S02]  /*3330*/  IMAD R127, R127, 0x1d4, RZ ;  /* 0x000001d47f7f7824 */ /* 0x000fe400078e02ff */
[----:B------:R-:W3:Y:S02]  /*3340*/  LDG.E.U16 R112, desc[UR8][R112.64] ;  /* 0x0000000870707981 */ /* 0x000ee4000c1e1500 */
[----:B------:R-:W1:Y:S02]  /*3350*/  LDC R137, c[0x0][0x3b8] ;  /* 0x0000ee00ff897b82 */ /* 0x000e640000000800 */
[----:B------:R0:W3:Y:S04]  /*3360*/  LDG.E.U16 R115, desc[UR8][R116.64] ;  /* 0x0000000874737981 */ /* 0x0000e8000c1e1500 */
[----:B------:R0:W3:Y:S02]  /*3370*/  LDG.E.U16 R113, desc[UR8][R118.64] ;  /* 0x0000000876717981 */ /* 0x0000e4000c1e1500 */
[----:B------:R-:W1:Y:S01]  /*3380*/  LDC R139, c[0x0][0x3b8] ;  /* 0x0000ee00ff8b7b82 */ /* 0x000e620000000800 */
[----:B0-----:R-:W-:Y:S01]  /*3390*/  IADD3 R116, P1, PT, R131, R4, RZ ;  /* 0x0000000483747210 */ /* 0x001fe20007f3e0ff */
[----:B------:R-:W-:-:S06]  /*33a0*/  IMAD R219, R5, 0xbc, RZ ;  /* 0x000000bc05db7824 */ /* 0x000fcc00078e02ff */
[----:B------:R-:W0:Y:S01]  /*33b0*/  LDC R199, c[0x0][0x3b8] ;  /* 0x0000ee00ffc77b82 */ /* 0x000e220000000800 */
[----:B------:R-:W-:Y:S02]  /*33c0*/  LEA.HI.X.SX32 R117, R120, R6, 0x1, P1 ;  /* 0x0000000678757211 */ /* 0x000fe400008f0eff */
[-C--:B------:R-:W-:Y:S02]  /*33d0*/  IADD3 R120, P1, PT, R133, R4.reuse, RZ ;  /* 0x0000000485787210 */ /* 0x080fe40007f3e0ff */
[-C--:B------:R-:W-:Y:S01]  /*33e0*/  IADD3 R118, P3, PT, R135, R4.reuse, RZ ;  /* 0x0000000487767210 */ /* 0x080fe20007f7e0ff */
[----:B------:R-:W-:Y:S01]  /*33f0*/  IMAD R131, R126, 0x106, RZ ;  /* 0x000001067e837824 */ /* 0x000fe200078e02ff */
[----:B------:R-:W-:Y:S01]  /*3400*/  IADD3 R122, P2, PT, R127, R4, RZ ;  /* 0x000000047f7a7210 */ /* 0x000fe20007f5e0ff */
[----:B------:R-:W0:Y:S01]  /*3410*/  LDC R133, c[0x0][0x3b8] ;  /* 0x0000ee00ff857b82 */ /* 0x000e220000000800 */
[-C--:B------:R-:W-:Y:S01]  /*3420*/  LEA.HI.X.SX32 R119, R124, R6.reuse, 0x1, P3 ;  /* 0x000000067c777211 */ /* 0x080fe200018f0eff */
[----:B-1----:R-:W-:Y:S01]  /*3430*/  IMAD R129, R129, 0x126, RZ ;  /* 0x0000012681817824 */ /* 0x002fe200078e02ff */
[-C--:B------:R-:W-:Y:S01]  /*3440*/  LEA.HI.X.SX32 R121, R121, R6.reuse, 0x1, P1 ;  /* 0x0000000679797211 */ /* 0x080fe200008f0eff */
[----:B------:R-:W-:Y:S01]  /*3450*/  IMAD R125, R5, 0x83, RZ ;  /* 0x00000083057d7824 */ /* 0x000fe200078e02ff */
[----:B------:R-:W3:Y:S03]  /*3460*/  LDG.E.U16 R116, desc[UR8][R116.64] ;  /* 0x0000000874747981 */ /* 0x000ee6000c1e1500 */
[----:B------:R-:W1:Y:S01]  /*3470*/  LDC R135, c[0x0][0x3b8] ;  /* 0x0000ee00ff877b82 */ /* 0x000e620000000800 */
[----:B------:R-:W-:Y:S01]  /*3480*/  LEA.HI.X.SX32 R123, R123, R6, 0x1, P2 ;  /* 0x000000067b7b7211 */ /* 0x000fe200010f0eff */
[----:B------:R-:W3:Y:S01]  /*3490*/  LDG.E.U16 R118, desc[UR8][R118.64] ;  /* 0x0000000876767981 */ /* 0x000ee2000c1e1500 */
[----:B------:R-:W-:-:S03]  /*34a0*/  IMAD R141, R128, 0x116, RZ ;  /* 0x00000116808d7824 */ /* 0x000fc600078e02ff */
[----:B------:R0:W3:Y:S01]  /*34b0*/  LDG.E.U16 R117, desc[UR8][R122.64] ;  /* 0x000000087a757981 */ /* 0x0000e2000c1e1500 */
[C---:B------:R-:W-:Y:S01]  /*34c0*/  IMAD R211, R5.reuse, 0xcc, RZ ;  /* 0x000000cc05d37824 */ /* 0x040fe200078e02ff */
[----:B------:R-:W2:Y:S02]  /*34d0*/  LDC R195, c[0x0][0x3b8] ;  /* 0x0000ee00ffc37b82 */ /* 0x000ea40000000800 */
[----:B------:R0:W3:Y:S02]  /*34e0*/  LDG.E.U16 R119, desc[UR8][R120.64] ;  /* 0x0000000878777981 */ /* 0x0000e4000c1e1500 */
[----:B0-----:R-:W-:-:S04]  /*34f0*/  IMAD R123, R5, 0x93, RZ ;  /* 0x00000093057b7824 */ /* 0x001fc800078e02ff */
[----:B------:R-:W0:Y:S01]  /*3500*/  LDC R200, c[0x0][0x3b8] ;  /* 0x0000ee00ffc87b82 */ /* 0x000e220000000800 */
[-C--:B------:R-:W-:Y:S01]  /*3510*/  IADD3 R120, P1, PT, R131, R4.reuse, RZ ;  /* 0x0000000483787210 */ /* 0x080fe20007f3e0ff */
[----:B------:R-:W-:Y:S01]  /*3520*/  IMAD R131, R130, 0x136, RZ ;  /* 0x0000013682837824 */ /* 0x000fe200078e02ff */
[----:B------:R-:W-:Y:S01]  /*3530*/  IADD3 R130, P3, PT, R129, R4, RZ ;  /* 0x0000000481827210 */ /* 0x000fe20007f7e0ff */
[----:B------:R-:W-:Y:S01]  /*3540*/  IMAD R129, R5, 0x9b, RZ ;  /* 0x0000009b05817824 */ /* 0x000fe200078e02ff */
[----:B------:R-:W-:Y:S01]  /*3550*/  LEA.HI.X.SX32 R121, R125, R6, 0x1, P1 ;  /* 0x000000067d797211 */ /* 0x000fe200008f0eff */
        /* <DEDUP_REMOVED lines=8> */
[----:B------:R-:W3:Y:S01]  /*35e0*/  LDG.E.U16 R130, desc[UR8][R130.64] ;  /* 0x0000000882827981 */ /* 0x000ee2000c1e1500 */
[----:B------:R-:W-:Y:S01]  /*35f0*/  LEA.HI.X.SX32 R125, R127, R6, 0x1, P2 ;  /* 0x000000067f7d7211 */ /* 0x000fe200010f0eff */
[----:B------:R-:W-:Y:S01]  /*3600*/  IMAD R127, R5, 0xa3, RZ ;  /* 0x000000a3057f7824 */ /* 0x000fe200078e02ff */
[----:B------:R-:W0:Y:S01]  /*3610*/  LDC R208, c[0x0][0x3b8] ;  /* 0x0000ee00ffd07b82 */ /* 0x000e220000000800 */
[----:B-1----:R-:W-:Y:S01]  /*3620*/  IMAD R135, R135, 0x156, RZ ;  /* 0x0000015687877824 */ /* 0x002fe200078e02ff */
[----:B------:R-:W-:Y:S01]  /*3630*/  IADD3 R126, P3, PT, R137, R4, RZ ;  /* 0x00000004897e7210 */ /* 0x000fe20007f7e0ff */
[----:B------:R-:W-:Y:S01]  /*3640*/  IMAD R133, R5, 0xb3, RZ ;  /* 0x000000b305857824 */ /* 0x000fe200078e02ff */
[----:B------:R-:W3:Y:S01]  /*3650*/  LDG.E.U16 R120, desc[UR8][R120.64] ;  /* 0x0000000878787981 */ /* 0x000ee2000c1e1500 */
[----:B------:R-:W-:-:S03]  /*3660*/  IMAD R139, R139, 0x176, RZ ;  /* 0x000001768b8b7824 */ /* 0x000fc600078e02ff */
[----:B------:R1:W3:Y:S01]  /*3670*/  LDG.E.U16 R131, desc[UR8][R122.64] ;  /* 0x000000087a837981 */ /* 0x0002e2000c1e1500 */
[----:B------:R-:W-:Y:S01]  /*3680*/  IMAD R129, R5, 0xab, RZ ;  /* 0x000000ab05817824 */ /* 0x000fe200078e02ff */
[----:B------:R-:W0:Y:S02]  /*3690*/  LDC R210, c[0x0][0x3b8] ;  /* 0x0000ee00ffd27b82 */ /* 0x000e240000000800 */
[----:B------:R1:W3:Y:S02]  /*36a0*/  LDG.E.U16 R121, desc[UR8][R124.64] ;  /* 0x000000087c797981 */ /* 0x0002e4000c1e1500 */
[----:B-1----:R-:W-:Y:S01]  /*36b0*/  IADD3 R122, P1, PT, R141, R4, RZ ;  /* 0x000000048d7a7210 */ /* 0x002fe20007f3e0ff */
[----:B------:R-:W-:-:S03]  /*36c0*/  IMAD R209, R5, 0xec, RZ ;  /* 0x000000ec05d17824 */ /* 0x000fc600078e02ff */
[----:B------:R-:W1:Y:S01]  /*36d0*/  LDC R216, c[0x0][0x3b8] ;  /* 0x0000ee00ffd87b82 */ /* 0x000e620000000800 */
[----:B------:R-:W-:Y:S02]  /*36e0*/  LEA.HI.X.SX32 R123, R127, R6, 0x1, P1 ;  /* 0x000000067f7b7211 */ /* 0x000fe400008f0eff */
[----:B------:R-:W-:Y:S01]  /*36f0*/  IADD3 R124, P2, PT, R135, R4, RZ ;  /* 0x00000004877c7210 */ /* 0x000fe20007f5e0ff */
[----:B------:R-:W-:Y:S01]  /*3700*/  IMAD R135, R5, 0xbb, RZ ;  /* 0x000000bb05877824 */ /* 0x000fe200078e02ff */
[----:B------:R-:W-:Y:S02]  /*3710*/  LEA.HI.X.SX32 R127, R133, R6, 0x1, P3 ;  /* 0x00000006857f7211 */ /* 0x000fe400018f0eff */
[----:B------:R-:W-:Y:S01]  /*3720*/  IADD3 R128, P1, PT, R139, R4, RZ ;  /* 0x000000048b807210 */ /* 0x000fe20007f3e0ff */
[----:B------:R0:W3:Y:S01]  /*3730*/  LDG.E.U16 R133, desc[UR8][R122.64] ;  /* 0x000000087a857981 */ /* 0x0000e2000c1e1500 */
[-C--:B------:R-:W-:Y:S01]  /*3740*/  LEA.HI.X.SX32 R125, R129, R6.reuse, 0x1, P2 ;  /* 0x00000006817d7211 */ /* 0x080fe200010f0eff */
[----:B------:R-:W-:Y:S01]  /*3750*/  IMAD R141, R5, 0xc3, RZ ;  /* 0x000000c3058d7824 */ /* 0x000fe200078e02ff */
[----:B------:R-:W-:Y:S01]  /*3760*/  LEA.HI.X.SX32 R129, R135, R6, 0x1, P1 ;  /* 0x0000000687817211 */ /* 0x000fe200008f0eff */
[----:B------:R0:W3:Y:S01]  /*3770*/  LDG.E.U16 R137, desc[UR8][R126.64] ;  /* 0x000000087e897981 */ /* 0x0000e2000c1e1500 */
[----:B------:R-:W-:Y:S01]  /*3780*/  IMAD R213, R5, 0xfc, RZ ;  /* 0x000000fc05d57824 */ /* 0x000fe200078e02ff */
[----:B------:R-:W1:Y:S02]  /*3790*/  LDC R204, c[0x0][0x3b8] ;  /* 0x0000ee00ffcc7b82 */ /* 0x000e640000000800 */
[----:B------:R0:W3:Y:S02]  /*37a0*/  LDG.E.U16 R135, desc[UR8][R124.64] ;  /* 0x000000087c877981 */ /* 0x0000e4000c1e1500 */
[----:B0-----:R-:W-:-:S02]  /*37b0*/  IADD3 R122, P1, PT, R161, R4, RZ ;  /* 0x00000004a17a7210 */ /* 0x001fc40007f3e0ff */
[----:B------:R0:W3:Y:S01]  /*37c0*/  LDG.E.U16 R139, desc[UR8][R128.64] ;  /* 0x00000008808b7981 */ /* 0x0000e2000c1e1500 */
[----:B------:R-:W-:Y:S01]  /*37d0*/  IMAD R127, R5, 0xd3, RZ ;  /* 0x000000d3057f7824 */ /* 0x000fe200078e02ff */
[----:B------:R-:W-:Y:S01]  /*37e0*/  IADD3 R126, P3, PT, R149, R4, RZ ;  /* 0x00000004957e7210 */ /* 0x000fe20007f7e0ff */
[----:B------:R-:W1:Y:S01]  /*37f0*/  LDC R161, c[0x0][0x3b8] ;  /* 0x0000ee00ffa17b82 */ /* 0x000e620000000800 */
[----:B------:R-:W-:Y:S02]  /*3800*/  LEA.HI.X.SX32 R123, R141, R6, 0x1, P1 ;  /* 0x000000068d7b7211 */ /* 0x000fe400008f0eff */
[----:B------:R-:W-:Y:S02]  /*3810*/  IADD3 R124, P2, PT, R147, R4, RZ ;  /* 0x00000004937c7210 */ /* 0x000fe40007f5e0ff */
[----:B------:R-:W-:Y:S01]  /*3820*/  LEA.HI.X.SX32 R127, R127, R6, 0x1, P3 ;  /* 0x000000067f7f7211 */ /* 0x000fe200018f0eff */
[----:B0-----:R-:W-:Y:S01]  /*3830*/  IMAD R129, R5, 0xdb, RZ ;  /* 0x000000db05817824 */ /* 0x001fe200078e02ff */
[----:B------:R-:W-:Y:S01]  /*3840*/  IADD3 R128, P1, PT, R151, R4, RZ ;  /* 0x0000000497807210 */ /* 0x000fe20007f3e0ff */
[----:B------:R0:W3:Y:S01]  /*3850*/  LDG.E.U16 R141, desc[UR8][R122.64] ;  /* 0x000000087a8d7981 */ /* 0x0000e2000c1e1500 */
[-C--:B------:R-:W-:Y:S01]  /*3860*/  LEA.HI.X.SX32 R125, R145, R6.reuse, 0x1, P2 ;  /* 0x00000006917d7211 */ /* 0x080fe200010f0eff */
[----:B------:R-:W-:Y:S01]  /*3870*/  IMAD R149, R5, 0xe3, RZ ;  /* 0x000000e305957824 */ /* 0x000fe200078e02ff */
[----:B------:R-:W-:Y:S01]  /*3880*/  LEA.HI.X.SX32 R129, R129, R6, 0x1, P1 ;  /* 0x0000000681817211 */ /* 0x000fe200008f0eff */
[----:B------:R0:W3:Y:S01]  /*3890*/  LDG.E.U16 R145, desc[UR8][R126.64] ;  /* 0x000000087e917981 */ /* 0x0000e2000c1e1500 */
[----:B------:R-:W2:Y:S03]  /*38a0*/  LDC R203, c[0x0][0x3b8] ;  /* 0x0000ee00ffcb7b82 */ /* 0x000ea60000000800 */
[----:B------:R0:W3:Y:S02]  /*38b0*/  LDG.E.U16 R147, desc[UR8][R128.64] ;  /* 0x0000000880937981 */ /* 0x0000e4000c1e1500 */
[-C--:B0-----:R-:W-:Y:S01]  /*38c0*/  IADD3 R122, P1, PT, R153, R4.reuse, RZ ;  /* 0x00000004997a7210 */ /* 0x081fe20007f3e0ff */
[----:B------:R-:W-:Y:S01]  /*38d0*/  IMAD R151, R5, 0xeb, RZ ;  /* 0x000000eb05977824 */ /* 0x000fe200078e02ff */
[----:B------:R0:W3:Y:S01]  /*38e0*/  LDG.E.U16 R142, desc[UR8][R124.64] ;  /* 0x000000087c8e7981 */ /* 0x0000e2000c1e1500 */
[----:B------:R-:W2:Y:S01]  /*38f0*/  LDC R205, c[0x0][0x3b8] ;  /* 0x0000ee00ffcd7b82 */ /* 0x000ea20000000800 */
[----:B------:R-:W-:-:S02]  /*3900*/  IADD3 R126, P3, PT, R177, R4, RZ ;  /* 0x00000004b17e7210 */ /* 0x000fc40007f7e0ff */
[----:B------:R-:W-:-:S05]  /*3910*/  LEA.HI.X.SX32 R123, R149, R6, 0x1, P1 ;  /* 0x00000006957b7211 */ /* 0x000fca00008f0eff */
[----:B------:R-:W2:Y:S01]  /*3920*/  LDC R177, c[0x0][0x3b8] ;  /* 0x0000ee00ffb17b82 */ /* 0x000ea20000000800 */
[-C--:B------:R-:W-:Y:S01]  /*3930*/  IADD3 R128, P1, PT, R179, R4.reuse, RZ ;  /* 0x00000004b3807210 */ /* 0x080fe20007f3e0ff */
[----:B------:R-:W-:Y:S01]  /*3940*/  IMAD R127, R5, 0xf3, RZ ;  /* 0x000000f3057f7824 */ /* 0x000fe200078e02ff */
[----:B0-----:R-:W-:Y:S01]  /*3950*/  IADD3 R124, P2, PT, R155, R4, RZ ;  /* 0x000000049b7c7210 */ /* 0x001fe20007f5e0ff */
[----:B------:R-:W-:Y:S01]  /*3960*/  IMAD R129, R5, 0xfb, RZ ;  /* 0x000000fb05817824 */ /* 0x000fe200078e02ff */
[----:B------:R0:W3:Y:S03]  /*3970*/  LDG.E.U16 R149, desc[UR8][R122.64] ;  /* 0x000000087a957981 */ /* 0x0000e6000c1e1500 */
[----:B------:R-:W4:Y:S01]  /*3980*/  LDC R179, c[0x0][0x3b8] ;  /* 0x0000ee00ffb37b82 */ /* 0x000f220000000800 */
[----:B-1----:R-:W-:Y:S01]  /*3990*/  IMAD R161, R161, 0x108, RZ ;  /* 0x00000108a1a17824 */ /* 0x002fe200078e02ff */
[-C--:B------:R-:W-:Y:S01]  /*39a0*/  LEA.HI.X.SX32 R127, R127, R6.reuse, 0x1, P3 ;  /* 0x000000067f7f7211 */ /* 0x080fe200018f0eff */
[----:B------:R-:W-:Y:S01]  /*39b0*/  IMAD R163, R163, 0x118, RZ ;  /* 0x00000118a3a37824 */ /* 0x000fe200078e02ff */
[-C--:B------:R-:W-:Y:S01]  /*39c0*/  LEA.HI.X.SX32 R125, R151, R6.reuse, 0x1, P2 ;  /* 0x00000006977d7211 */ /* 0x080fe200010f0eff */
[----:B------:R-:W-:Y:S01]  /*39d0*/  IMAD R171, R171, 0x138, RZ ;  /* 0x00000138abab7824 */ /* 0x000fe200078e02ff */
[----:B------:R-:W-:Y:S01]  /*39e0*/  LEA.HI.X.SX32 R129, R129, R6, 0x1, P1 ;  /* 0x0000000681817211 */ /* 0x000fe200008f0eff */
[----:B------:R1:W3:Y:S01]  /*39f0*/  LDG.E.U16 R153, desc[UR8][R126.64] ;  /* 0x000000087e997981 */ /* 0x0002e2000c1e1500 */
[----:B0-----:R-:W-:Y:S01]  /*3a00*/  IADD3 R122, P1, PT, R161, R4, RZ ;  /* 0x00000004a17a7210 */ /* 0x001fe20007f3e0ff */
[----:B------:R-:W0:Y:S02]  /*3a10*/  LDC R222, c[0x0][0x3b8] ;  /* 0x0000ee00ffde7b82 */ /* 0x000e240000000800 */
[----:B------:R2:W3:Y:S01]  /*3a20*/  LDG.E.U16 R151, desc[UR8][R124.64] ;  /* 0x000000087c977981 */ /* 0x0004e2000c1e1500 */
[----:B------:R-:W-:-:S03]  /*3a30*/  LEA.HI.X.SX32 R123, R157, R6, 0x1, P1 ;  /* 0x000000069d7b7211 */ /* 0x000fc600008f0eff */
[----:B------:R2:W3:Y:S01]  /*3a40*/  LDG.E.U16 R155, desc[UR8][R128.64] ;  /* 0x00000008809b7981 */ /* 0x0004e2000c1e1500 */
[-C--:B-1----:R-:W-:Y:S01]  /*3a50*/  IADD3 R126, P3, PT, R169, R4.reuse, RZ ;  /* 0x00000004a97e7210 */ /* 0x082fe20007f7e0ff */
[----:B--2---:R-:W-:Y:S02]  /*3a60*/  IMAD R169, R177, 0x148, RZ ;  /* 0x00000148b1a97824 */ /* 0x004fe400078e02ff */
[----:B------:R1:W2:Y:S01]  /*3a70*/  LDG.E.U16 R157, desc[UR8][R122.64] ;  /* 0x000000087a9d7981 */ /* 0x0002a2000c1e1500 */
[----:B------:R-:W-:Y:S01]  /*3a80*/  IMAD R185, R185, 0x168, RZ ;  /* 0x00000168b9b97824 */ /* 0x000fe200078e02ff */
[-C--:B------:R-:W-:Y:S01]  /*3a90*/  IADD3 R124, P2, PT, R163, R4.reuse, RZ ;  /* 0x00000004a37c7210 */ /* 0x080fe20007f5e0ff */
[----:B------:R-:W-:Y:S01]  /*3aa0*/  IMAD R187, R187, 0x178, RZ ;  /* 0x00000178bbbb7824 */ /* 0x000fe200078e02ff */
[----:B------:R-:W0:Y:S01]  /*3ab0*/  LDC R214, c[0x0][0x3b8] ;  /* 0x0000ee00ffd67b82 */ /* 0x000e220000000800 */
[----:B------:R-:W-:Y:S01]  /*3ac0*/  IADD3 R128, P1, PT, R171, R4, RZ ;  /* 0x00000004ab807210 */ /* 0x000fe20007f3e0ff */
[----:B----4-:R-:W-:Y:S01]  /*3ad0*/  IMAD R179, R179, 0x158, RZ ;  /* 0x00000158b3b37824 */ /* 0x010fe200078e02ff */
[----:B------:R-:W-:-:S02]  /*3ae0*/  LEA.HI.X.SX32 R125, R221, R6, 0x1, P2 ;  /* 0x00000006dd7d7211 */ /* 0x000fc400010f0eff */
[-C--:B------:R-:W-:Y:S02]  /*3af0*/  LEA.HI.X.SX32 R127, R159, R6.reuse, 0x1, P3 ;  /* 0x000000069f7f7211 */ /* 0x080fe400018f0eff */
[----:B------:R-:W-:Y:S01]  /*3b00*/  LEA.HI.X.SX32 R129, R223, R6, 0x1, P1 ;  /* 0x00000006df817211 */ /* 0x000fe200008f0eff */
[----:B------:R-:W4:Y:S01]  /*3b10*/  LDC R177, c[0x0][0x3b8] ;  /* 0x0000ee00ffb17b82 */ /* 0x000f220000000800 */
[----:B-1----:R-:W-:Y:S01]  /*3b20*/  IADD3 R122, P1, PT, R169, R4, RZ ;  /* 0x00000004a97a7210 */ /* 0x002fe20007f3e0ff */
[----:B------:R1:W2:Y:S03]  /*3b30*/  LDG.E.U16 R159, desc[UR8][R124.64] ;  /* 0x000000087c9f7981 */ /* 0x0002a6000c1e1500 */
[----:B------:R-:W-:Y:S01]  /*3b40*/  LEA.HI.X.SX32 R123, R165, R6, 0x1, P1 ;  /* 0x00000006a57b7211 */ /* 0x000fe200008f0eff */
[----:B------:R1:W2:Y:S02]  /*3b50*/  LDG.E.U16 R161, desc[UR8][R126.64] ;  /* 0x000000087ea17981 */ /* 0x0002a4000c1e1500 */
[----:B------:R-:W0:Y:S02]  /*3b60*/  LDC R212, c[0x0][0x3b8] ;  /* 0x0000ee00ffd47b82 */ /* 0x000e240000000800 */
[----:B------:R1:W2:Y:S02]  /*3b70*/  LDG.E.U16 R163, desc[UR8][R128.64] ;  /* 0x0000000880a37981 */ /* 0x0002a4000c1e1500 */
[-C--:B-1----:R-:W-:Y:S01]  /*3b80*/  IADD3 R124, P2, PT, R179, R4.reuse, RZ ;  /* 0x00000004b37c7210 */ /* 0x082fe20007f5e0ff */
[----:B------:R-:W-:Y:S01]  /*3b90*/  IMAD R191, R191, 0x198, RZ ;  /* 0x00000198bfbf7824 */ /* 0x000fe200078e02ff */
[----:B------:R-:W2:Y:S01]  /*3ba0*/  LDG.E.U16 R165, desc[UR8][R122.64] ;  /* 0x000000087aa57981 */ /* 0x000ea2000c1e1500 */
[-C--:B------:R-:W-:Y:S01]  /*3bb0*/  IADD3 R126, P3, PT, R185, R4.reuse, RZ ;  /* 0x00000004b97e7210 */ /* 0x080fe20007f7e0ff */
[----:B------:R-:W-:Y:S01]  /*3bc0*/  IMAD R241, R5, 0xcd, RZ ;  /* 0x000000cd05f17824 */ /* 0x000fe200078e02ff */
[----:B------:R-:W1:Y:S01]  /*3bd0*/  LDC R185, c[0x0][0x3b8] ;  /* 0x0000ee00ffb97b82 */ /* 0x000e620000000800 */
[----:B------:R-:W-:Y:S01]  /*3be0*/  IADD3 R128, P1, PT, R187, R4, RZ ;  /* 0x00000004bb807210 */ /* 0x000fe20007f3e0ff */
[----:B------:R-:W-:Y:S01]  /*3bf0*/  IMAD R179, R189, 0x188, RZ ;  /* 0x00000188bdb37824 */ /* 0x000fe200078e02ff */
[----:B------:R-:W-:-:S05]  /*3c00*/  LEA.HI.X.SX32 R125, R215, R6, 0x1, P2 ;  /* 0x00000006d77d7211 */ /* 0x000fca00010f0eff */
[----:B------:R-:W0:Y:S01]  /*3c10*/  LDC R187, c[0x0][0x3b8] ;  /* 0x0000ee00ffbb7b82 */ /* 0x000e220000000800 */
[----:B------:R-:W-:Y:S01]  /*3c20*/  LEA.HI.X.SX32 R127, R167, R6, 0x1, P3 ;  /* 0x00000006a77f7211 */ /* 0x000fe200018f0eff */
[----:B------:R-:W-:Y:S01]  /*3c30*/  IMAD R193, R193, 0x1a8, RZ ;  /* 0x000001a8c1c17824 */ /* 0x000fe200078e02ff */
[----:B------:R4:W2:Y:S04]  /*3c40*/  LDG.E.U16 R167, desc[UR8][R124.64] ;  /* 0x000000087ca77981 */ /* 0x0008a8000c1e1500 */
[----:B------:R4:W2:Y:S01]  /*3c50*/  LDG.E.U16 R169, desc[UR8][R126.64] ;  /* 0x000000087ea97981 */ /* 0x0008a2000c1e1500 */
[----:B------:R-:W0:Y:S01]  /*3c60*/  LDC R189, c[0x0][0x3b8] ;  /* 0x0000ee00ffbd7b82 */ /* 0x000e220000000800 */
[----:B----4-:R-:W-:-:S07]  /*3c70*/  IADD3 R124, P2, PT, R191, R4, RZ ;  /* 0x00000004bf7c7210 */ /* 0x010fce0007f5e0ff */
[----:B------:R-:W4:Y:S01]  /*3c80*/  LDC R191, c[0x0][0x3b8] ;  /* 0x0000ee00ffbf7b82 */ /* 0x000f220000000800 */
[----:B------:R-:W-:-:S07]  /*3c90*/  IADD3 R126, P3, PT, R193, R4, RZ ;  /* 0x00000004c17e7210 */ /* 0x000fce0007f7e0ff */
[----:B------:R-:W4:Y:S01]  /*3ca0*/  LDC R193, c[0x0][0x3b8] ;  /* 0x0000ee00ffc17b82 */ /* 0x000f220000000800 */
[----:B------:R-:W-:Y:S02]  /*3cb0*/  LEA.HI.X.SX32 R129, R219, R6, 0x1, P1 ;  /* 0x00000006db817211 */ /* 0x000fe400008f0eff */
[----:B------:R-:W-:Y:S01]  /*3cc0*/  IADD3 R122, P1, PT, R179, R4, RZ ;  /* 0x00000004b37a7210 */ /* 0x000fe20007f3e0ff */
[----:B------:R-:W-:Y:S01]  /*3cd0*/  IMAD R177, R177, 0x1b8, RZ ;  /* 0x000001b8b1b17824 */ /* 0x000fe200078e02ff */
[-C--:B------:R-:W-:Y:S01]  /*3ce0*/  LEA.HI.X.SX32 R125, R211, R6.reuse, 0x1, P2 ;  /* 0x00000006d37d7211 */ /* 0x080fe200010f0eff */
[----:B------:R0:W2:Y:S01]  /*3cf0*/  LDG.E.U16 R171, desc[UR8][R128.64] ;  /* 0x0000000880ab7981 */ /* 0x0000a2000c1e1500 */
[-C--:B------:R-:W-:Y:S01]  /*3d00*/  LEA.HI.X.SX32 R123, R173, R6.reuse, 0x1, P1 ;  /* 0x00000006ad7b7211 */ /* 0x080fe200008f0eff */
[----:B-1----:R-:W-:Y:S01]  /*3d10*/  IMAD R185, R185, 0x1c8, RZ ;  /* 0x000001c8b9b97824 */ /* 0x002fe200078e02ff */
[----:B------:R-:W-:Y:S01]  /*3d20*/  R2UR UR5, R2 ;  /* 0x00000000020572ca */ /* 0x000fe200000e0000 */
[----:B0-----:R-:W-:Y:S01]  /*3d30*/  IMAD R187, R187, 0x1d8, RZ ;  /* 0x000001d8bbbb7824 */ /* 0x001fe200078e02ff */
[----:B------:R-:W-:Y:S01]  /*3d40*/  LEA.HI.X.SX32 R127, R175, R6, 0x1, P3 ;  /* 0x00000006af7f7211 */ /* 0x000fe200018f0eff */
[----:B------:R0:W2:Y:S01]  /*3d50*/  LDG.E.U16 R173, desc[UR8][R122.64] ;  /* 0x000000087aad7981 */ /* 0x0000a2000c1e1500 */
[----:B------:R-:W-:Y:S01]  /*3d60*/  IMAD R189, R189, 0x1f8, RZ ;  /* 0x000001f8bdbd7824 */ /* 0x000fe200078e02ff */
[----:B------:R-:W1:Y:S01]  /*3d70*/  LDC R2, c[0x0][0x3c0] ;  /* 0x0000f000ff027b82 */ /* 0x000e620000000800 */
[----:B------:R-:W-:Y:S01]  /*3d80*/  IADD3 R128, P1, PT, R177, R4, RZ ;  /* 0x00000004b1807210 */ /* 0x000fe20007f3e0ff */
[----:B------:R4:W2:Y:S03]  /*3d90*/  LDG.E.U16 R175, desc[UR8][R124.64] ;  /* 0x000000087caf7981 */ /* 0x0008a6000c1e1500 */
[----:B------:R-:W-:Y:S01]  /*3da0*/  LEA.HI.X.SX32 R129, R217, R6, 0x1, P1 ;  /* 0x00000006d9817211 */ /* 0x000fe200008f0eff */
[----:B------:R4:W2:Y:S01]  /*3db0*/  LDG.E.U16 R177, desc[UR8][R126.64] ;  /* 0x000000087eb17981 */ /* 0x0008a2000c1e1500 */
[----:B0-----:R-:W-:Y:S01]  /*3dc0*/  IMAD R123, R198, 0x1e8, RZ ;  /* 0x000001e8c67b7824 */ /* 0x001fe200078e02ff */
[-C--:B------:R-:W-:Y:S01]  /*3dd0*/  IADD3 R122, P1, PT, R185, R4.reuse, RZ ;  /* 0x00000004b97a7210 */ /* 0x080fe20007f3e0ff */
[----:B------:R-:W0:Y:S01]  /*3de0*/  LDC R198, c[0x0][0x3b8] ;  /* 0x0000ee00ffc67b82 */ /* 0x000e220000000800 */
[----:B------:R4:W2:Y:S02]  /*3df0*/  LDG.E.U16 R179, desc[UR8][R128.64] ;  /* 0x0000000880b37981 */ /* 0x0008a4000c1e1500 */
[-C--:B----4-:R-:W-:Y:S01]  /*3e00*/  IADD3 R124, P2, PT, R187, R4.reuse, RZ ;  /* 0x00000004bb7c7210 */ /* 0x090fe20007f5e0ff */
[----:B------:R-:W-:Y:S01]  /*3e10*/  IMAD R201, R191, 0x10a, RZ ;  /* 0x0000010abfc97824 */ /* 0x000fe200078e02ff */
[----:B------:R-:W-:Y:S01]  /*3e20*/  IADD3 R126, P3, PT, R123, R4, RZ ;  /* 0x000000047b7e7210 */ /* 0x000fe20007f7e0ff */
[----:B------:R-:W-:Y:S01]  /*3e30*/  IMAD R193, R193, 0x11a, RZ ;  /* 0x0000011ac1c17824 */ /* 0x000fe200078e02ff */
[-C--:B------:R-:W-:Y:S01]  /*3e40*/  LEA.HI.X.SX32 R123, R181, R6.reuse, 0x1, P1 ;  /* 0x00000006b57b7211 */ /* 0x080fe200008f0eff */
[----:B------:R-:W-:Y:S01]  /*3e50*/  UMOV UR10, 0x1 ;  /* 0x00000001000a7882 */ /* 0x000fe20000000000 */
[----:B------:R-:W-:Y:S01]  /*3e60*/  LEA.HI.X.SX32 R125, R209, R6, 0x1, P2 ;  /* 0x00000006d17d7211 */ /* 0x000fe200010f0eff */
[----:B------:R-:W4:Y:S01]  /*3e70*/  LDC R248, c[0x0][0x3c4] ;  /* 0x0000f100fff87b82 */ /* 0x000f220000000800 */
[----:B------:R-:W-:Y:S01]  /*3e80*/  IADD3 R128, P1, PT, R189, R4, RZ ;  /* 0x00000004bd807210 */ /* 0x000fe20007f3e0ff */
[----:B------:R1:W2:Y:S01]  /*3e90*/  LDG.E.U16 R181, desc[UR8][R122.64] ;  /* 0x000000087ab57981 */ /* 0x0002a2000c1e1500 */
[-C--:B------:R-:W-:Y:S01]  /*3ea0*/  LEA.HI.X.SX32 R127, R183, R6.reuse, 0x1, P3 ;  /* 0x00000006b77f7211 */ /* 0x080fe200018f0eff */
[----:B------:R-:W-:Y:S01]  /*3eb0*/  IMAD R189, R5, 0x85, RZ ;  /* 0x0000008505bd7824 */ /* 0x000fe200078e02ff */
[----:B------:R-:W-:Y:S01]  /*3ec0*/  LEA.HI.X.SX32 R129, R213, R6, 0x1, P1 ;  /* 0x00000006d5817211 */ /* 0x000fe200008f0eff */
[----:B------:R1:W2:Y:S01]  /*3ed0*/  LDG.E.U16 R183, desc[UR8][R124.64] ;  /* 0x000000087cb77981 */ /* 0x0002a2000c1e1500 */
[----:B------:R-:W-:Y:S01]  /*3ee0*/  IMAD R191, R5, 0x8d, RZ ;  /* 0x0000008d05bf7824 */ /* 0x000fe200078e02ff */
[----:B------:R-:W2:Y:S01]  /*3ef0*/  LDC R250, c[0x0][0x3c4] ;  /* 0x0000f100fffa7b82 */ /* 0x000ea20000000800 */
[----:B------:R-:W-:Y:S01]  /*3f00*/  IMAD R199, R199, 0x13a, RZ ;  /* 0x0000013ac7c77824 */ /* 0x000fe200078e02ff */
[----:B------:R1:W2:Y:S02]  /*3f10*/  LDG.E.U16 R187, desc[UR8][R128.64] ;  /* 0x0000000880bb7981 */ /* 0x0002a4000c1e1500 */
[-C--:B-1----:R-:W-:Y:S01]  /*3f20*/  IADD3 R122, P1, PT, R201, R4.reuse, RZ ;  /* 0x00000004c97a7210 */ /* 0x082fe20007f3e0ff */
[----:B------:R-:W-:Y:S01]  /*3f30*/  IMAD R195, R195, 0x12a, RZ ;  /* 0x0000012ac3c37824 */ /* 0x000fe200078e02ff */
[----:B------:R1:W2:Y:S01]  /*3f40*/  LDG.E.U16 R185, desc[UR8][R126.64] ;  /* 0x000000087eb97981 */ /* 0x0002a2000c1e1500 */
[----:B------:R-:W-:Y:S01]  /*3f50*/  IADD3 R124, P2, PT, R193, R4, RZ ;  /* 0x00000004c17c7210 */ /* 0x000fe20007f5e0ff */
[----:B------:R-:W2:Y:S01]  /*3f60*/  LDC R251, c[0x0][0x3c4] ;  /* 0x0000f100fffb7b82 */ /* 0x000ea20000000800 */
[----:B------:R-:W-:-:S02]  /*3f70*/  LEA.HI.X.SX32 R123, R189, R6, 0x1, P1 ;  /* 0x00000006bd7b7211 */ /* 0x000fc400008f0eff */
[----:B------:R-:W-:Y:S01]  /*3f80*/  LEA.HI.X.SX32 R125, R191, R6, 0x1, P2 ;  /* 0x00000006bf7d7211 */ /* 0x000fe200010f0eff */
[----:B------:R-:W-:Y:S01]  /*3f90*/  IMAD R129, R5, 0x9d, RZ ;  /* 0x0000009d05817824 */ /* 0x000fe200078e02ff */
[-C--:B------:R-:W-:Y:S01]  /*3fa0*/  IADD3 R128, P1, PT, R199, R4.reuse, RZ ;  /* 0x00000004c7807210 */ /* 0x080fe20007f3e0ff */
[----:B------:R-:W-:Y:S01]  /*3fb0*/  IMAD R239, R200, 0x14a, RZ ;  /* 0x0000014ac8ef7824 */ /* 0x000fe200078e02ff */
[----:B-1----:R-:W-:Y:S01]  /*3fc0*/  IADD3 R126, P3, PT, R195, R4, RZ ;  /* 0x00000004c37e7210 */ /* 0x002fe20007f7e0ff */
[----:B------:R-:W-:Y:S01]  /*3fd0*/  IMAD R127, R5, 0x95, RZ ;  /* 0x00000095057f7824 */ /* 0x000fe200078e02ff */
[----:B------:R1:W2:Y:S01]  /*3fe0*/  LDG.E.U16 R189, desc[UR8][R122.64] ;  /* 0x000000087abd7981 */ /* 0x0002a2000c1e1500 */
[-C--:B------:R-:W-:Y:S01]  /*3ff0*/  LEA.HI.X.SX32 R129, R129, R6.reuse, 0x1, P1 ;  /* 0x0000000681817211 */ /* 0x080fe200008f0eff */
[----:B------:R-:W-:Y:S01]  /*4000*/  IMAD R199, R5, 0xa5, RZ ;  /* 0x000000a505c77824 */ /* 0x000fe200078e02ff */
[----:B------:R-:W2:Y:S01]  /*4010*/  LDC R252, c[0x0][0x3c4] ;  /* 0x0000f100fffc7b82 */ /* 0x000ea20000000800 */
[----:B------:R0:W2:Y:S01]  /*4020*/  LDG.E.U16 R191, desc[UR8][R124.64] ;  /* 0x000000087cbf7981 */ /* 0x0000a2000c1e1500 */
[----:B------:R-:W-:Y:S01]  /*4030*/  LEA.HI.X.SX32 R127, R127, R6, 0x1, P3 ;  /* 0x000000067f7f7211 */ /* 0x000fe200018f0eff */
[----:B------:R-:W-:-:S02]  /*4040*/  IMAD R201, R5, 0xad, RZ ;  /* 0x000000ad05c97824 */ /* 0x000fc400078e02ff */
[----:B------:R4:W2:Y:S01]  /*4050*/  LDG.E.U16 R195, desc[UR8][R128.64] ;  /* 0x0000000880c37981 */ /* 0x0008a2000c1e1500 */
[----:B-1----:R-:W-:Y:S01]  /*4060*/  IMAD R123, R208, 0x15a, RZ ;  /* 0x0000015ad07b7824 */ /* 0x002fe200078e02ff */
[-C--:B------:R-:W-:Y:S01]  /*4070*/  IADD3 R122, P1, PT, R239, R4.reuse, RZ ;  /* 0x00000004ef7a7210 */ /* 0x080fe20007f3e0ff */
[----:B0-----:R-:W-:Y:S01]  /*4080*/  IMAD R125, R210, 0x16a, RZ ;  /* 0x0000016ad27d7824 */ /* 0x001fe200078e02ff */
[----:B------:R0:W2:Y:S01]  /*4090*/  LDG.E.U16 R193, desc[UR8][R126.64] ;  /* 0x000000087ec17981 */ /* 0x0000a2000c1e1500 */
[----:B------:R-:W1:Y:S01]  /*40a0*/  LDC R210, c[0x0][0x3b8] ;  /* 0x0000ee00ffd27b82 */ /* 0x000e620000000800 */
[----:B------:R-:W-:Y:S01]  /*40b0*/  IMAD R239, R198, 0x17a, RZ ;  /* 0x0000017ac6ef7824 */ /* 0x000fe200078e02ff */
[----:B------:R-:W-:Y:S01]  /*40c0*/  IADD3 R124, P2, PT, R123, R4, RZ ;  /* 0x000000047b7c7210 */ /* 0x000fe20007f5e0ff */
[----:B----4-:R-:W-:Y:S01]  /*40d0*/  IMAD R129, R5, 0xbd, RZ ;  /* 0x000000bd05817824 */ /* 0x010fe200078e02ff */
[----:B------:R-:W-:Y:S01]  /*40e0*/  LEA.HI.X.SX32 R123, R199, R6, 0x1, P1 ;  /* 0x00000006c77b7211 */ /* 0x000fe200008f0eff */
[----:B------:R-:W-:Y:S01]  /*40f0*/  IMAD R243, R216, 0x18a, RZ ;  /* 0x0000018ad8f37824 */ /* 0x000fe200078e02ff */
[-C--:B------:R-:W-:Y:S01]  /*4100*/  IADD3 R128, P1, PT, R239, R4.reuse, RZ ;  /* 0x00000004ef807210 */ /* 0x080fe20007f3e0ff */
[----:B0-----:R-:W-:Y:S01]  /*4110*/  IMAD R127, R5, 0xb5, RZ ;  /* 0x000000b5057f7824 */ /* 0x001fe200078e02ff */
[----:B------:R-:W-:Y:S01]  /*4120*/  IADD3 R126, P3, PT, R125, R4, RZ ;  /* 0x000000047d7e7210 */ /* 0x000fe20007f7e0ff */
[----:B------:R0:W4:Y:S01]  /*4130*/  LDG.E.U16 R198, desc[UR8][R122.64] ;  /* 0x000000087ac67981 */ /* 0x000122000c1e1500 */
[-C--:B------:R-:W-:Y:S01]  /*4140*/  LEA.HI.X.SX32 R125, R201, R6.reuse, 0x1, P2 ;  /* 0x00000006c97d7211 */ /* 0x080fe200010f0eff */
[----:B------:R-:W-:Y:S01]  /*4150*/  IMAD R239, R5, 0xc5, RZ ;  /* 0x000000c505ef7824 */ /* 0x000fe200078e02ff */
[-C--:B------:R-:W-:Y:S01]  /*4160*/  LEA.HI.X.SX32 R129, R129, R6.reuse, 0x1, P1 ;  /* 0x0000000681817211 */ /* 0x080fe200008f0eff */
[----:B------:R-:W-:Y:S01]  /*4170*/  IMAD R203, R203, 0x1ba, RZ ;  /* 0x000001bacbcb7824 */ /* 0x000fe200078e02ff */
[----:B------:R-:W-:Y:S01]  /*4180*/  LEA.HI.X.SX32 R127, R127, R6, 0x1, P3 ;  /* 0x000000067f7f7211 */ /* 0x000fe200018f0eff */
[----:B------:R-:W-:Y:S01]  /*4190*/  IMAD R205, R205, 0x1aa, RZ ;  /* 0x000001aacdcd7824 */ /* 0x000fe200078e02ff */
[----:B------:R0:W2:Y:S02]  /*41a0*/  LDG.E.U16 R199, desc[UR8][R124.64] ;  /* 0x000000087cc77981 */ /* 0x0000a4000c1e1500 */
[----:B0-----:R-:W-:Y:S01]  /*41b0*/  IMAD R123, R204, 0x19a, RZ ;  /* 0x0000019acc7b7824 */ /* 0x001fe200078e02ff */
[----:B------:R-:W-:Y:S01]  /*41c0*/  IADD3 R122, P1, PT, R243, R4, RZ ;  /* 0x00000004f37a7210 */ /* 0x000fe20007f3e0ff */
[----:B------:R0:W2:Y:S01]  /*41d0*/  LDG.E.U16 R201, desc[UR8][R128.64] ;  /* 0x0000000880c97981 */ /* 0x0000a2000c1e1500 */
[----:B------:R-:W-:-:S03]  /*41e0*/  IMAD R245, R222, 0x1ca, RZ ;  /* 0x000001cadef57824 */ /* 0x000fc600078e02ff */
[----:B------:R0:W2:Y:S01]  /*41f0*/  LDG.E.U16 R200, desc[UR8][R126.64] ;  /* 0x000000087ec87981 */ /* 0x0000a2000c1e1500 */
[----:B------:R-:W-:Y:S02]  /*4200*/  IADD3 R124, P2, PT, R123, R4, RZ ;  /* 0x000000047b7c7210 */ /* 0x000fe40007f5e0ff */
[----:B------:R-:W-:Y:S01]  /*4210*/  LEA.HI.X.SX32 R123, R239, R6, 0x1, P1 ;  /* 0x00000006ef7b7211 */ /* 0x000fe200008f0eff */
[----:B0-----:R-:W-:Y:S01]  /*4220*/  IMAD R129, R5, 0xdd, RZ ;  /* 0x000000dd05817824 */ /* 0x001fe200078e02ff */
[-C--:B------:R-:W-:Y:S01]  /*4230*/  IADD3 R128, P1, PT, R203, R4.reuse, RZ ;  /* 0x00000004cb807210 */ /* 0x080fe20007f3e0ff */
[----:B------:R-:W-:Y:S01]  /*4240*/  IMAD R127, R5, 0xd5, RZ ;  /* 0x000000d5057f7824 */ /* 0x000fe200078e02ff */
[----:B------:R-:W-:Y:S01]  /*4250*/  IADD3 R126, P3, PT, R205, R4, RZ ;  /* 0x00000004cd7e7210 */ /* 0x000fe20007f7e0ff */
[----:B------:R0:W2:Y:S01]  /*4260*/  LDG.E.U16 R203, desc[UR8][R122.64] ;  /* 0x000000087acb7981 */ /* 0x0000a2000c1e1500 */
[-C--:B------:R-:W-:Y:S01]  /*4270*/  LEA.HI.X.SX32 R129, R129, R6.reuse, 0x1, P1 ;  /* 0x0000000681817211 */ /* 0x080fe200008f0eff */
[----:B------:R-:W-:Y:S01]  /*4280*/  IMAD R239, R5, 0xe5, RZ ;  /* 0x000000e505ef7824 */ /* 0x000fe200078e02ff */
[-C--:B------:R-:W-:Y:S01]  /*4290*/  LEA.HI.X.SX32 R125, R241, R6.reuse, 0x1, P2 ;  /* 0x00000006f17d7211 */ /* 0x080fe200010f0eff */
[----:B------:R-:W-:Y:S01]  /*42a0*/  IMAD R247, R214, 0x1da, RZ ;  /* 0x000001dad6f77824 */ /* 0x000fe200078e02ff */
[----:B------:R-:W-:Y:S01]  /*42b0*/  LEA.HI.X.SX32 R127, R127, R6, 0x1, P3 ;  /* 0x000000067f7f7211 */ /* 0x000fe200018f0eff */
[----:B------:R-:W-:Y:S01]  /*42c0*/  IMAD R249, R212, 0x1ea, RZ ;  /* 0x000001ead4f97824 */ /* 0x000fe200078e02ff */
[----:B------:R1:W2:Y:S01]  /*42d0*/  LDG.E.U16 R208, desc[UR8][R128.64] ;  /* 0x0000000880d07981 */ /* 0x0002a2000c1e1500 */
[----:B0-----:R-:W-:Y:S01]  /*42e0*/  IADD3 R122, P1, PT, R245, R4, RZ ;  /* 0x00000004f57a7210 */ /* 0x001fe20007f3e0ff */
[----:B-1----:R-:W-:-:S02]  /*42f0*/  IMAD R245, R210, 0x1fa, RZ ;  /* 0x000001fad2f57824 */ /* 0x002fc400078e02ff */
[----:B------:R0:W2:Y:S01]  /*4300*/  LDG.E.U16 R204, desc[UR8][R124.64] ;  /* 0x000000087ccc7981 */ /* 0x0000a2000c1e1500 */
[----:B------:R-:W-:Y:S01]  /*4310*/  IMAD R241, R5, 0xed, RZ ;  /* 0x000000ed05f17824 */ /* 0x000fe200078e02ff */
[----:B------:R-:W-:Y:S01]  /*4320*/  LEA.HI.X.SX32 R123, R239, R6, 0x1, P1 ;  /* 0x00000006ef7b7211 */ /* 0x000fe200008f0eff */
[C---:B------:R-:W-:Y:S01]  /*4330*/  IMAD R243, R5.reuse, 0xf5, RZ ;  /* 0x000000f505f37824 */ /* 0x040fe200078e02ff */
[----:B------:R1:W2:Y:S01]  /*4340*/  LDG.E.U16 R205, desc[UR8][R126.64] ;  /* 0x000000087ecd7981 */ /* 0x0002a2000c1e1500 */
[----:B------:R-:W-:Y:S01]  /*4350*/  IMAD R129, R5, 0xfd, RZ ;  /* 0x000000fd05817824 */ /* 0x000fe200078e02ff */
[-C--:B------:R-:W-:Y:S02]  /*4360*/  IADD3 R128, P1, PT, R245, R4.reuse, RZ ;  /* 0x00000004f5807210 */ /* 0x080fe40007f3e0ff */
[----:B------:R-:W2:Y:S01]  /*4370*/  LDG.E.U16 R210, desc[UR8][R122.64] ;  /* 0x000000087ad27981 */ /* 0x000ea2000c1e1500 */
[-C--:B0-----:R-:W-:Y:S02]  /*4380*/  IADD3 R124, P2, PT, R247, R4.reuse, RZ ;  /* 0x00000004f77c7210 */ /* 0x081fe40007f5e0ff */
[----:B-1----:R-:W-:Y:S01]  /*4390*/  IADD3 R126, P3, PT, R249, R4, RZ ;  /* 0x00000004f97e7210 */ /* 0x002fe20007f7e0ff */
[----:B------:R-:W-:Y:S01]  /*43a0*/  IMAD R239, R5, 0x3e, RZ ;  /* 0x0000003e05ef7824 */ /* 0x000fe200078e02ff */
[-C--:B------:R-:W-:Y:S01]  /*43b0*/  LEA.HI.X.SX32 R125, R241, R6.reuse, 0x1, P2 ;  /* 0x00000006f17d7211 */ /* 0x080fe200010f0eff */
[----:B------:R-:W-:Y:S01]  /*43c0*/  IMAD R245, R5, 0x17, RZ ;  /* 0x0000001705f57824 */ /* 0x000fe200078e02ff */
[-C--:B------:R-:W-:Y:S01]  /*43d0*/  LEA.HI.X.SX32 R127, R243, R6.reuse, 0x1, P3 ;  /* 0x00000006f37f7211 */ /* 0x080fe200018f0eff */
[----:B------:R-:W0:Y:S01]  /*43e0*/  LDC R247, c[0x0][0x3c4] ;  /* 0x0000f100fff77b82 */ /* 0x000e220000000800 */
[----:B------:R-:W-:Y:S01]  /*43f0*/  LEA.HI.X.SX32 R129, R129, R6, 0x1, P1 ;  /* 0x0000000681817211 */ /* 0x000fe200008f0eff */
[----:B------:R1:W2:Y:S04]  /*4400*/  LDG.E.U16 R212, desc[UR8][R124.64] ;  /* 0x000000087cd47981 */ /* 0x0002a8000c1e1500 */
[----:B------:R1:W2:Y:S02]  /*4410*/  LDG.E.U16 R214, desc[UR8][R126.64] ;  /* 0x000000087ed67981 */ /* 0x0002a4000c1e1500 */
[----:B------:R-:W0:Y:S02]  /*4420*/  LDC R249, c[0x0][0x3c4] ;  /* 0x0000f100fff97b82 */ /* 0x000e240000000800 */
[----:B------:R0:W2:Y:S01]  /*4430*/  LDG.E.U16 R216, desc[UR8][R128.64] ;  /* 0x0000000880d87981 */ /* 0x0000a2000c1e1500 */
[----:B-1----:R-:W-:-:S02]  /*4440*/  IADD3 R124, P2, PT, R206, R4, RZ ;  /* 0x00000004ce7c7210 */ /* 0x002fc40007f5e0ff */
[-C--:B------:R-:W-:Y:S02]  /*4450*/  IADD3 R126, P3, PT, R207, R4.reuse, RZ ;  /* 0x00000004cf7e7210 */ /* 0x080fe40007f7e0ff */
[C---:B------:R-:W-:Y:S02]  /*4460*/  SHF.L.U32 R207, R240.reuse, 0x1, RZ ;  /* 0x00000001f0cf7819 */ /* 0x040fe400000006ff */
[----:B------:R-:W-:Y:S02]  /*4470*/  LOP3.LUT R206, R240, 0x40, RZ, 0xc0, !PT ;  /* 0x00000040f0ce7812 */ /* 0x000fe400078ec0ff */
[----:B------:R-:W-:Y:S02]  /*4480*/  LOP3.LUT R207, R207, 0x7e, RZ, 0xc0, !PT ;  /* 0x0000007ecfcf7812 */ /* 0x000fe400078ec0ff */
[----:B------:R-:W-:Y:S02]  /*4490*/  IADD3 R122, P1, PT, R197, R4, RZ ;  /* 0x00000004c57a7210 */ /* 0x000fe40007f3e0ff */
[----:B------:R-:W-:-:S04]  /*44a0*/  LEA R197, R206, R207, 0x9 ;  /* 0x000000cfcec57211 */ /* 0x000fc800078e48ff */
[C---:B------:R-:W-:Y:S01]  /*44b0*/  LOP3.LUT R246, R197.reuse, 0x10, RZ, 0x3c, !PT ;  /* 0x00000010c5f67812 */ /* 0x040fe200078e3cff */
[----:B------:R-:W-:Y:S04]  /*44c0*/  STS.U16 [R197+UR4], R143 ;  /* 0x0000008fc5007988 */ /* 0x000fe80008000404 */
[----:B------:R-:W-:Y:S04]  /*44d0*/  STS.U16 [R197+UR4+0x400], R184 ;  /* 0x000400b8c5007988 */ /* 0x000fe80008000404 */
        /* <DEDUP_REMOVED lines=8> */
[----:B------:R1:W-:Y:S04]  /*4560*/  STS.U16 [R197+UR4+0x1400], R8 ;  /* 0x00140008c5007988 */ /* 0x0003e80008000404 */
        /* <DEDUP_REMOVED lines=20> */
[----:B------:R-:W-:Y:S01]  /*46b0*/  STS.U16 [R197+UR4+0x7c00], R87 ;  /* 0x007c0057c5007988 */ /* 0x000fe20008000404 */
[----:B------:R-:W-:Y:S01]  /*46c0*/  LOP3.LUT R244, R197, 0x20, RZ, 0x3c, !PT ;  /* 0x00000020c5f47812 */ /* 0x000fe200078e3cff */
[C---:B------:R-:W-:Y:S01]  /*46d0*/  IMAD R243, R5.reuse, 0xe, RZ ;  /* 0x0000000e05f37824 */ /* 0x040fe200078e02ff */
[-C--:B------:R-:W-:Y:S01]  /*46e0*/  LEA.HI.X.SX32 R127, R220, R6.reuse, 0x1, P3 ;  /* 0x00000006dc7f7211 */ /* 0x080fe200018f0eff */
[----:B------:R-:W-:Y:S01]  /*46f0*/  STS.U16 [R246+UR4+0x480], R182 ;  /* 0x000480b6f6007988 */ /* 0x000fe20008000404 */
[----:B------:R-:W-:Y:S01]  /*4700*/  IMAD R241, R5, 0x1e, RZ ;  /* 0x0000001e05f17824 */ /* 0x000fe200078e02ff */
[----:B-1----:R-:W-:Y:S01]  /*4710*/  LOP3.LUT R8, R197, 0x30, RZ, 0x3c, !PT ;  /* 0x00000030c5087812 */ /* 0x002fe200078e3cff */
[----:B0-----:R-:W0:Y:S01]  /*4720*/  LDC R16, c[0x0][0x3b8] ;  /* 0x0000ee00ff107b82 */ /* 0x001e220000000800 */
        /* <DEDUP_REMOVED lines=24> */
[----:B------:R0:W-:Y:S04]  /*48b0*/  STS.U16 [R246+UR4+0x2880], R35 ;  /* 0x00288023f6007988 */ /* 0x0001e80008000404 */
[----:B------:R-:W-:Y:S01]  /*48c0*/  STS.U16 [R246+UR4+0x2c80], R36 ;  /* 0x002c8024f6007988 */ /* 0x000fe20008000404 */
[----:B------:R-:W-:-:S02]  /*48d0*/  LEA.HI.X.SX32 R123, R243, R6, 0x1, P1 ;  /* 0x00000006f37b7211 */ /* 0x000fc400008f0eff */
[----:B------:R-:W-:Y:S01]  /*48e0*/  LOP3.LUT R0, R197, 0x40, RZ, 0x3c, !PT ;  /* 0x00000040c5007812 */ /* 0x000fe200078e3cff */
[----:B------:R-:W-:Y:S01]  /*48f0*/  STS.U16 [R246+UR4+0x3080], R37 ;  /* 0x00308025f6007988 */ /* 0x000fe20008000404 */
[----:B------:R-:W-:Y:S01]  /*4900*/  LEA.HI.X.SX32 R125, R241, R6, 0x1, P2 ;  /* 0x00000006f17d7211 */ /* 0x000fe200010f0eff */
[----:B------:R-:W-:Y:S01]  /*4910*/  IMAD R19, R5, 0x8e, RZ ;  /* 0x0000008e05137824 */ /* 0x000fe200078e02ff */
[----:B------:R-:W-:Y:S01]  /*4920*/  LOP3.LUT R9, R197, 0x50, RZ, 0x3c, !PT ;  /* 0x00000050c5097812 */ /* 0x000fe200078e3cff */
[----:B------:R0:W-:Y:S01]  /*4930*/  STS.U16 [R246+UR4+0x3480], R38 ;  /* 0x00348026f6007988 */ /* 0x0001e20008000404 */
[----:B-1----:R-:W1:Y:S03]  /*4940*/  LDC R34, c[0x0][0x3b8] ;  /* 0x0000ee00ff227b82 */ /* 0x002e660000000800 */
[----:B------:R2:W-:Y:S04]  /*4950*/  STS.U16 [R246+UR4+0x3880], R39 ;  /* 0x00388027f6007988 */ /* 0x0005e80008000404 */
[----:B------:R-:W-:Y:S01]  /*4960*/  STS.U16 [R246+UR4+0x3c80], R40 ;  /* 0x003c8028f6007988 */ /* 0x000fe20008000404 */
[----:B------:R-:W-:Y:S01]  /*4970*/  IADD3 R128, P1, PT, R218, R4, RZ ;  /* 0x00000004da807210 */ /* 0x000fe20007f3e0ff */
[----:B------:R-:W-:Y:S01]  /*4980*/  IMAD R17, R5, 0x6f, RZ ;  /* 0x0000006f05117824 */ /* 0x000fe200078e02ff */
[----:B0-----:R-:W0:Y:S01]  /*4990*/  LDC R35, c[0x0][0x3b8] ;  /* 0x0000ee00ff237b82 */ /* 0x001e220000000800 */
[----:B------:R0:W-:Y:S04]  /*49a0*/  STS.U16 [R246+UR4+0x80], R196 ;  /* 0x000080c4f6007988 */ /* 0x0001e80008000404 */
[----:B------:R-:W-:Y:S04]  /*49b0*/  STS.U16 [R244+UR4+0x500], R180 ;  /* 0x000500b4f4007988 */ /* 0x000fe80008000404 */
[----:B------:R3:W4:Y:S01]  /*49c0*/  LDG.E.U16 R222, desc[UR8][R126.64] ;  /* 0x000000087ede7981 */ /* 0x000722000c1e1500 */
[----:B------:R-:W-:Y:S01]  /*49d0*/  LEA.HI.X.SX32 R129, R239, R6, 0x1, P1 ;  /* 0x00000006ef817211 */ /* 0x000fe200008f0eff */
[C---:B------:R-:W-:Y:S01]  /*49e0*/  IMAD R23, R5.reuse, 0xae, RZ ;  /* 0x000000ae05177824 */ /* 0x040fe200078e02ff */
[----:B------:R-:W1:Y:S01]  /*49f0*/  LDC R38, c[0x0][0x3b8] ;  /* 0x0000ee00ff267b82 */ /* 0x000e620000000800 */
[----:B------:R-:W-:Y:S04]  /*4a00*/  STS.U16 [R244+UR4+0x900], R168 ;  /* 0x000900a8f4007988 */ /* 0x000fe80008000404 */
[----:B------:R-:W-:Y:S01]  /*4a10*/  STS.U16 [R244+UR4+0xd00], R154 ;  /* 0x000d009af4007988 */ /* 0x000fe20008000404 */
[----:B------:R-:W-:-:S02]  /*4a20*/  IMAD R25, R5, 0xbe, RZ ;  /* 0x000000be05197824 */ /* 0x000fc400078e02ff */
[----:B------:R-:W-:Y:S01]  /*4a30*/  IMAD R13, R5, 0x57, RZ ;  /* 0x00000057050d7824 */ /* 0x000fe200078e02ff */
[----:B------:R-:W-:Y:S01]  /*4a40*/  STS.U16 [R244+UR4+0x1100], R140 ;  /* 0x0011008cf4007988 */ /* 0x000fe20008000404 */
[----:B------:R-:W-:Y:S01]  /*4a50*/  IMAD R37, R16, 0x10c, RZ ;  /* 0x0000010c10257824 */ /* 0x000fe200078e02ff */
[----:B---3--:R-:W-:Y:S01]  /*4a60*/  IADD3 R126, P2, PT, R225, R4, RZ ;  /* 0x00000004e17e7210 */ /* 0x008fe20007f5e0ff */
[----:B------:R-:W3:Y:S01]  /*4a70*/  LDC R16, c[0x0][0x3b8] ;  /* 0x0000ee00ff107b82 */ /* 0x000ee20000000800 */
[----:B------:R-:W-:Y:S04]  /*4a80*/  STS.U16 [R244+UR4+0x1500], R10 ;  /* 0x0015000af4007988 */ /* 0x000fe80008000404 */
[----:B------:R-:W-:Y:S01]  /*4a90*/  STS.U16 [R244+UR4+0x1900], R20 ;  /* 0x00190014f4007988 */ /* 0x000fe20008000404 */
[----:B------:R-:W-:-:S02]  /*4aa0*/  IMAD R31, R5, 0xee, RZ ;  /* 0x000000ee051f7824 */ /* 0x000fc400078e02ff */
[----:B------:R-:W-:Y:S01]  /*4ab0*/  IMAD R33, R5, 0xfe, RZ ;  /* 0x000000fe05217824 */ /* 0x000fe200078e02ff */
[----:B------:R0:W-:Y:S01]  /*4ac0*/  STS.U16 [R244+UR4+0x1d00], R27 ;  /* 0x001d001bf4007988 */ /* 0x0001e20008000404 */
[----:B--2---:R-:W2:Y:S03]  /*4ad0*/  LDC R39, c[0x0][0x3b8] ;  /* 0x0000ee00ff277b82 */ /* 0x004ea60000000800 */
[----:B------:R-:W-:Y:S04]  /*4ae0*/  STS.U16 [R244+UR4+0x100], R194 ;  /* 0x000100c2f4007988 */ /* 0x000fe80008000404 */
[----:B------:R-:W-:Y:S04]  /*4af0*/  STS.U16 [R244+UR4+0x4100], R104 ;  /* 0x00410068f4007988 */ /* 0x000fe80008000404 */
[----:B------:R1:W3:Y:S04]  /*4b00*/  LDG.E.U16 R218, desc[UR8][R122.64] ;  /* 0x000000087ada7981 */ /* 0x0002e8000c1e1500 */
[----:B------:R1:W3:Y:S01]  /*4b10*/  LDG.E.U16 R220, desc[UR8][R124.64] ;  /* 0x000000087cdc7981 */ /* 0x0002e2000c1e1500 */
[----:B0-----:R-:W-:-:S03]  /*4b20*/  IMAD R35, R35, 0x11e, RZ ;  /* 0x0000011e23237824 */ /* 0x001fc600078e02ff */
[----:B------:R0:W-:Y:S01]  /*4b30*/  STL.64 [R1+0x1070], R206 ;  /* 0x001070ce01007387 */ /* 0x0001e20000100a00 */
[----:B------:R-:W-:Y:S01]  /*4b40*/  PRMT R184, RZ, 0x7610, R184 ;  /* 0x00007610ffb87816 */ /* 0x000fe200000000b8 */
[----:B------:R-:W3:Y:S02]  /*4b50*/  LDC R246, c[0x0][0x3c4] ;  /* 0x0000f100fff67b82 */ /* 0x000ee40000000800 */
[----:B------:R-:W-:Y:S04]  /*4b60*/  STS.U16 [R244+UR4+0x4500], R105 ;  /* 0x00450069f4007988 */ /* 0x000fe80008000404 */
[----:B------:R-:W-:Y:S04]  /*4b70*/  STS.U16 [R244+UR4+0x4900], R106 ;  /* 0x0049006af4007988 */ /* 0x000fe80008000404 */
[----:B------:R0:W-:Y:S01]  /*4b80*/  STS.U16 [R244+UR4+0x4d00], R107 ;  /* 0x004d006bf4007988 */ /* 0x0001e20008000404 */
[----:B-1----:R-:W-:-:S02]  /*4b90*/  LEA R123, R5, -R5, 0x3 ;  /* 0x80000005057b7211 */ /* 0x002fc400078e18ff */
[----:B------:R-:W-:Y:S01]  /*4ba0*/  LEA.HI.X.SX32 R127, R245, R6, 0x1, P2 ;  /* 0x00000006f57f7211 */ /* 0x000fe200010f0eff */
[----:B------:R-:W-:Y:S01]  /*4bb0*/  STS.U16 [R244+UR4+0x5100], R108 ;  /* 0x0051006cf4007988 */ /* 0x000fe20008000404 */
[----:B------:R-:W-:-:S03]  /*4bc0*/  IADD3 R122, P1, PT, R243, R4, RZ ;  /* 0x00000004f37a7210 */ /* 0x000fc60007f3e0ff */
[----:B------:R1:W3:Y:S01]  /*4bd0*/  LDG.E.U16 R224, desc[UR8][R128.64] ;  /* 0x0000000880e07981 */ /* 0x0002e2000c1e1500 */
[CC--:B------:R-:W-:Y:S01]  /*4be0*/  LEA R125, R5.reuse, -R5.reuse, 0x4 ;  /* 0x80000005057d7211 */ /* 0x0c0fe200078e20ff */
[----:B------:R-:W-:Y:S02]  /*4bf0*/  IMAD R27, R5, 0xce, RZ ;  /* 0x000000ce051b7824 */ /* 0x000fe400078e02ff */
[----:B--2---:R-:W-:Y:S01]  /*4c00*/  IMAD R39, R39, 0x13c, RZ ;  /* 0x0000013c27277824 */ /* 0x004fe200078e02ff */
[----:B------:R2:W-:Y:S01]  /*4c10*/  STS.U16 [R244+UR4+0x5500], R109 ;  /* 0x0055006df4007988 */ /* 0x0005e20008000404 */
[----:B------:R-:W-:Y:S01]  /*4c20*/  IADD3 R124, P2, PT, R241, R4, RZ ;  /* 0x00000004f17c7210 */ /* 0x000fe20007f5e0ff */
[----:B0-----:R-:W0:Y:S02]  /*4c30*/  LDC R206, c[0x0][0x3c4] ;  /* 0x0000f100ffce7b82 */ /* 0x001e240000000800 */
[----:B------:R-:W-:Y:S04]  /*4c40*/  STS.U16 [R244+UR4+0x5900], R110 ;  /* 0x0059006ef4007988 */ /* 0x000fe80008000404 */
[----:B------:R-:W-:Y:S01]  /*4c50*/  STS.U16 [R244+UR4+0x5d00], R111 ;  /* 0x005d006ff4007988 */ /* 0x000fe20008000404 */
[-C--:B------:R-:W-:Y:S01]  /*4c60*/  LEA.HI.X.SX32 R123, R123, R6.reuse, 0x1, P1 ;  /* 0x000000067b7b7211 */ /* 0x080fe200008f0eff */
[----:B------:R-:W0:Y:S02]  /*4c70*/  LDC R207, c[0x0][0x3c4] ;  /* 0x0000f100ffcf7b82 */ /* 0x000e240000000800 */
[----:B------:R-:W-:Y:S04]  /*4c80*/  STS.U16 [R244+UR4+0x6100], R112 ;  /* 0x00610070f4007988 */ /* 0x000fe80008000404 */
[----:B------:R-:W-:Y:S01]  /*4c90*/  STS.U16 [R244+UR4+0x6500], R113 ;  /* 0x00650071f4007988 */ /* 0x000fe20008000404 */
[----:B-1----:R-:W-:Y:S01]  /*4ca0*/  LEA R129, R5, -R5, 0x5 ;  /* 0x8000000505817211 */ /* 0x002fe200078e28ff */
[----:B------:R-:W1:Y:S02]  /*4cb0*/  LDC R107, c[0x0][0x3c4] ;  /* 0x0000f100ff6b7b82 */ /* 0x000e640000000800 */
[----:B------:R-:W-:Y:S04]  /*4cc0*/  STS.U16 [R244+UR4+0x6900], R114 ;  /* 0x00690072f4007988 */ /* 0x000fe80008000404 */
[----:B------:R-:W-:Y:S01]  /*4cd0*/  STS.U16 [R244+UR4+0x6d00], R115 ;  /* 0x006d0073f4007988 */ /* 0x000fe20008000404 */
[----:B------:R-:W-:Y:S01]  /*4ce0*/  SHF.R.U32.HI R106, RZ, 0x5, R240 ;  /* 0x00000005ff6a7819 */ /* 0x000fe200000116f0 */
[----:B--2---:R-:W2:Y:S02]  /*4cf0*/  LDC R109, c[0x0][0x3c4] ;  /* 0x0000f100ff6d7b82 */ /* 0x004ea40000000800 */
[----:B------:R-:W-:Y:S04]  /*4d00*/  STS.U16 [R244+UR4+0x7100], R116 ;  /* 0x00710074f4007988 */ /* 0x000fe80008000404 */
[----:B------:R-:W-:Y:S01]  /*4d10*/  STS.U16 [R244+UR4+0x7500], R117 ;  /* 0x00750075f4007988 */ /* 0x000fe20008000404 */
[----:B------:R-:W-:Y:S01]  /*4d20*/  PRMT R154, RZ, 0x7610, R154 ;  /* 0x00007610ff9a7816 */ /* 0x000fe2000000009a */
[----:B------:R-:W0:Y:S02]  /*4d30*/  LDC R108, c[0x0][0x3c4] ;  /* 0x0000f100ff6c7b82 */ /* 0x000e240000000800 */
[----:B------:R-:W-:Y:S04]  /*4d40*/  STS.U16 [R244+UR4+0x7900], R118 ;  /* 0x00790076f4007988 */ /* 0x000fe80008000404 */
[----:B------:R-:W-:Y:S01]  /*4d50*/  STS.U16 [R244+UR4+0x7d00], R119 ;  /* 0x007d0077f4007988 */ /* 0x000fe20008000404 */
[----:B------:R-:W-:Y:S01]  /*4d60*/  PRMT R156, RZ, 0x7610, R156 ;  /* 0x00007610ff9c7816 */ /* 0x000fe2000000009c */
[----:B------:R-:W0:Y:S02]  /*4d70*/  LDC R243, c[0x0][0x3c4] ;  /* 0x0000f100fff37b82 */ /* 0x000e240000000800 */
[----:B------:R-:W-:Y:S04]  /*4d80*/  STS.U16 [R244+UR4+0x2100], R49 ;  /* 0x00210031f4007988 */ /* 0x000fe80008000404 */
[----:B------:R-:W-:Y:S01]  /*4d90*/  STS.U16 [R244+UR4+0x2500], R50 ;  /* 0x00250032f4007988 */ /* 0x000fe20008000404 */
[----:B------:R-:W-:Y:S01]  /*4da0*/  LEA.HI.X.SX32 R125, R125, R6, 0x1, P2 ;  /* 0x000000067d7d7211 */ /* 0x000fe200010f0eff */
[----:B------:R-:W0:Y:S02]  /*4db0*/  LDC R245, c[0x0][0x3c4] ;  /* 0x0000f100fff57b82 */ /* 0x000e240000000800 */
[----:B------:R1:W-:Y:S04]  /*4dc0*/  STS.U16 [R244+UR4+0x2900], R51 ;  /* 0x00290033f4007988 */ /* 0x0003e80008000404 */
[----:B------:R1:W2:Y:S04]  /*4dd0*/  LDG.E.U16 R143, desc[UR8][R126.64] ;  /* 0x000000087e8f7981 */ /* 0x0002a8000c1e1500 */
[----:B------:R-:W-:Y:S01]  /*4de0*/  STS.U16 [R244+UR4+0x2d00], R53 ;  /* 0x002d0035f4007988 */ /* 0x000fe20008000404 */
[----:B------:R-:W-:Y:S01]  /*4df0*/  IMAD R241, R5, 0x5e, RZ ;  /* 0x0000005e05f17824 */ /* 0x000fe200078e02ff */
[----:B-1----:R-:W1:Y:S02]  /*4e00*/  LDC R51, c[0x0][0x3b8] ;  /* 0x0000ee00ff337b82 */ /* 0x002e640000000800 */
[----:B------:R-:W-:Y:S01]  /*4e10*/  STS.U16 [R244+UR4+0x3100], R54 ;  /* 0x00310036f4007988 */ /* 0x000fe20008000404 */
[----:B------:R-:W-:Y:S01]  /*4e20*/  IADD3 R126, P1, PT, R239, R4, RZ ;  /* 0x00000004ef7e7210 */ /* 0x000fe20007f3e0ff */
[----:B------:R-:W-:-:S02]  /*4e30*/  IMAD R239, R5, 0x4e, RZ ;  /* 0x0000004e05ef7824 */ /* 0x000fc400078e02ff */
[----:B------:R0:W2:Y:S04]  /*4e40*/  LDG.E.U16 R225, desc[UR8][R122.64] ;  /* 0x000000087ae17981 */ /* 0x0000a8000c1e1500 */
[----:B------:R-:W-:Y:S01]  /*4e50*/  STS.U16 [R244+UR4+0x3500], R56 ;  /* 0x00350038f4007988 */ /* 0x000fe20008000404 */
[----:B------:R-:W-:-:S03]  /*4e60*/  LEA.HI.X.SX32 R127, R129, R6, 0x1, P1 ;  /* 0x00000006817f7211 */ /* 0x000fc600008f0eff */
[----:B------:R-:W-:Y:S01]  /*4e70*/  STS.U16 [R244+UR4+0x3900], R57 ;  /* 0x00390039f4007988 */ /* 0x000fe20008000404 */
[----:B0-----:R-:W-:-:S03]  /*4e80*/  IADD3 R122, P2, PT, R221, R4, RZ ;  /* 0x00000004dd7a7210 */ /* 0x001fc60007f5e0ff */
[----:B------:R0:W-:Y:S01]  /*4e90*/  STS.U16 [R244+UR4+0x3d00], R59 ;  /* 0x003d003bf4007988 */ /* 0x0001e20008000404 */
[----:B------:R-:W-:Y:S01]  /*4ea0*/  IMAD R129, R5, 0x27, RZ ;  /* 0x0000002705817824 */ /* 0x000fe200078e02ff */
[----:B------:R-:W-:Y:S02]  /*4eb0*/  LEA.HI.X.SX32 R123, R226, R6, 0x1, P2 ;  /* 0x00000006e27b7211 */ /* 0x000fe400010f0eff */
[----:B------:R0:W-:Y:S04]  /*4ec0*/  STS.U16 [R8+UR4+0x180], R192 ;  /* 0x000180c008007988 */ /* 0x0001e80008000404 */
[----:B------:R-:W-:Y:S04]  /*4ed0*/  STS.U16 [R8+UR4+0x580], R178 ;  /* 0x000580b208007988 */ /* 0x000fe80008000404 */
[----:B------:R0:W2:Y:S01]  /*4ee0*/  LDG.E.U16 R221, desc[UR8][R124.64] ;  /* 0x000000087cdd7981 */ /* 0x0000a2000c1e1500 */
[----:B-1----:R-:W-:Y:S01]  /*4ef0*/  IMAD R51, R51, 0x1dc, RZ ;  /* 0x000001dc33337824 */ /* 0x002fe200078e02ff */
[----:B------:R-:W-:Y:S01]  /*4f00*/  PRMT R158, RZ, 0x7610, R158 ;  /* 0x00007610ff9e7816 */ /* 0x000fe2000000009e */
[----:B0-----:R-:W0:Y:S01]  /*4f10*/  LDC R244, c[0x0][0x3c4] ;  /* 0x0000f100fff47b82 */ /* 0x001e220000000800 */
[----:B------:R-:W-:Y:S04]  /*4f20*/  STS.U16 [R8+UR4+0x980], R166 ;  /* 0x000980a608007988 */ /* 0x000fe80008000404 */
[----:B------:R-:W-:Y:S01]  /*4f30*/  STS.U16 [R8+UR4+0xd80], R152 ;  /* 0x000d809808007988 */ /* 0x000fe20008000404 */
[----:B------:R-:W-:-:S03]  /*4f40*/  IADD3 R124, P1, PT, R239, R4, RZ ;  /* 0x00000004ef7c7210 */ /* 0x000fc60007f3e0ff */
[----:B------:R-:W-:Y:S01]  /*4f50*/  STS.U16 [R8+UR4+0x4180], R120 ;  /* 0x0041807808007988 */ /* 0x000fe20008000404 */
[----:B------:R-:W-:-:S03]  /*4f60*/  LEA.HI.X.SX32 R125, R129, R6, 0x1, P1 ;  /* 0x00000006817d7211 */ /* 0x000fc600008f0eff */
[----:B------:R1:W2:Y:S04]  /*4f70*/  LDG.E.U16 R226, desc[UR8][R126.64] ;  /* 0x000000087ee27981 */ /* 0x0002a8000c1e1500 */
[----:B------:R-:W-:Y:S04]  /*4f80*/  STS.U16 [R8+UR4+0x4580], R121 ;  /* 0x0045807908007988 */ /* 0x000fe80008000404 */
[----:B------:R0:W-:Y:S01]  /*4f90*/  STS.U16 [R8+UR4+0x4980], R130 ;  /* 0x0049808208007988 */ /* 0x0001e20008000404 */
[----:B-1----:R-:W-:-:S03]  /*4fa0*/  IADD3 R126, P2, PT, R223, R4, RZ ;  /* 0x00000004df7e7210 */ /* 0x002fc60007f5e0ff */
[----:B------:R1:W2:Y:S04]  /*4fb0*/  LDG.E.U16 R223, desc[UR8][R122.64] ;  /* 0x000000087adf7981 */ /* 0x0002a8000c1e1500 */
[----:B------:R-:W-:Y:S01]  /*4fc0*/  STS.U16 [R8+UR4+0x4d80], R131 ;  /* 0x004d808308007988 */ /* 0x000fe20008000404 */
[----:B------:R-:W-:-:S03]  /*4fd0*/  LEA.HI.X.SX32 R127, R239, R6, 0x1, P2 ;  /* 0x00000006ef7f7211 */ /* 0x000fc600010f0eff */
[----:B------:R-:W-:Y:S01]  /*4fe0*/  STS.U16 [R8+UR4+0x5180], R133 ;  /* 0x0051808508007988 */ /* 0x000fe20008000404 */
[----:B-1----:R-:W-:-:S03]  /*4ff0*/  IADD3 R122, P3, PT, R215, R4, RZ ;  /* 0x00000004d77a7210 */ /* 0x002fc60007f7e0ff */
[----:B------:R-:W-:Y:S01]  /*5000*/  STS.U16 [R8+UR4+0x5580], R135 ;  /* 0x0055808708007988 */ /* 0x000fe20008000404 */
[----:B------:R-:W-:Y:S01]  /*5010*/  IMAD R129, R5, 0x2f, RZ ;  /* 0x0000002f05817824 */ /* 0x000fe200078e02ff */
[----:B------:R-:W-:Y:S02]  /*5020*/  LEA.HI.X.SX32 R123, R227, R6, 0x1, P3 ;  /* 0x00000006e37b7211 */ /* 0x000fe400018f0eff */
[----:B------:R-:W-:Y:S04]  /*5030*/  STS.U16 [R8+UR4+0x5980], R137 ;  /* 0x0059808908007988 */ /* 0x000fe80008000404 */
[----:B------:R-:W-:Y:S04]  /*5040*/  STS.U16 [R8+UR4+0x5d80], R139 ;  /* 0x005d808b08007988 */ /* 0x000fe80008000404 */
[----:B------:R1:W2:Y:S04]  /*5050*/  LDG.E.U16 R215, desc[UR8][R124.64] ;  /* 0x000000087cd77981 */ /* 0x0002a8000c1e1500 */
[----:B------:R-:W-:Y:S04]  /*5060*/  STS.U16 [R8+UR4+0x6180], R141 ;  /* 0x0061808d08007988 */ /* 0x000fe80008000404 */
[----:B------:R-:W-:Y:S01]  /*5070*/  STS.U16 [R8+UR4+0x6580], R142 ;  /* 0x0065808e08007988 */ /* 0x000fe20008000404 */
[----:B-1----:R-:W-:-:S03]  /*5080*/  IADD3 R124, P1, PT, R241, R4, RZ ;  /* 0x00000004f17c7210 */ /* 0x002fc60007f3e0ff */
[----:B------:R-:W-:Y:S01]  /*5090*/  STS.U16 [R8+UR4+0x6980], R145 ;  /* 0x0069809108007988 */ /* 0x000fe20008000404 */
[----:B------:R-:W-:Y:S01]  /*50a0*/  IMAD R239, R5, 0x6e, RZ ;  /* 0x0000006e05ef7824 */ /* 0x000fe200078e02ff */
[----:B------:R-:W-:Y:S02]  /*50b0*/  LEA.HI.X.SX32 R125, R129, R6, 0x1, P1 ;  /* 0x00000006817d7211 */ /* 0x000fe400008f0eff */
[----:B------:R1:W3:Y:S04]  /*50c0*/  LDG.E.U16 R227, desc[UR8][R126.64] ;  /* 0x000000087ee37981 */ /* 0x0002e8000c1e1500 */
[----:B------:R-:W-:Y:S04]  /*50d0*/  STS.U16 [R8+UR4+0x6d80], R147 ;  /* 0x006d809308007988 */ /* 0x000fe80008000404 */
[----:B------:R-:W-:Y:S01]  /*50e0*/  STS.U16 [R8+UR4+0x7180], R149 ;  /* 0x0071809508007988 */ /* 0x000fe20008000404 */
[----:B-1----:R-:W-:-:S03]  /*50f0*/  IADD3 R126, P2, PT, R219, R4, RZ ;  /* 0x00000004db7e7210 */ /* 0x002fc60007f5e0ff */
[----:B------:R1:W3:Y:S04]  /*5100*/  LDG.E.U16 R219, desc[UR8][R122.64] ;  /* 0x000000087adb7981 */ /* 0x0002e8000c1e1500 */
[----:B------:R0:W-:Y:S04]  /*5110*/  STS.U16 [R8+UR4+0x7580], R151 ;  /* 0x0075809708007988 */ /* 0x0001e80008000404 */
[----:B------:R0:W-:Y:S01]  /*5120*/  STS.U16 [R8+UR4+0x7980], R153 ;  /* 0x0079809908007988 */ /* 0x0001e20008000404 */
[----:B-1----:R-:W-:-:S03]  /*5130*/  IADD3 R122, P1, PT, R211, R4, RZ ;  /* 0x00000004d37a7210 */ /* 0x002fc60007f3e0ff */
[----:B------:R-:W-:Y:S01]  /*5140*/  STS.U16 [R8+UR4+0x7d80], R155 ;  /* 0x007d809b08007988 */ /* 0x000fe20008000404 */
[-C--:B------:R-:W-:Y:S01]  /*5150*/  LEA.HI.X.SX32 R127, R241, R6.reuse, 0x1, P2 ;  /* 0x00000006f17f7211 */ /* 0x080fe200010f0eff */
[----:B------:R-:W-:Y:S02]  /*5160*/  IMAD R129, R5, 0x37, RZ ;  /* 0x0000003705817824 */ /* 0x000fe400078e02ff */
[----:B------:R-:W-:Y:S01]  /*5170*/  STS.U16 [R8+UR4+0x1180], R138 ;  /* 0x0011808a08007988 */ /* 0x000fe20008000404 */
[----:B------:R-:W-:-:S03]  /*5180*/  LEA.HI.X.SX32 R123, R232, R6, 0x1, P1 ;  /* 0x00000006e87b7211 */ /* 0x000fc600008f0eff */
[----:B------:R-:W-:Y:S01]  /*5190*/  STS.U16 [R8+UR4+0x1580], R60 ;  /* 0x0015803c08007988 */ /* 0x000fe20008000404 */
[----:B------:R-:W-:-:S03]  /*51a0*/  IADD3 R128, P1, PT, R239, R4, RZ ;  /* 0x00000004ef807210 */ /* 0x000fc60007f3e0ff */
[----:B------:R-:W-:Y:S04]  /*51b0*/  STS.U16 [R8+UR4+0x1980], R61 ;  /* 0x0019803d08007988 */ /* 0x000fe80008000404 */
[----:B------:R-:W-:Y:S01]  /*51c0*/  STS.U16 [R8+UR4+0x1d80], R62 ;  /* 0x001d803e08007988 */ /* 0x000fe20008000404 */
[----:B------:R-:W-:-:S03]  /*51d0*/  LEA.HI.X.SX32 R129, R129, R6, 0x1, P1 ;  /* 0x0000000681817211 */ /* 0x000fc600008f0eff */
[----:B------:R-:W-:Y:S04]  /*51e0*/  STS.U16 [R8+UR4+0x2180], R63 ;  /* 0x0021803f08007988 */ /* 0x000fe80008000404 */
[----:B------:R-:W-:Y:S04]  /*51f0*/  STS.U16 [R8+UR4+0x2580], R64 ;  /* 0x0025804008007988 */ /* 0x000fe80008000404 */
[----:B------:R-:W-:Y:S04]  /*5200*/  STS.U16 [R8+UR4+0x2980], R65 ;  /* 0x0029804108007988 */ /* 0x000fe80008000404 */
[----:B------:R1:W3:Y:S04]  /*5210*/  LDG.E.U16 R232, desc[UR8][R126.64] ;  /* 0x000000087ee87981 */ /* 0x0002e8000c1e1500 */
[----:B------:R-:W-:Y:S04]  /*5220*/  STS.U16 [R8+UR4+0x2d80], R66 ;  /* 0x002d804208007988 */ /* 0x000fe80008000404 */
[----:B------:R-:W-:Y:S01]  /*5230*/  STS.U16 [R8+UR4+0x3180], R67 ;  /* 0x0031804308007988 */ /* 0x000fe20008000404 */
[----:B-1----:R-:W-:-:S03]  /*5240*/  IADD3 R126, P2, PT, R217, R4, RZ ;  /* 0x00000004d97e7210 */ /* 0x002fc60007f5e0ff */
[----:B------:R-:W-:Y:S01]  /*5250*/  STS.U16 [R8+UR4+0x3580], R68 ;  /* 0x0035804408007988 */ /* 0x000fe20008000404 */
[----:B------:R-:W-:Y:S01]  /*5260*/  IMAD R241, R5, 0x7e, RZ ;  /* 0x0000007e05f17824 */ /* 0x000fe200078e02ff */
[----:B------:R-:W-:Y:S02]  /*5270*/  LEA.HI.X.SX32 R127, R239, R6, 0x1, P2 ;  /* 0x00000006ef7f7211 */ /* 0x000fe400010f0eff */
[----:B------:R1:W3:Y:S01]  /*5280*/  LDG.E.U16 R211, desc[UR8][R124.64] ;  /* 0x000000087cd37981 */ /* 0x0002e2000c1e1500 */
[----:B------:R-:W-:Y:S02]  /*5290*/  LEA R217, R5, -R5, 0x6 ;  /* 0x8000000505d97211 */ /* 0x000fe400078e30ff */
[----:B------:R-:W-:Y:S01]  /*52a0*/  PRMT R192, RZ, 0x7610, R192 ;  /* 0x00007610ffc07816 */ /* 0x000fe200000000c0 */
[----:B------:R-:W-:Y:S04]  /*52b0*/  STS.U16 [R8+UR4+0x3980], R69 ;  /* 0x0039804508007988 */ /* 0x000fe80008000404 */
[----:B------:R-:W3:Y:S01]  /*52c0*/  LDG.E.U16 R238, desc[UR8][R122.64] ;  /* 0x000000087aee7981 */ /* 0x000ee2000c1e1500 */
[----:B0-----:R-:W-:-:S02]  /*52d0*/  PRMT R130, RZ, 0x7610, R130 ;  /* 0x00007610ff827816 */ /* 0x001fc40000000082 */
[----:B------:R-:W-:Y:S01]  /*52e0*/  PRMT R194, RZ, 0x7610, R194 ;  /* 0x00007610ffc27816 */ /* 0x000fe200000000c2 */
[----:B------:R-:W-:Y:S01]  /*52f0*/  STS.U16 [R8+UR4+0x3d80], R70 ;  /* 0x003d804608007988 */ /* 0x000fe20008000404 */
[----:B-1----:R-:W-:Y:S02]  /*5300*/  IADD3 R124, P3, PT, R209, R4, RZ ;  /* 0x00000004d17c7210 */ /* 0x002fe40007f7e0ff */
[----:B------:R-:W-:Y:S01]  /*5310*/  PRMT R196, RZ, 0x7610, R196 ;  /* 0x00007610ffc47816 */ /* 0x000fe200000000c4 */
[----:B------:R0:W3:Y:S01]  /*5320*/  LDG.E.U16 R209, desc[UR8][R128.64] ;  /* 0x0000000880d17981 */ /* 0x0000e2000c1e1500 */
[----:B------:R-:W-:Y:S02]  /*5330*/  PRMT R151, RZ, 0x7610, R151 ;  /* 0x00007610ff977816 */ /* 0x000fe40000000097 */
[----:B------:R-:W-:Y:S01]  /*5340*/  PRMT R168, RZ, 0x7610, R168 ;  /* 0x00007610ffa87816 */ /* 0x000fe200000000a8 */
[----:B------:R1:W-:Y:S01]  /*5350*/  STS.U16 [R0+UR4+0x3200], R21 ;  /* 0x0032001500007988 */ /* 0x0003e20008000404 */
[----:B------:R-:W-:-:S02]  /*5360*/  PRMT R152, RZ, 0x7610, R152 ;  /* 0x00007610ff987816 */ /* 0x000fc40000000098 */
[----:B------:R-:W-:Y:S01]  /*5370*/  PRMT R170, RZ, 0x7610, R170 ;  /* 0x00007610ffaa7816 */ /* 0x000fe200000000aa */
[----:B------:R-:W3:Y:S01]  /*5380*/  LDG.E.U16 R126, desc[UR8][R126.64] ;  /* 0x000000087e7e7981 */ /* 0x000ee2000c1e1500 */
[----:B------:R-:W-:Y:S02]  /*5390*/  PRMT R153, RZ, 0x7610, R153 ;  /* 0x00007610ff997816 */ /* 0x000fe40000000099 */
[----:B------:R-:W-:Y:S02]  /*53a0*/  PRMT R172, RZ, 0x7610, R172 ;  /* 0x00007610ffac7816 */ /* 0x000fe400000000ac */
[----:B------:R-:W-:Y:S01]  /*53b0*/  PRMT R178, RZ, 0x7610, R178 ;  /* 0x00007610ffb27816 */ /* 0x000fe200000000b2 */
[----:B-1----:R-:W-:Y:S01]  /*53c0*/  IMAD R21, R5, 0x9e, RZ ;  /* 0x0000009e05157824 */ /* 0x002fe200078e02ff */
[----:B0-----:R-:W-:Y:S01]  /*53d0*/  IADD3 R128, P2, PT, R213, R4, RZ ;  /* 0x00000004d5807210 */ /* 0x001fe20007f5e0ff */
[----:B------:R0:W-:Y:S01]  /*53e0*/  STS.U16 [R0+UR4+0x2a00], R11 ;  /* 0x002a000b00007988 */ /* 0x0001e20008000404 */
[----:B------:R-:W-:-:S02]  /*53f0*/  PRMT R155, RZ, 0x7610, R155 ;  /* 0x00007610ff9b7816 */ /* 0x000fc4000000009b */
[----:B------:R-:W-:Y:S02]  /*5400*/  PRMT R180, RZ, 0x7610, R180 ;  /* 0x00007610ffb47816 */ /* 0x000fe400000000b4 */
[----:B------:R-:W-:Y:S02]  /*5410*/  PRMT R182, RZ, 0x7610, R182 ;  /* 0x00007610ffb67816 */ /* 0x000fe400000000b6 */
[----:B------:R-:W-:Y:S02]  /*5420*/  PRMT R140, RZ, 0x7610, R140 ;  /* 0x00007610ff8c7816 */ /* 0x000fe4000000008c */
[----:B------:R-:W-:Y:S01]  /*5430*/  PRMT R144, RZ, 0x7610, R144 ;  /* 0x00007610ff907816 */ /* 0x000fe20000000090 */
[----:B0-----:R-:W-:Y:S01]  /*5440*/  IMAD R11, R5, 0x4f, RZ ;  /* 0x0000004f050b7824 */ /* 0x001fe200078e02ff */
[----:B------:R-:W-:Y:S02]  /*5450*/  LEA.HI.X.SX32 R129, R241, R6, 0x1, P2 ;  /* 0x00000006f1817211 */ /* 0x000fe400010f0eff */
[----:B------:R-:W-:-:S02]  /*5460*/  PRMT R146, RZ, 0x7610, R146 ;  /* 0x00007610ff927816 */ /* 0x000fc40000000092 */
[----:B------:R-:W-:Y:S01]  /*5470*/  PRMT R57, RZ, 0x7610, R57 ;  /* 0x00007610ff397816 */ /* 0x000fe20000000039 */
[----:B------:R0:W-:Y:S01]  /*5480*/  STS.U16 [R0+UR4+0x1a00], R18 ;  /* 0x001a001200007988 */ /* 0x0001e20008000404 */
[----:B------:R-:W-:Y:S02]  /*5490*/  IADD3 R10, P2, PT, R21, R4, RZ ;  /* 0x00000004150a7210 */ /* 0x000fe40007f5e0ff */
[----:B------:R-:W-:Y:S01]  /*54a0*/  PRMT R59, RZ, 0x7610, R59 ;  /* 0x00007610ff3b7816 */ /* 0x000fe2000000003b */
[----:B------:R1:W-:Y:S01]  /*54b0*/  STS.U16 [R0+UR4+0x3e00], R29 ;  /* 0x003e001d00007988 */ /* 0x0003e20008000404 */
[----:B------:R-:W-:Y:S02]  /*54c0*/  LEA.HI.X.SX32 R11, R11, R6, 0x1, P2 ;  /* 0x000000060b0b7211 */ /* 0x000fe400010f0eff */
[----:B------:R-:W-:Y:S02]  /*54d0*/  PRMT R71, RZ, 0x7610, R71 ;  /* 0x00007610ff477816 */ /* 0x000fe40000000047 */
[----:B------:R-:W-:Y:S01]  /*54e0*/  PRMT R72, RZ, 0x7610, R72 ;  /* 0x00007610ff487816 */ /* 0x000fe20000000048 */
[----:B0-----:R-:W0:Y:S01]  /*54f0*/  LDC R18, c[0x0][0x3b8] ;  /* 0x0000ee00ff127b82 */ /* 0x001e220000000800 */
[----:B------:R-:W-:Y:S01]  /*5500*/  IADD3 R122, P1, PT, R241, R4, RZ ;  /* 0x00000004f17a7210 */ /* 0x000fe20007f3e0ff */
[----:B------:R4:W-:Y:S01]  /*5510*/  STS.U16 [R0+UR4+0x2600], R7 ;  /* 0x0026000700007988 */ /* 0x0009e20008000404 */
[----:B-1----:R-:W-:-:S02]  /*5520*/  IMAD R29, R5, 0xde, RZ ;  /* 0x000000de051d7824 */ /* 0x002fc400078e02ff */
[----:B------:R-:W-:Y:S01]  /*5530*/  LEA.HI.X.SX32 R123, R217, R6, 0x1, P1 ;  /* 0x00000006d97b7211 */ /* 0x000fe200008f0eff */
[----:B------:R1:W3:Y:S01]  /*5540*/  LDG.E.U16 R20, desc[UR8][R10.64] ;  /* 0x000000080a147981 */ /* 0x0002e2000c1e1500 */
[----:B------:R-:W-:Y:S01]  /*5550*/  IADD3 R8, P1, PT, R19, R4, RZ ;  /* 0x0000000413087210 */ /* 0x000fe20007f3e0ff */
[----:B------:R-:W0:Y:S02]  /*5560*/  LDC R241, c[0x0][0x3c4] ;  /* 0x0000f100fff17b82 */ /* 0x000e240000000800 */
[----:B------:R1:W-:Y:S01]  /*5570*/  STS.U16 [R0+UR4+0x2200], R3 ;  /* 0x0022000300007988 */ /* 0x0003e20008000404 */
[----:B----4-:R-:W-:-:S03]  /*5580*/  IMAD R7, R5, 0x47, RZ ;  /* 0x0000004705077824 */ /* 0x010fc600078e02ff */
[----:B------:R-:W-:Y:S01]  /*5590*/  STS.U16 [R0+UR4+0x600], R176 ;  /* 0x000600b000007988 */ /* 0x000fe20008000404 */
[----:B-1----:R-:W-:Y:S02]  /*55a0*/  IADD3 R10, P2, PT, R29, R4, RZ ;  /* 0x000000041d0a7210 */ /* 0x002fe40007f5e0ff */
[----:B------:R-:W-:Y:S01]  /*55b0*/  PRMT R73, RZ, 0x7610, R73 ;  /* 0x00007610ff497816 */ /* 0x000fe20000000049 */
[----:B------:R-:W-:Y:S01]  /*55c0*/  STS.U16 [R0+UR4+0xa00], R164 ;  /* 0x000a00a400007988 */ /* 0x000fe20008000404 */
[----:B------:R-:W-:Y:S02]  /*55d0*/  LOP3.LUT R3, R197, 0x60, RZ, 0x3c, !PT ;  /* 0x00000060c5037812 */ /* 0x000fe400078e3cff */
[----:B------:R-:W-:Y:S01]  /*55e0*/  PRMT R74, RZ, 0x7610, R74 ;  /* 0x00007610ff4a7816 */ /* 0x000fe2000000004a */
[----:B------:R-:W-:Y:S01]  /*55f0*/  STS.U16 [R0+UR4+0xe00], R150 ;  /* 0x000e009600007988 */ /* 0x000fe20008000404 */
[-C--:B------:R-:W-:Y:S02]  /*5600*/  LEA.HI.X.SX32 R11, R17, R6.reuse, 0x1, P2 ;  /* 0x00000006110b7211 */ /* 0x080fe400010f0eff */
[----:B------:R-:W-:Y:S01]  /*5610*/  PRMT R75, RZ, 0x7610, R75 ;  /* 0x00007610ff4b7816 */ /* 0x000fe2000000004b */
[----:B------:R-:W-:Y:S01]  /*5620*/  STS.U16 [R0+UR4+0x1200], R136 ;  /* 0x0012008800007988 */ /* 0x000fe20008000404 */
[----:B------:R-:W1:Y:S03]  /*5630*/  LDC R17, c[0x0][0x3b8] ;  /* 0x0000ee00ff117b82 */ /* 0x000e660000000800 */
[----:B------:R4:W-:Y:S01]  /*5640*/  STS.U16 [R0+UR4+0x1600], R12 ;  /* 0x0016000c00007988 */ /* 0x0009e20008000404 */
[----:B------:R-:W-:-:S03]  /*5650*/  LEA.HI.X.SX32 R125, R237, R6, 0x1, P3 ;  /* 0x00000006ed7d7211 */ /* 0x000fc600018f0eff */
[----:B------:R-:W-:Y:S01]  /*5660*/  STS.U16 [R0+UR4+0x1e00], R24 ;  /* 0x001e001800007988 */ /* 0x000fe20008000404 */
[----:B------:R-:W-:Y:S02]  /*5670*/  PRMT R121, RZ, 0x7610, R121 ;  /* 0x00007610ff797816 */ /* 0x000fe40000000079 */
[----:B------:R-:W-:Y:S01]  /*5680*/  PRMT R76, RZ, 0x7610, R76 ;  /* 0x00007610ff4c7816 */ /* 0x000fe2000000004c */
[----:B------:R-:W-:Y:S01]  /*5690*/  STS.U16 [R0+UR4+0x2e00], R15 ;  /* 0x002e000f00007988 */ /* 0x000fe20008000404 */
[----:B------:R-:W-:Y:S02]  /*56a0*/  PRMT R120, RZ, 0x7610, R120 ;  /* 0x00007610ff787816 */ /* 0x000fe40000000078 */
[----:B------:R-:W-:Y:S01]  /*56b0*/  PRMT R77, RZ, 0x7610, R77 ;  /* 0x00007610ff4d7816 */ /* 0x000fe2000000004d */
[----:B------:R-:W-:Y:S01]  /*56c0*/  STS.U16 [R0+UR4+0x3600], R26 ;  /* 0x0036001a00007988 */ /* 0x000fe20008000404 */
[----:B------:R-:W-:Y:S02]  /*56d0*/  PRMT R166, RZ, 0x7610, R166 ;  /* 0x00007610ffa67816 */ /* 0x000fe400000000a6 */
[----:B------:R-:W-:Y:S01]  /*56e0*/  PRMT R78, RZ, 0x7610, R78 ;  /* 0x00007610ff4e7816 */ /* 0x000fe2000000004e */
[----:B------:R-:W-:Y:S01]  /*56f0*/  STS.U16 [R0+UR4+0x3a00], R28 ;  /* 0x003a001c00007988 */ /* 0x000fe20008000404 */
[----:B------:R-:W-:-:S02]  /*5700*/  PRMT R131, RZ, 0x7610, R131 ;  /* 0x00007610ff837816 */ /* 0x000fc40000000083 */
        /* <DEDUP_REMOVED lines=50> */
[----:B----4-:R-:W-:Y:S02]  /*5a30*/  IADD3 R12, P3, PT, R23, R4, RZ ;  /* 0x00000004170c7210 */ /* 0x010fe40007f7e0ff */
        /* <DEDUP_REMOVED lines=25> */
[----:B------:R4:W-:Y:S01]  /*5bd0*/  STS.U16 [R9+UR4+0x2280], R41 ;  /* 0x0022802909007988 */ /* 0x0009e20008000404 */
[----:B------:R-:W-:Y:S01]  /*5be0*/  PRMT R117, RZ, 0x7610, R117 ;  /* 0x00007610ff757816 */ /* 0x000fe20000000075 */
[----:B------:R-:W-:Y:S01]  /*5bf0*/  IMAD R244, R244, 0x13, RZ ;  /* 0x00000013f4f47824 */ /* 0x000fe200078e02ff */
[----:B------:R-:W-:Y:S01]  /*5c00*/  PRMT R119, RZ, 0x7610, R119 ;  /* 0x00007610ff777816 */ /* 0x000fe20000000077 */
[----:B------:R-:W-:Y:S01]  /*5c10*/  STS.U16 [R9+UR4+0x2680], R42 ;  /* 0x0026802a09007988 */ /* 0x000fe20008000404 */
[----:B------:R-:W-:Y:S01]  /*5c20*/  PRMT R118, RZ, 0x7610, R118 ;  /* 0x00007610ff767816 */ /* 0x000fe20000000076 */
[----:B--2---:R-:W-:Y:S01]  /*5c30*/  IMAD R109, R109, 0x1c, RZ ;  /* 0x0000001c6d6d7824 */ /* 0x004fe200078e02ff */
[----:B------:R-:W2:Y:S01]  /*5c40*/  LDC R239, c[0x0][0x3c4] ;  /* 0x0000f100ffef7b82 */ /* 0x000ea20000000800 */
[----:B------:R-:W-:Y:S04]  /*5c50*/  STS.U16 [R9+UR4+0x2a80], R43 ;  /* 0x002a802b09007988 */ /* 0x000fe80008000404 */
[----:B------:R-:W-:Y:S04]  /*5c60*/  STS.U16 [R9+UR4+0x2e80], R44 ;  /* 0x002e802c09007988 */ /* 0x000fe80008000404 */
[----:B------:R-:W2:Y:S04]  /*5c70*/  LDG.E.U16 R213, desc[UR8][R128.64] ;  /* 0x0000000880d57981 */ /* 0x000ea8000c1e1500 */
[----:B------:R-:W2:Y:S01]  /*5c80*/  LDG.E.U16 R122, desc[UR8][R122.64] ;  /* 0x000000087a7a7981 */ /* 0x000ea2000c1e1500 */
        /* <DEDUP_REMOVED lines=9> */
[----:B------:R-:W-:Y:S01]  /*5d20*/  PRMT R136, RZ, 0x7610, R136 ;  /* 0x00007610ff887816 */ /* 0x000fe20000000088 */
[----:B0-----:R-:W-:Y:S01]  /*5d30*/  IMAD R241, R241, 0x14, RZ ;  /* 0x00000014f1f17824 */ /* 0x001fe200078e02ff */
[----:B------:R-:W-:Y:S01]  /*5d40*/  PRMT R150, RZ, 0x7610, R150 ;  /* 0x00007610ff967816 */ /* 0x000fe20000000096 */
[----:B------:R-:W-:Y:S01]  /*5d50*/  STS.U16 [R9+UR4+0x3e80], R48 ;  /* 0x003e803009007988 */ /* 0x000fe20008000404 */
[----:B------:R-:W-:Y:S01]  /*5d60*/  IMAD R108, R108, 0x23, RZ ;  /* 0x000000236c6c7824 */ /* 0x000fe200078e02ff */
[----:B------:R-:W0:Y:S02]  /*5d70*/  LDC R237, c[0x0][0x3c4] ;  /* 0x0000f100ffed7b82 */ /* 0x000e240000000800 */
        /* <DEDUP_REMOVED lines=15> */
[----:B------:R1:W-:Y:S01]  /*5e70*/  STS.U16 [R9+UR4+0x7e80], R216 ;  /* 0x007e80d809007988 */ /* 0x0003e20008000404 */
[-C--:B------:R-:W-:Y:S01]  /*5e80*/  LEA.HI.X.SX32 R13, R13, R6.reuse, 0x1, P3 ;  /* 0x000000060d0d7211 */ /* 0x080fe200018f0eff */
[----:B----4-:R-:W-:Y:S01]  /*5e90*/  IMAD R41, R18, 0x10e, RZ ;  /* 0x0000010e12297824 */ /* 0x010fe200078e02ff */
[----:B0-----:R-:W0:Y:S01]  /*5ea0*/  LDC.64 R200, c[0x0][0x388] ;  /* 0x0000e200ffc87b82 */ /* 0x001e220000000a00 */
[----:B------:R4:W-:Y:S04]  /*5eb0*/  STS.U16 [R3+UR4+0x1700], R14 ;  /* 0x0017000e03007988 */ /* 0x0009e80008000404 */
[----:B------:R4:W2:Y:S01]  /*5ec0*/  LDG.E.U16 R22, desc[UR8][R12.64] ;  /* 0x000000080c167981 */ /* 0x0008a2000c1e1500 */
[----:B-1----:R-:W-:Y:S01]  /*5ed0*/  LEA.HI.X.SX32 R9, R7, R6, 0x1, P1 ;  /* 0x0000000607097211 */ /* 0x002fe200008f0eff */
[----:B------:R-:W-:-:S02]  /*5ee0*/  IMAD R7, R5, 0x5f, RZ ;  /* 0x0000005f05077824 */ /* 0x000fc400078e02ff */
[----:B------:R1:W2:Y:S01]  /*5ef0*/  LDG.E.U16 R28, desc[UR8][R10.64] ;  /* 0x000000080a1c7981 */ /* 0x0002a2000c1e1500 */
[----:B------:R-:W0:Y:S01]  /*5f00*/  LDC R18, c[0x0][0x3b8] ;  /* 0x0000ee00ff127b82 */ /* 0x000e220000000800 */
[----:B----4-:R-:W-:Y:S02]  /*5f10*/  IADD3 R14, P1, PT, R25, R4, RZ ;  /* 0x00000004190e7210 */ /* 0x010fe40007f3e0ff */
[----:B------:R4:W2:Y:S02]  /*5f20*/  LDG.E.U16 R0, desc[UR8][R8.64] ;  /* 0x0000000808007981 */ /* 0x0008a4000c1e1500 */
[----:B------:R-:W-:Y:S01]  /*5f30*/  LEA.HI.X.SX32 R15, R7, R6, 0x1, P1 ;  /* 0x00000006070f7211 */ /* 0x000fe200008f0eff */
[----:B------:R-:W-:Y:S01]  /*5f40*/  IMAD R7, R5, 0x67, RZ ;  /* 0x0000006705077824 */ /* 0x000fe200078e02ff */
[-C--:B------:R-:W-:Y:S01]  /*5f50*/  IADD3 R12, P3, PT, R31, R4.reuse, RZ ;  /* 0x000000041f0c7210 */ /* 0x080fe20007f7e0ff */
[----:B------:R-:W-:Y:S01]  /*5f60*/  IMAD R13, R5, 0x77, RZ ;  /* 0x00000077050d7824 */ /* 0x000fe200078e02ff */
[----:B------:R-:W2:Y:S01]  /*5f70*/  LDG.E.U16 R124, desc[UR8][R124.64] ;  /* 0x000000087c7c7981 */ /* 0x000ea2000c1e1500 */
[----:B------:R-:W-:Y:S01]  /*5f80*/  IMAD R43, R17, 0x12c, RZ ;  /* 0x0000012c112b7824 */ /* 0x000fe200078e02ff */
[-C--:B-1----:R-:W-:Y:S01]  /*5f90*/  IADD3 R10, P2, PT, R41, R4.reuse, RZ ;  /* 0x00000004290a7210 */ /* 0x082fe20007f5e0ff */
[----:B------:R-:W1:Y:S01]  /*5fa0*/  LDC R17, c[0x0][0x3b8] ;  /* 0x0000ee00ff117b82 */ /* 0x000e620000000800 */
[----:B----4-:R-:W-:Y:S01]  /*5fb0*/  IADD3 R8, P1, PT, R27, R4, RZ ;  /* 0x000000041b087210 */ /* 0x010fe20007f3e0ff */
[----:B------:R4:W2:Y:S03]  /*5fc0*/  LDG.E.U16 R24, desc[UR8][R14.64] ;  /* 0x000000080e187981 */ /* 0x0008a6000c1e1500 */
[----:B------:R-:W-:-:S02]  /*5fd0*/  LEA.HI.X.SX32 R9, R7, R6, 0x1, P1 ;  /* 0x0000000607097211 */ /* 0x000fc400008f0eff */
[----:B------:R-:W-:Y:S01]  /*5fe0*/  LEA R7, R5, -R5, 0x7 ;  /* 0x8000000505077211 */ /* 0x000fe200078e38ff */
[----:B------:R-:W3:Y:S01]  /*5ff0*/  LDC R41, c[0x0][0x3b8] ;  /* 0x0000ee00ff297b82 */ /* 0x000ee20000000800 */
[----:B------:R-:W-:Y:S01]  /*6000*/  LEA.HI.X.SX32 R13, R13, R6, 0x1, P3 ;  /* 0x000000060d0d7211 */ /* 0x000fe200018f0eff */
[----:B------:R4:W2:Y:S02]  /*6010*/  LDG.E.U16 R26, desc[UR8][R8.64] ;  /* 0x00000008081a7981 */ /* 0x0008a4000c1e1500 */
[----:B----4-:R-:W-:Y:S02]  /*6020*/  IADD3 R14, P1, PT, R33, R4, RZ ;  /* 0x00000004210e7210 */ /* 0x010fe40007f3e0ff */
[----:B------:R4:W2:Y:S02]  /*6030*/  LDG.E.U16 R30, desc[UR8][R12.64] ;  /* 0x000000080c1e7981 */ /* 0x0008a4000c1e1500 */
[----:B------:R-:W-:Y:S01]  /*6040*/  LEA.HI.X.SX32 R15, R7, R6, 0x1, P1 ;  /* 0x00000006070f7211 */ /* 0x000fe200008f0eff */
[----:B------:R-:W-:-:S02]  /*6050*/  IMAD R7, R5, 0x87, RZ ;  /* 0x0000008705077824 */ /* 0x000fc400078e02ff */
[----:B------:R-:W-:Y:S01]  /*6060*/  IMAD R45, R38, 0x12e, RZ ;  /* 0x0000012e262d7824 */ /* 0x000fe200078e02ff */
[----:B------:R-:W-:Y:S01]  /*6070*/  PRMT R129, RZ, 0x7610, R129 ;  /* 0x00007610ff817816 */ /* 0x000fe20000000081 */
[----:B------:R-:W-:Y:S01]  /*6080*/  IMAD R9, R34, 0x11c, RZ ;  /* 0x0000011c22097824 */ /* 0x000fe200078e02ff */
[----:B------:R-:W-:Y:S01]  /*6090*/  IADD3 R8, P1, PT, R37, R4, RZ ;  /* 0x0000000425087210 */ /* 0x000fe20007f3e0ff */
[----:B------:R0:W2:Y:S01]  /*60a0*/  LDG.E.U16 R32, desc[UR8][R14.64] ;  /* 0x000000080e207981 */ /* 0x0000a2000c1e1500 */
[----:B------:R-:W-:Y:S01]  /*60b0*/  LEA.HI.X.SX32 R11, R7, R6, 0x1, P2 ;  /* 0x00000006070b7211 */ /* 0x000fe200010f0eff */
[----:B------:R-:W2:Y:S01]  /*60c0*/  LDC R204, c[0x0][0x3c4] ;  /* 0x0000f100ffcc7b82 */ /* 0x000ea20000000800 */
[----:B----4-:R-:W-:Y:S02]  /*60d0*/  IADD3 R12, P3, PT, R9, R4, RZ ;  /* 0x00000004090c7210 */ /* 0x010fe40007f7e0ff */
[-C--:B------:R-:W-:Y:S02]  /*60e0*/  LEA.HI.X.SX32 R9, R236, R6.reuse, 0x1, P1 ;  /* 0x00000006ec097211 */ /* 0x080fe400008f0eff */
[----:B------:R-:W-:-:S02]  /*60f0*/  LEA.HI.X.SX32 R13, R19, R6, 0x1, P3 ;  /* 0x00000006130d7211 */ /* 0x000fc400018f0eff */
[----:B0-----:R-:W-:Y:S01]  /*6100*/  IADD3 R14, P1, PT, R35, R4, RZ ;  /* 0x00000004230e7210 */ /* 0x001fe20007f3e0ff */
[----:B------:R-:W0:Y:S01]  /*6110*/  LDC R19, c[0x0][0x3b8] ;  /* 0x0000ee00ff137b82 */ /* 0x000e220000000800 */
[----:B------:R3:W4:Y:S01]  /*6120*/  LDG.E.U16 R35, desc[UR8][R10.64] ;  /* 0x000000080a237981 */ /* 0x000722000c1e1500 */
[----:B------:R-:W-:-:S03]  /*6130*/  IMAD R15, R5, 0x8f, RZ ;  /* 0x0000008f050f7824 */ /* 0x000fc600078e02ff */
[----:B------:R3:W2:Y:S01]  /*6140*/  LDG.E.U16 R34, desc[UR8][R8.64] ;  /* 0x0000000808227981 */ /* 0x0006a2000c1e1500 */
[----:B------:R-:W-:Y:S02]  /*6150*/  IMAD R47, R18, 0x14c, RZ ;  /* 0x0000014c122f7824 */ /* 0x000fe400078e02ff */
[----:B------:R-:W-:Y:S01]  /*6160*/  IMAD R7, R5, 0x97, RZ ;  /* 0x0000009705077824 */ /* 0x000fe200078e02ff */
[----:B------:R-:W2:Y:S01]  /*6170*/  LDG.E.U16 R36, desc[UR8][R12.64] ;  /* 0x000000080c247981 */ /* 0x000ea2000c1e1500 */
[----:B-1----:R-:W-:-:S03]  /*6180*/  IMAD R17, R17, 0x15e, RZ ;  /* 0x0000015e11117824 */ /* 0x002fc600078e02ff */
[----:B------:R1:W-:Y:S01]  /*6190*/  STS.U16 [R3+UR4+0x300], R186 ;  /* 0x000300ba03007988 */ /* 0x0003e20008000404 */
[----:B---3--:R-:W-:Y:S01]  /*61a0*/  IMAD R11, R16, 0x13e, RZ ;  /* 0x0000013e100b7824 */ /* 0x008fe200078e02ff */
[----:B------:R-:W-:Y:S01]  /*61b0*/  LEA.HI.X.SX32 R15, R15, R6, 0x1, P1 ;  /* 0x000000060f0f7211 */ /* 0x000fe200008f0eff */
[----:B------:R-:W3:Y:S01]  /*61c0*/  LDC R16, c[0x0][0x3b8] ;  /* 0x0000ee00ff107b82 */ /* 0x000ee20000000800 */
[-C--:B------:R-:W-:Y:S02]  /*61d0*/  IADD3 R8, P1, PT, R43, R4.reuse, RZ ;  /* 0x000000042b087210 */ /* 0x080fe40007f3e0ff */
[----:B------:R-:W-:Y:S01]  /*61e0*/  IADD3 R10, P2, PT, R45, R4, RZ ;  /* 0x000000042d0a7210 */ /* 0x000fe20007f5e0ff */
[----:B------:R1:W2:Y:S01]  /*61f0*/  LDG.E.U16 R37, desc[UR8][R14.64] ;  /* 0x000000080e257981 */ /* 0x0002a2000c1e1500 */
[----:B------:R-:W-:-:S03]  /*6200*/  LEA.HI.X.SX32 R9, R235, R6, 0x1, P1 ;  /* 0x00000006eb097211 */ /* 0x000fc600008f0eff */
[----:B------:R-:W3:Y:S02]  /*6210*/  LDC R43, c[0x0][0x3b8] ;  /* 0x0000ee00ff2b7b82 */ /* 0x000ee40000000800 */
[----:B------:R0:W2:Y:S01]  /*6220*/  LDG.E.U16 R38, desc[UR8][R8.64] ;  /* 0x0000000808267981 */ /* 0x0000a2000c1e1500 */
[----:B-1----:R-:W-:Y:S01]  /*6230*/  IMAD R15, R5, 0x9f, RZ ;  /* 0x0000009f050f7824 */ /* 0x002fe200078e02ff */
[----:B------:R-:W-:-:S04]  /*6240*/  IADD3 R14, P1, PT, R11, R4, RZ ;  /* 0x000000040b0e7210 */ /* 0x000fc80007f3e0ff */
[----:B------:R-:W1:Y:S01]  /*6250*/  LDC R18, c[0x0][0x3b8] ;  /* 0x0000ee00ff127b82 */ /* 0x000e620000000800 */
[----:B------:R-:W-:-:S07]  /*6260*/  LEA.HI.X.SX32 R15, R15, R6, 0x1, P1 ;  /* 0x000000060f0f7211 */ /* 0x000fce00008f0eff */
[----:B------:R-:W1:Y:S01]  /*6270*/  LDC R45, c[0x0][0x3b8] ;  /* 0x0000ee00ff2d7b82 */ /* 0x000e620000000800 */
[-C--:B0-----:R-:W-:Y:S01]  /*6280*/  IADD3 R8, P1, PT, R47, R4.reuse, RZ ;  /* 0x000000042f087210 */ /* 0x081fe20007f3e0ff */
[----:B------:R-:W-:Y:S01]  /*6290*/  IMAD R19, R19, 0x14e, RZ ;  /* 0x0000014e13137824 */ /* 0x000fe200078e02ff */
[----:B------:R-:W-:Y:S02]  /*62a0*/  IADD3 R12, P3, PT, R39, R4, RZ ;  /* 0x00000004270c7210 */ /* 0x000fe40007f7e0ff */
[-C--:B------:R-:W-:Y:S01]  /*62b0*/  LEA.HI.X.SX32 R11, R7, R6.reuse, 0x1, P2 ;  /* 0x00000006070b7211 */ /* 0x080fe200010f0eff */
[----:B------:R0:W2:Y:S01]  /*62c0*/  LDG.E.U16 R39, desc[UR8][R14.64] ;  /* 0x000000080e277981 */ /* 0x0000a2000c1e1500 */
[-C--:B------:R-:W-:Y:S01]  /*62d0*/  LEA.HI.X.SX32 R9, R234, R6.reuse, 0x1, P1 ;  /* 0x00000006ea097211 */ /* 0x080fe200008f0eff */
[----:B---3--:R-:W-:Y:S01]  /*62e0*/  IMAD R49, R16, 0x16c, RZ ;  /* 0x0000016c10317824 */ /* 0x008fe200078e02ff */
[----:B------:R-:W-:Y:S01]  /*62f0*/  LEA.HI.X.SX32 R13, R21, R6, 0x1, P3 ;  /* 0x00000006150d7211 */ /* 0x000fe200018f0eff */
[----:B------:R-:W3:Y:S01]  /*6300*/  LDC R16, c[0x0][0x3b8] ;  /* 0x0000ee00ff107b82 */ /* 0x000ee20000000800 */
[----:B------:R0:W4:Y:S01]  /*6310*/  LDG.E.U16 R21, desc[UR8][R10.64] ;  /* 0x000000080a157981 */ /* 0x000122000c1e1500 */
[----:B------:R-:W-:-:S02]  /*6320*/  IMAD R41, R41, 0x15c, RZ ;  /* 0x0000015c29297824 */ /* 0x000fc400078e02ff */
[----:B------:R-:W-:Y:S01]  /*6330*/  IMAD R7, R5, 0xa7, RZ ;  /* 0x000000a705077824 */ /* 0x000fe200078e02ff */
[----:B------:R0:W4:Y:S02]  /*6340*/  LDG.E.U16 R40, desc[UR8][R12.64] ;  /* 0x000000080c287981 */ /* 0x000124000c1e1500 */
[-C--:B0-----:R-:W-:Y:S02]  /*6350*/  IADD3 R14, P1, PT, R17, R4.reuse, RZ ;  /* 0x00000004110e7210 */ /* 0x081fe40007f3e0ff */
[----:B------:R-:W0:Y:S01]  /*6360*/  LDC R17, c[0x0][0x3b8] ;  /* 0x0000ee00ff117b82 */ /* 0x000e220000000800 */
[----:B------:R-:W-:Y:S01]  /*6370*/  IMAD R15, R5, 0xaf, RZ ;  /* 0x000000af050f7824 */ /* 0x000fe200078e02ff */
[----:B------:R1:W4:Y:S01]  /*6380*/  LDG.E.U16 R42, desc[UR8][R8.64] ;  /* 0x00000008082a7981 */ /* 0x000322000c1e1500 */
[-C--:B------:R-:W-:Y:S01]  /*6390*/  IADD3 R10, P2, PT, R19, R4.reuse, RZ ;  /* 0x00000004130a7210 */ /* 0x080fe20007f5e0ff */
[----:B------:R-:W-:Y:S01]  /*63a0*/  IMAD R43, R43, 0x16e, RZ ;  /* 0x0000016e2b2b7824 */ /* 0x000fe200078e02ff */
[----:B------:R-:W-:-:S03]  /*63b0*/  IADD3 R12, P3, PT, R41, R4, RZ ;  /* 0x00000004290c7210 */ /* 0x000fc60007f7e0ff */
[----:B------:R-:W3:Y:S01]  /*63c0*/  LDC R19, c[0x0][0x3b8] ;  /* 0x0000ee00ff137b82 */ /* 0x000ee20000000800 */
[-C--:B------:R-:W-:Y:S02]  /*63d0*/  LEA.HI.X.SX32 R11, R7, R6.reuse, 0x1, P2 ;  /* 0x00000006070b7211 */ /* 0x080fe400010f0eff */
[-C--:B------:R-:W-:Y:S02]  /*63e0*/  LEA.HI.X.SX32 R13, R23, R6.reuse, 0x1, P3 ;  /* 0x00000006170d7211 */ /* 0x080fe400018f0eff */
[----:B------:R-:W-:Y:S01]  /*63f0*/  LEA.HI.X.SX32 R15, R15, R6, 0x1, P1 ;  /* 0x000000060f0f7211 */ /* 0x000fe200008f0eff */
[----:B------:R1:W4:Y:S02]  /*6400*/  LDG.E.U16 R23, desc[UR8][R10.64] ;  /* 0x000000080a177981 */ /* 0x000324000c1e1500 */
[----:B-1----:R-:W-:Y:S01]  /*6410*/  IADD3 R8, P1, PT, R49, R4, RZ ;  /* 0x0000000431087210 */ /* 0x002fe20007f3e0ff */
[----:B------:R-:W-:Y:S01]  /*6420*/  IMAD R45, R45, 0x17c, RZ ;  /* 0x0000017c2d2d7824 */ /* 0x000fe200078e02ff */
[----:B------:R-:W1:Y:S01]  /*6430*/  LDC R47, c[0x0][0x3b8] ;  /* 0x0000ee00ff2f7b82 */ /* 0x000e620000000800 */
[----:B------:R-:W-:Y:S01]  /*6440*/  IMAD R7, R5, 0xb7, RZ ;  /* 0x000000b705077824 */ /* 0x000fe200078e02ff */
[----:B------:R0:W4:Y:S01]  /*6450*/  LDG.E.U16 R41, desc[UR8][R14.64] ;  /* 0x000000080e297981 */ /* 0x000122000c1e1500 */
[----:B------:R-:W-:-:S03]  /*6460*/  LEA.HI.X.SX32 R9, R233, R6, 0x1, P1 ;  /* 0x00000006e9097211 */ /* 0x000fc600008f0eff */
[----:B------:R0:W4:Y:S01]  /*6470*/  LDG.E.U16 R44, desc[UR8][R12.64] ;  /* 0x000000080c2c7981 */ /* 0x000122000c1e1500 */
[----:B------:R-:W-:Y:S01]  /*6480*/  IMAD R11, R18, 0x17e, RZ ;  /* 0x0000017e120b7824 */ /* 0x000fe200078e02ff */
[-C--:B------:R-:W-:Y:S01]  /*6490*/  IADD3 R10, P2, PT, R43, R4.reuse, RZ ;  /* 0x000000042b0a7210 */ /* 0x080fe20007f5e0ff */
[----:B------:R-:W1:Y:S01]  /*64a0*/  LDC R49, c[0x0][0x3b8] ;  /* 0x0000ee00ff317b82 */ /* 0x000e620000000800 */
[----:B0-----:R-:W-:Y:S01]  /*64b0*/  IMAD R53, R17, 0x18c, RZ ;  /* 0x0000018c11357824 */ /* 0x001fe200078e02ff */
[----:B------:R-:W4:Y:S01]  /*64c0*/  LDG.E.U16 R46, desc[UR8][R8.64] ;  /* 0x00000008082e7981 */ /* 0x000f22000c1e1500 */
[----:B------:R-:W-:Y:S02]  /*64d0*/  IADD3 R14, P1, PT, R11, R4, RZ ;  /* 0x000000040b0e7210 */ /* 0x000fe40007f3e0ff */
[----:B------:R-:W-:Y:S02]  /*64e0*/  LEA.HI.X.SX32 R11, R7, R6, 0x1, P2 ;  /* 0x00000006070b7211 */ /* 0x000fe400010f0eff */
[----:B------:R-:W-:Y:S01]  /*64f0*/  IADD3 R12, P3, PT, R45, R4, RZ ;  /* 0x000000042d0c7210 */ /* 0x000fe20007f7e0ff */
[----:B------:R-:W0:Y:S03]  /*6500*/  LDC R17, c[0x0][0x3b8] ;  /* 0x0000ee00ff117b82 */ /* 0x000e260000000800 */
[----:B------:R-:W-:-:S02]  /*6510*/  LEA.HI.X.SX32 R13, R25, R6, 0x1, P3 ;  /* 0x00000006190d7211 */ /* 0x000fc400018f0eff */
[----:B------:R3:W4:Y:S03]  /*6520*/  LDG.E.U16 R25, desc[UR8][R10.64] ;  /* 0x000000080a197981 */ /* 0x000726000c1e1500 */
[----:B------:R-:W0:Y:S01]  /*6530*/  LDC R45, c[0x0][0x3b8] ;  /* 0x0000ee00ff2d7b82 */ /* 0x000e220000000800 */
[----:B------:R-:W-:Y:S01]  /*6540*/  IMAD R15, R5, 0xbf, RZ ;  /* 0x000000bf050f7824 */ /* 0x000fe200078e02ff */
[----:B------:R1:W4:Y:S01]  /*6550*/  LDG.E.U16 R48, desc[UR8][R12.64] ;  /* 0x000000080c307981 */ /* 0x000322000c1e1500 */
[----:B---3--:R-:W-:-:S05]  /*6560*/  IMAD R11, R16, 0x1ac, RZ ;  /* 0x000001ac100b7824 */ /* 0x008fca00078e02ff */
[----:B------:R-:W3:Y:S08]  /*6570*/  LDC R18, c[0x0][0x3b8] ;  /* 0x0000ee00ff127b82 */ /* 0x000ef00000000800 */
[----:B------:R-:W3:Y:S01]  /*6580*/  LDC R16, c[0x0][0x3b8] ;  /* 0x0000ee00ff107b82 */ /* 0x000ee20000000800 */
[----:B------:R-:W-:Y:S01]  /*6590*/  IMAD R19, R19, 0x18e, RZ ;  /* 0x0000018e13137824 */ /* 0x000fe200078e02ff */
[----:B------:R-:W-:Y:S01]  /*65a0*/  LEA.HI.X.SX32 R15, R15, R6, 0x1, P1 ;  /* 0x000000060f0f7211 */ /* 0x000fe200008f0eff */
[----:B------:R-:W-:Y:S01]  /*65b0*/  IMAD R7, R5, 0xc7, RZ ;  /* 0x000000c705077824 */ /* 0x000fe200078e02ff */
[-C--:B------:R-:W-:Y:S01]  /*65c0*/  IADD3 R8, P1, PT, R53, R4.reuse, RZ ;  /* 0x0000000435087210 */ /* 0x080fe20007f3e0ff */
[----:B-1----:R-:W-:Y:S01]  /*65d0*/  IMAD R47, R47, 0x19c, RZ ;  /* 0x0000019c2f2f7824 */ /* 0x002fe200078e02ff */
[----:B------:R-:W-:Y:S01]  /*65e0*/  IADD3 R10, P2, PT, R19, R4, RZ ;  /* 0x00000004130a7210 */ /* 0x000fe20007f5e0ff */
[----:B------:R1:W4:Y:S01]  /*65f0*/  LDG.E.U16 R43, desc[UR8][R14.64] ;  /* 0x000000080e2b7981 */ /* 0x000322000c1e1500 */
[----:B------:R-:W-:Y:S01]  /*6600*/  LEA.HI.X.SX32 R9, R231, R6, 0x1, P1 ;  /* 0x00000006e7097211 */ /* 0x000fe200008f0eff */
[----:B------:R-:W-:Y:S01]  /*6610*/  IMAD R19, R49, 0x1cc, RZ ;  /* 0x000001cc31137824 */ /* 0x000fe200078e02ff */
[-C--:B------:R-:W-:Y:S01]  /*6620*/  IADD3 R12, P3, PT, R47, R4.reuse, RZ ;  /* 0x000000042f0c7210 */ /* 0x080fe20007f7e0ff */
[----:B0-----:R-:W-:Y:S01]  /*6630*/  IMAD R17, R17, 0x1ec, RZ ;  /* 0x000001ec11117824 */ /* 0x001fe200078e02ff */
[----:B------:R-:W0:Y:S01]  /*6640*/  LDC R47, c[0x0][0x3b8] ;  /* 0x0000ee00ff2f7b82 */ /* 0x000e220000000800 */
[----:B------:R1:W4:Y:S02]  /*6650*/  LDG.E.U16 R50, desc[UR8][R8.64] ;  /* 0x0000000808327981 */ /* 0x000324000c1e1500 */
[----:B-1----:R-:W-:-:S02]  /*6660*/  IADD3 R14, P1, PT, R11, R4, RZ ;  /* 0x000000040b0e7210 */ /* 0x002fc40007f3e0ff */
[-C--:B------:R-:W-:Y:S01]  /*6670*/  LEA.HI.X.SX32 R11, R7, R6.reuse, 0x1, P2 ;  /* 0x00000006070b7211 */ /* 0x080fe200010f0eff */
[----:B------:R-:W-:Y:S01]  /*6680*/  IMAD R7, R45, 0x1bc, RZ ;  /* 0x000001bc2d077824 */ /* 0x000fe200078e02ff */
[-C--:B------:R-:W-:Y:S01]  /*6690*/  LEA.HI.X.SX32 R13, R27, R6.reuse, 0x1, P3 ;  /* 0x000000061b0d7211 */ /* 0x080fe200018f0eff */
[----:B------:R-:W1:Y:S01]  /*66a0*/  LDC R45, c[0x0][0x3b8] ;  /* 0x0000ee00ff2d7b82 */ /* 0x000e620000000800 */
[----:B------:R-:W-:Y:S01]  /*66b0*/  LEA.HI.X.SX32 R15, R230, R6, 0x1, P1 ;  /* 0x00000006e60f7211 */ /* 0x000fe200008f0eff */
[----:B------:R3:W4:Y:S01]  /*66c0*/  LDG.E.U16 R27, desc[UR8][R10.64] ;  /* 0x000000080a1b7981 */ /* 0x000722000c1e1500 */
[----:B------:R-:W-:Y:S01]  /*66d0*/  IADD3 R8, P1, PT, R7, R4, RZ ;  /* 0x0000000407087210 */ /* 0x000fe20007f3e0ff */
[----:B---3--:R-:W-:Y:S02]  /*66e0*/  IMAD R7, R16, 0x1fc, RZ ;  /* 0x000001fc10077824 */ /* 0x008fe400078e02ff */
[----:B------:R3:W4:Y:S01]  /*66f0*/  LDG.E.U16 R52, desc[UR8][R12.64] ;  /* 0x000000080c347981 */ /* 0x000722000c1e1500 */
[----:B------:R-:W-:Y:S01]  /*6700*/  LEA.HI.X.SX32 R9, R29, R6, 0x1, P1 ;  /* 0x000000061d097211 */ /* 0x000fe200008f0eff */
[----:B------:R-:W0:Y:S02]  /*6710*/  LDC R49, c[0x0][0x3b8] ;  /* 0x0000ee00ff317b82 */ /* 0x000e240000000800 */
[----:B------:R3:W4:Y:S01]  /*6720*/  LDG.E.U16 R54, desc[UR8][R14.64] ;  /* 0x000000080e367981 */ /* 0x000722000c1e1500 */
[----:B------:R-:W-:-:S03]  /*6730*/  IADD3 R10, P2, PT, R19, R4, RZ ;  /* 0x00000004130a7210 */ /* 0x000fc60007f5e0ff */
[----:B------:R3:W4:Y:S01]  /*6740*/  LDG.E.U16 R56, desc[UR8][R8.64] ;  /* 0x0000000808387981 */ /* 0x000722000c1e1500 */
[----:B------:R-:W-:Y:S01]  /*6750*/  LEA.HI.X.SX32 R11, R229, R6, 0x1, P2 ;  /* 0x00000006e50b7211 */ /* 0x000fe200010f0eff */
[----:B------:R-:W0:Y:S01]  /*6760*/  LDC R29, c[0x0][0x3b8] ;  /* 0x0000ee00ff1d7b82 */ /* 0x000e220000000800 */
[-C--:B---3--:R-:W-:Y:S02]  /*6770*/  IADD3 R12, P1, PT, R51, R4.reuse, RZ ;  /* 0x00000004330c7210 */ /* 0x088fe40007f3e0ff */
[-C--:B------:R-:W-:Y:S01]  /*6780*/  IADD3 R14, P3, PT, R17, R4.reuse, RZ ;  /* 0x00000004110e7210 */ /* 0x080fe20007f7e0ff */
[----:B------:R3:W4:Y:S01]  /*6790*/  LDG.E.U16 R58, desc[UR8][R10.64] ;  /* 0x000000080a3a7981 */ /* 0x000722000c1e1500 */
[----:B------:R-:W-:Y:S02]  /*67a0*/  IADD3 R16, P2, PT, R7, R4, RZ ;  /* 0x0000000407107210 */ /* 0x000fe40007f5e0ff */
[-C--:B------:R-:W-:Y:S01]  /*67b0*/  LEA.HI.X.SX32 R13, R31, R6.reuse, 0x1, P1 ;  /* 0x000000061f0d7211 */ /* 0x080fe200008f0eff */
[----:B------:R-:W-:Y:S01]  /*67c0*/  IMAD R9, R18, 0x19e, RZ ;  /* 0x0000019e12097824 */ /* 0x000fe200078e02ff */
[-C--:B------:R-:W-:Y:S01]  /*67d0*/  LEA.HI.X.SX32 R15, R228, R6.reuse, 0x1, P3 ;  /* 0x00000006e40f7211 */ /* 0x080fe200018f0eff */
[----:B------:R-:W0:Y:S01]  /*67e0*/  LDC R31, c[0x0][0x3b8] ;  /* 0x0000ee00ff1f7b82 */ /* 0x000e220000000800 */
[----:B------:R-:W-:Y:S01]  /*67f0*/  LEA.HI.X.SX32 R17, R33, R6, 0x1, P2 ;  /* 0x0000000621117211 */ /* 0x000fe200010f0eff */
[----:B------:R0:W4:Y:S04]  /*6800*/  LDG.E.U16 R60, desc[UR8][R12.64] ;  /* 0x000000080c3c7981 */ /* 0x000128000c1e1500 */
[----:B------:R0:W4:Y:S02]  /*6810*/  LDG.E.U16 R62, desc[UR8][R14.64] ;  /* 0x000000080e3e7981 */ /* 0x000124000c1e1500 */
[----:B------:R-:W0:Y:S02]  /*6820*/  LDC R33, c[0x0][0x3b8] ;  /* 0x0000ee00ff217b82 */ /* 0x000e240000000800 */
[----:B------:R0:W4:Y:S01]  /*6830*/  LDG.E.U16 R64, desc[UR8][R16.64] ;  /* 0x0000000810407981 */ /* 0x000122000c1e1500 */
[----:B-1----:R-:W-:Y:S01]  /*6840*/  IMAD R45, R45, 0x1ae, RZ ;  /* 0x000001ae2d2d7824 */ /* 0x002fe200078e02ff */
[----:B------:R-:W-:Y:S01]  /*6850*/  IADD3 R8, P1, PT, R9, R4, RZ ;  /* 0x0000000409087210 */ /* 0x000fe20007f3e0ff */
[----:B------:R-:W-:-:S02]  /*6860*/  IMAD R7, R5, 0xcf, RZ ;  /* 0x000000cf05077824 */ /* 0x000fc400078e02ff */
[----:B------:R-:W-:Y:S01]  /*6870*/  IMAD R19, R5, 0xd7, RZ ;  /* 0x000000d705137824 */ /* 0x000fe200078e02ff */
[----:B---3--:R-:W-:Y:S01]  /*6880*/  IADD3 R10, P2, PT, R45, R4, RZ ;  /* 0x000000042d0a7210 */ /* 0x008fe20007f5e0ff */
[----:B0-----:R-:W-:Y:S01]  /*6890*/  IMAD R47, R47, 0x1be, RZ ;  /* 0x000001be2f2f7824 */ /* 0x001fe200078e02ff */
[----:B------:R-:W-:Y:S01]  /*68a0*/  STS.U16 [R3+UR4+0x700], R218 ;  /* 0x000700da03007988 */ /* 0x000fe20008000404 */
        /* <DEDUP_REMOVED lines=10> */
[----:B------:R0:W3:Y:S04]  /*6950*/  LDG.E.U16 R8, desc[UR8][R8.64] ;  /* 0x0000000808087981 */ /* 0x0000e8000c1e1500 */
[----:B------:R-:W-:Y:S01]  /*6960*/  STS.U16 [R3+UR4+0xb00], R160 ;  /* 0x000b00a003007988 */ /* 0x000fe20008000404 */
[----:B------:R-:W-:Y:S01]  /*6970*/  IMAD R33, R33, 0x1fe, RZ ;  /* 0x000001fe21217824 */ /* 0x000fe200078e02ff */
[----:B------:R-:W-:Y:S01]  /*6980*/  LEA.HI.X.SX32 R15, R7, R6, 0x1, P1 ;  /* 0x00000006070f7211 */ /* 0x000fe200008f0eff */
[----:B------:R-:W-:Y:S01]  /*6990*/  IMAD R7, R5, 0xef, RZ ;  /* 0x000000ef05077824 */ /* 0x000fe200078e02ff */
[----:B------:R1:W3:Y:S01]  /*69a0*/  LDG.E.U16 R10, desc[UR8][R10.64] ;  /* 0x000000080a0a7981 */ /* 0x0002e2000c1e1500 */
[-C--:B------:R-:W-:Y:S01]  /*69b0*/  IADD3 R16, P1, PT, R29, R4.reuse, RZ ;  /* 0x000000041d107210 */ /* 0x080fe20007f3e0ff */
[----:B0-----:R-:W-:Y:S01]  /*69c0*/  IMAD R9, R5, 0xf7, RZ ;  /* 0x000000f705097824 */ /* 0x001fe200078e02ff */
[-C--:B------:R-:W-:Y:S01]  /*69d0*/  IADD3 R18, P3, PT, R33, R4.reuse, RZ ;  /* 0x0000000421127210 */ /* 0x080fe20007f7e0ff */
[----:B------:R-:W3:Y:S01]  /*69e0*/  LDG.E.U16 R12, desc[UR8][R12.64] ;  /* 0x000000080c0c7981 */ /* 0x000ee2000c1e1500 */
[----:B------:R-:W-:Y:S01]  /*69f0*/  IADD3 R4, P2, PT, R31, R4, RZ ;  /* 0x000000041f047210 */ /* 0x000fe20007f5e0ff */
[----:B------:R-:W0:Y:S02]  /*6a00*/  LDC R234, c[0x0][0x3c4] ;  /* 0x0000f100ffea7b82 */ /* 0x000e240000000800 */
[----:B------:R-:W3:Y:S01]  /*6a10*/  LDG.E.U16 R14, desc[UR8][R14.64] ;  /* 0x000000080e0e7981 */ /* 0x000ee2000c1e1500 */
[----:B-1----:R-:W-:-:S02]  /*6a20*/  LEA R11, R5, -R5, 0x8 ;  /* 0x80000005050b7211 */ /* 0x002fc400078e40ff */
[-C--:B------:R-:W-:Y:S02]  /*6a30*/  LEA.HI.X.SX32 R17, R7, R6.reuse, 0x1, P1 ;  /* 0x0000000607117211 */ /* 0x080fe400008f0eff */
[-C--:B------:R-:W-:Y:S01]  /*6a40*/  LEA.HI.X.SX32 R5, R9, R6.reuse, 0x1, P2 ;  /* 0x0000000609057211 */ /* 0x080fe200010f0eff */
[----:B------:R-:W-:Y:S01]  /*6a50*/  STS.U16 [R3+UR4+0xf00], R220 ;  /* 0x000f00dc03007988 */ /* 0x000fe20008000404 */
[----:B------:R-:W-:Y:S01]  /*6a60*/  LEA.HI.X.SX32 R19, R11, R6, 0x1, P3 ;  /* 0x000000060b137211 */ /* 0x000fe200018f0eff */
[----:B------:R-:W1:Y:S02]  /*6a70*/  LDC R7, c[0x0][0x3c8] ;  /* 0x0000f200ff077b82 */ /* 0x000e640000000800 */
[----:B------:R-:W3:Y:S04]  /*6a80*/  LDG.E.U16 R16, desc[UR8][R16.64] ;  /* 0x0000000810107981 */ /* 0x000ee8000c1e1500 */
[----:B------:R0:W3:Y:S02]  /*6a90*/  LDG.E.U16 R4, desc[UR8][R4.64] ;  /* 0x0000000804047981 */ /* 0x0000e4000c1e1500 */
[----:B------:R-:W0:Y:S02]  /*6aa0*/  LDC R11, c[0x0][0x3c4] ;  /* 0x0000f100ff0b7b82 */ /* 0x000e240000000800 */
[----:B------:R-:W3:Y:S04]  /*6ab0*/  LDG.E.U16 R18, desc[UR8][R18.64] ;  /* 0x0000000812127981 */ /* 0x000ee8000c1e1500 */
        /* <DEDUP_REMOVED lines=9> */
[----:B--2---:R-:W-:Y:S04]  /*6b50*/  STS.U16 [R3+UR4+0x3b00], R124 ;  /* 0x003b007c03007988 */ /* 0x004fe80008000404 */
[----:B------:R-:W-:Y:S01]  /*6b60*/  STS.U16 [R3+UR4+0x3f00], R213 ;  /* 0x003f00d503007988 */ /* 0x000fe20008000404 */
[----:B------:R-:W-:Y:S01]  /*6b70*/  SHF.L.U32 R6, R106, 0x15, RZ ;  /* 0x000000156a067819 */ /* 0x000fe200000006ff */
[----:B------:R-:W2:Y:S03]  /*6b80*/  LDC R9, c[0x0][0x3c4] ;  /* 0x0000f100ff097b82 */ /* 0x000ea60000000800 */
[----:B------:R-:W-:-:S02]  /*6b90*/  LOP3.LUT R6, R6, 0x600000, RZ, 0xc0, !PT ;  /* 0x0060000006067812 */ /* 0x000fc400078ec0ff */
[----:B0-----:R-:W-:Y:S02]  /*6ba0*/  LOP3.LUT R5, R197, 0x70, RZ, 0x3c, !PT ;  /* 0x00000070c5057812 */ /* 0x001fe400078e3cff */
[----:B------:R-:W-:Y:S01]  /*6bb0*/  R2UR UR7, R6 ;  /* 0x00000000060772ca */ /* 0x000fe200000e0000 */
[----:B------:R-:W0:Y:S08]  /*6bc0*/  LDC R13, c[0x0][0x3c4] ;  /* 0x0000f100ff0d7b82 */ /* 0x000e300000000800 */
[----:B------:R-:W0:Y:S01]  /*6bd0*/  LDC R6, c[0x0][0x3f0] ;  /* 0x0000fc00ff067b82 */ /* 0x000e220000000800 */
[----:B------:R-:W-:-:S02]  /*6be0*/  PRMT R125, RZ, 0x7610, R125 ;  /* 0x00007610ff7d7816 */ /* 0x000fc4000000007d */
[----:B------:R-:W-:Y:S02]  /*6bf0*/  PRMT R128, RZ, 0x7610, R128 ;  /* 0x00007610ff807816 */ /* 0x000fe40000000080 */
[----:B------:R-:W-:Y:S02]  /*6c00*/  PRMT R183, RZ, 0x7610, R183 ;  /* 0x00007610ffb77816 */ /* 0x000fe400000000b7 */
[----:B------:R-:W-:Y:S01]  /*6c10*/  PRMT R185, RZ, 0x7610, R185 ;  /* 0x00007610ffb97816 */ /* 0x000fe200000000b9 */
[----:B------:R-:W0:Y:S01]  /*6c20*/  LDC R235, c[0x0][0x3c4] ;  /* 0x0000f100ffeb7b82 */ /* 0x000e220000000800 */
[----:B------:R-:W-:Y:S01]  /*6c30*/  STS.U16 [R3+UR4+0x4300], R34 ;  /* 0x0043002203007988 */ /* 0x000fe20008000404 */
[----:B------:R-:W-:-:S06]  /*6c40*/  PRMT R157, RZ, 0x7610, R157 ;  /* 0x00007610ff9d7816 */ /* 0x000fcc000000009d */
[----:B------:R-:W0:Y:S01]  /*6c50*/  LDC R236, c[0x0][0x3c4] ;  /* 0x0000f100ffec7b82 */ /* 0x000e220000000800 */
[----:B------:R-:W-:Y:S04]  /*6c60*/  STS.U16 [R3+UR4+0x4700], R36 ;  /* 0x0047002403007988 */ /* 0x000fe80008000404 */
[----:B------:R-:W-:Y:S04]  /*6c70*/  STS.U16 [R3+UR4+0x4b00], R38 ;  /* 0x004b002603007988 */ /* 0x000fe80008000404 */
[----:B----4-:R-:W-:Y:S01]  /*6c80*/  STS.U16 [R3+UR4+0x4f00], R40 ;  /* 0x004f002803007988 */ /* 0x010fe20008000404 */
[----:B------:R-:W-:Y:S01]  /*6c90*/  PRMT R186, RZ, 0x7610, R186 ;  /* 0x00007610ffba7816 */ /* 0x000fe200000000ba */
[----:B------:R-:W4:Y:S02]  /*6ca0*/  LDC R233, c[0x0][0x3c4] ;  /* 0x0000f100ffe97b82 */ /* 0x000f240000000800 */
[----:B------:R-:W-:Y:S04]  /*6cb0*/  STS.U16 [R3+UR4+0x5300], R42 ;  /* 0x0053002a03007988 */ /* 0x000fe80008000404 */
[----:B------:R-:W-:Y:S04]  /*6cc0*/  STS.U16 [R3+UR4+0x5700], R44 ;  /* 0x0057002c03007988 */ /* 0x000fe80008000404 */
[----:B------:R-:W-:Y:S04]  /*6cd0*/  STS.U16 [R3+UR4+0x5b00], R46 ;  /* 0x005b002e03007988 */ /* 0x000fe80008000404 */
[----:B------:R-:W-:Y:S01]  /*6ce0*/  STS.U16 [R3+UR4+0x5f00], R48 ;  /* 0x005f003003007988 */ /* 0x000fe20008000404 */
[----:B------:R-:W-:Y:S01]  /*6cf0*/  PRMT R190, RZ, 0x7610, R190 ;  /* 0x00007610ffbe7816 */ /* 0x000fe200000000be */
[----:B------:R-:W0:Y:S02]  /*6d00*/  LDC R231, c[0x0][0x3c4] ;  /* 0x0000f100ffe77b82 */ /* 0x000e240000000800 */
[----:B------:R-:W-:Y:S01]  /*6d10*/  STS.U16 [R3+UR4+0x6300], R50 ;  /* 0x0063003203007988 */ /* 0x000fe20008000404 */
[----:B------:R-:W-:-:S05]  /*6d20*/  PRMT R191, RZ, 0x7610, R191 ;  /* 0x00007610ffbf7816 */ /* 0x000fca00000000bf */
[----:B------:R-:W0:Y:S01]  /*6d30*/  LDC R230, c[0x0][0x3c4] ;  /* 0x0000f100ffe67b82 */ /* 0x000e220000000800 */
[----:B------:R-:W-:Y:S02]  /*6d40*/  PRMT R159, RZ, 0x7610, R159 ;  /* 0x00007610ff9f7816 */ /* 0x000fe4000000009f */
[----:B------:R-:W-:Y:S02]  /*6d50*/  PRMT R123, RZ, 0x7610, R123 ;  /* 0x00007610ff7b7816 */ /* 0x000fe4000000007b */
[----:B------:R-:W-:Y:S01]  /*6d60*/  PRMT R193, RZ, 0x7610, R193 ;  /* 0x00007610ffc17816 */ /* 0x000fe200000000c1 */
[----:B------:R-:W-:Y:S04]  /*6d70*/  STS.U16 [R3+UR4+0x6700], R52 ;  /* 0x0067003403007988 */ /* 0x000fe80008000404 */
[----:B------:R-:W-:Y:S04]  /*6d80*/  STS.U16 [R3+UR4+0x6b00], R54 ;  /* 0x006b003603007988 */ /* 0x000fe80008000404 */
[----:B------:R-:W-:Y:S01]  /*6d90*/  STS.U16 [R3+UR4+0x6f00], R56 ;  /* 0x006f003803007988 */ /* 0x000fe20008000404 */
[----:B------:R-:W-:Y:S01]  /*6da0*/  PRMT R161, RZ, 0x7610, R161 ;  /* 0x00007610ffa17816 */ /* 0x000fe200000000a1 */
[----:B------:R-:W0:Y:S02]  /*6db0*/  LDC R228, c[0x0][0x3c4] ;  /* 0x0000f100ffe47b82 */ /* 0x000e240000000800 */
[----:B------:R-:W-:Y:S01]  /*6dc0*/  STS.U16 [R3+UR4+0x7300], R58 ;  /* 0x0073003a03007988 */ /* 0x000fe20008000404 */
[----:B------:R-:W-:-:S02]  /*6dd0*/  PRMT R195, RZ, 0x7610, R195 ;  /* 0x00007610ffc37816 */ /* 0x000fc400000000c3 */
[----:B------:R-:W-:-:S03]  /*6de0*/  PRMT R203, RZ, 0x7610, R203 ;  /* 0x00007610ffcb7816 */ /* 0x000fc600000000cb */
[----:B------:R-:W0:Y:S01]  /*6df0*/  LDC R229, c[0x0][0x3c4] ;  /* 0x0000f100ffe57b82 */ /* 0x000e220000000800 */
[----:B------:R-:W-:Y:S04]  /*6e00*/  STS.U16 [R3+UR4+0x7700], R60 ;  /* 0x0077003c03007988 */ /* 0x000fe80008000404 */
[----:B------:R-:W-:Y:S04]  /*6e10*/  STS.U16 [R3+UR4+0x7b00], R62 ;  /* 0x007b003e03007988 */ /* 0x000fe80008000404 */
[----:B------:R1:W-:Y:S01]  /*6e20*/  STS.U16 [R3+UR4+0x7f00], R64 ;  /* 0x007f004003007988 */ /* 0x0003e20008000404 */
[----:B------:R-:W-:Y:S01]  /*6e30*/  SHF.L.U32 R11, R11, 0x1, RZ ;  /* 0x000000010b0b7819 */ /* 0x000fe200000006ff */
[----:B------:R-:W0:Y:S08]  /*6e40*/  LDC R238, c[0x0][0x3c4] ;  /* 0x0000f100ffee7b82 */ /* 0x000e300000000800 */
[----:B-1----:R-:W1:Y:S01]  /*6e50*/  LDC R3, c[0x0][0x3c8] ;  /* 0x0000f200ff037b82 */ /* 0x002e620000000800 */
[----:B------:R2:W-:Y:S01]  /*6e60*/  STS.U16 [R5+UR4+0x2380], R0 ;  /* 0x0023800005007988 */ /* 0x0005e20008000404 */
[----:B------:R-:W-:Y:S01]  /*6e70*/  UIADD3 UR7, UPT, UPT, UR5, UR7, URZ ;  /* 0x0000000705077290 */ /* 0x000fe2000fffe0ff */
[----:B------:R-:W-:-:S02]  /*6e80*/  PRMT R126, RZ, 0x7610, R126 ;  /* 0x00007610ff7e7816 */ /* 0x000fc4000000007e */
[----:B------:R-:W-:Y:S02]  /*6e90*/  PRMT R45, RZ, 0x7610, R45 ;  /* 0x00007610ff2d7816 */ /* 0x000fe4000000002d */
[----:B------:R-:W-:Y:S01]  /*6ea0*/  PRMT R33, RZ, 0x7610, R33 ;  /* 0x00007610ff217816 */ /* 0x000fe20000000021 */
[----:B------:R-:W0:Y:S01]  /*6eb0*/  LDC R222, c[0x0][0x3c4] ;  /* 0x0000f100ffde7b82 */ /* 0x000e220000000800 */
[----:B--2---:R-:W-:-:S05]  /*6ec0*/  IMAD R0, R242, R2, RZ ;  /* 0x00000002f2007224 */ /* 0x004fca00078e02ff */
[----:B------:R-:W-:Y:S01]  /*6ed0*/  LEA R200, P1, R0, R200, 0x1 ;  /* 0x000000c800c87211 */ /* 0x000fe200078208ff */
[----:B------:R-:W-:Y:S01]  /*6ee0*/  STTM.x64 tmem[UR7], RZ ;  /* 0x000000ff000079ed */ /* 0x000fe20008340007 */
[----:B------:R-:W-:Y:S01]  /*6ef0*/  STS.U16 [R5+UR4+0x380], R225 ;  /* 0x000380e105007988 */ /* 0x000fe20008000404 */
[----:B------:R-:W-:Y:S02]  /*6f00*/  PRMT R31, RZ, 0x7610, R31 ;  /* 0x00007610ff1f7816 */ /* 0x000fe4000000001f */
[----:B------:R-:W-:Y:S01]  /*6f10*/  PRMT R29, RZ, 0x7610, R29 ;  /* 0x00007610ff1d7816 */ /* 0x000fe2000000001d */
[----:B------:R-:W-:Y:S01]  /*6f20*/  STS.U16 [R5+UR4+0x780], R221 ;  /* 0x000780dd05007988 */ /* 0x000fe20008000404 */
[----:B------:R-:W-:Y:S01]  /*6f30*/  PRMT R124, RZ, 0x7610, R124 ;  /* 0x00007610ff7c7816 */ /* 0x000fe2000000007c */
[----:B-1----:R-:W-:Y:S01]  /*6f40*/  IMAD R2, R202, R3, RZ ;  /* 0x00000003ca027224 */ /* 0x002fe200078e02ff */
[----:B------:R-:W-:Y:S01]  /*6f50*/  LEA.HI.X.SX32 R0, R0, R201, 0x1, P1 ;  /* 0x000000c900007211 */ /* 0x000fe200008f0eff */
[----:B------:R-:W-:Y:S01]  /*6f60*/  STTM.x64 tmem[UR7+0x40], RZ ;  /* 0x000040ff000079ed */ /* 0x000fe20008340007 */
[----:B------:R-:W-:Y:S01]  /*6f70*/  STS.U16 [R5+UR4+0xb80], R143 ;  /* 0x000b808f05007988 */ /* 0x000fe20008000404 */
[----:B------:R-:W-:-:S02]  /*6f80*/  PRMT R160, RZ, 0x7610, R160 ;  /* 0x00007610ffa07816 */ /* 0x000fc400000000a0 */
[----:B------:R-:W-:Y:S01]  /*6f90*/  PRMT R208, RZ, 0x7610, R208 ;  /* 0x00007610ffd07816 */ /* 0x000fe200000000d0 */
[----:B------:R1:W-:Y:S01]  /*6fa0*/  STS.U16 [R5+UR4+0xf80], R226 ;  /* 0x000f80e205007988 */ /* 0x0003e20008000404 */
[----:B------:R-:W-:Y:S02]  /*6fb0*/  LEA R3, R7, R2, 0x7 ;  /* 0x0000000207037211 */ /* 0x000fe400078e38ff */
[----:B------:R-:W-:Y:S01]  /*6fc0*/  PRMT R210, RZ, 0x7610, R210 ;  /* 0x00007610ffd27816 */ /* 0x000fe200000000d2 */
[----:B------:R-:W-:Y:S01]  /*6fd0*/  STS.U16 [R5+UR4+0x1380], R215 ;  /* 0x001380d705007988 */ /* 0x000fe20008000404 */
[-C--:B------:R-:W-:Y:S02]  /*6fe0*/  LEA R198, P1, R2, R200.reuse, 0x1 ;  /* 0x000000c802c67211 */ /* 0x080fe400078208ff */
[----:B------:R-:W-:Y:S01]  /*6ff0*/  PRMT R212, RZ, 0x7610, R212 ;  /* 0x00007610ffd47816 */ /* 0x000fe200000000d4 */
[----:B------:R-:W-:Y:S01]  /*7000*/  STS.U16 [R5+UR4+0x1780], R211 ;  /* 0x001780d305007988 */ /* 0x000fe20008000404 */
[----:B------:R-:W-:Y:S01]  /*7010*/  LEA R200, P2, R3, R200, 0x1 ;  /* 0x000000c803c87211 */ /* 0x000fe200078408ff */
[----:B------:R-:W-:Y:S01]  /*7020*/  IMAD R9, R9, 0x12, RZ ;  /* 0x0000001209097824 */ /* 0x000fe200078e02ff */
[----:B0-----:R-:W-:Y:S01]  /*7030*/  LEA R15, R13, R13, 0x1 ;  /* 0x0000000d0d0f7211 */ /* 0x001fe200078e08ff */
[----:B------:R-:W-:Y:S01]  /*7040*/  STTM.x64 tmem[UR7+0x80], RZ ;  /* 0x000080ff000079ed */ /* 0x000fe20008340007 */
[-C--:B------:R-:W-:Y:S01]  /*7050*/  LEA.HI.X.SX32 R201, R3, R0.reuse, 0x1, P2 ;  /* 0x0000000003c97211 */ /* 0x080fe200010f0eff */
[----:B------:R-:W-:Y:S01]  /*7060*/  STS.U16 [R5+UR4+0x1b80], R209 ;  /* 0x001b80d105007988 */ /* 0x000fe20008000404 */
[----:B------:R-:W-:Y:S01]  /*7070*/  LOP3.LUT P2, RZ, R240, 0x7f, RZ, 0xc0, !PT ;  /* 0x0000007ff0ff7812 */ /* 0x000fe2000784c0ff */
[----:B------:R-:W0:Y:S02]  /*7080*/  LDC R3, c[0x0][0x3c4] ;  /* 0x0000f100ff037b82 */ /* 0x000e240000000800 */
[----:B------:R-:W-:Y:S01]  /*7090*/  STS.U16 [R5+UR4+0x1f80], R122 ;  /* 0x001f807a05007988 */ /* 0x000fe20008000404 */
[----:B------:R-:W-:-:S03]  /*70a0*/  LEA.HI.X.SX32 R199, R2, R0, 0x1, P1 ;  /* 0x0000000002c77211 */ /* 0x000fc600008f0eff */
[----:B------:R-:W-:Y:S01]  /*70b0*/  STS.U16 [R5+UR4+0x2780], R20 ;  /* 0x0027801405007988 */ /* 0x000fe20008000404 */
[----:B------:R-:W-:Y:S01]  /*70c0*/  MOV R2, UR4 ;  /* 0x0000000400027c02 */ /* 0x000fe20008000f00 */
[----:B------:R-:W2:Y:S02]  /*70d0*/  LDC R0, c[0x0][0x3c4] ;  /* 0x0000f100ff007b82 */ /* 0x000ea40000000800 */
[----:B------:R-:W-:Y:S04]  /*70e0*/  STS.U16 [R5+UR4+0x2b80], R22 ;  /* 0x002b801605007988 */ /* 0x000fe80008000404 */
[----:B------:R-:W-:Y:S01]  /*70f0*/  STS.U16 [R5+UR4+0x2f80], R24 ;  /* 0x002f801805007988 */ /* 0x000fe20008000404 */
[----:B------:R-:W-:Y:S01]  /*7100*/  PRMT R213, RZ, 0x7610, R213 ;  /* 0x00007610ffd57816 */ /* 0x000fe200000000d5 */
[----:B-1----:R-:W1:Y:S02]  /*7110*/  LDC R226, c[0x0][0x3c4] ;  /* 0x0000f100ffe27b82 */ /* 0x002e640000000800 */
[----:B------:R-:W-:Y:S04]  /*7120*/  STS.U16 [R5+UR4+0x3380], R26 ;  /* 0x0033801a05007988 */ /* 0x000fe80008000404 */
        /* <DEDUP_REMOVED lines=36> */
[----:B---3--:R-:W-:Y:S01]  /*7370*/  STS.U16 [R5+UR4+0x6780], R8 ;  /* 0x0067800805007988 */ /* 0x008fe20008000404 */
[----:B------:R-:W-:Y:S01]  /*7380*/  IMAD R234, R234, 0x18, RZ ;  /* 0x00000018eaea7824 */ /* 0x000fe200078e02ff */
[----:B------:R-:W-:Y:S01]  /*7390*/  PRMT R44, RZ, 0x7610, R44 ;  /* 0x00007610ff2c7816 */ /* 0x000fe2000000002c */
[----:B------:R-:W3:Y:S01]  /*73a0*/  LDC R106, c[0x0][0x3c4] ;  /* 0x0000f100ff6a7b82 */ /* 0x000ee20000000800 */
[----:B------:R-:W-:Y:S04]  /*73b0*/  STS.U16 [R5+UR4+0x6b80], R10 ;  /* 0x006b800a05007988 */ /* 0x000fe80008000404 */
[----:B------:R-:W-:Y:S03]  /*73c0*/  STS.U16 [R5+UR4+0x6f80], R12 ;  /* 0x006f800c05007988 */ /* 0x000fe60008000404 */
[----:B------:R-:W0:Y:S01]  /*73d0*/  LDC R223, c[0x0][0x3c4] ;  /* 0x0000f100ffdf7b82 */ /* 0x000e220000000800 */
[----:B------:R1:W-:Y:S04]  /*73e0*/  STS.U16 [R5+UR4+0x7380], R14 ;  /* 0x0073800e05007988 */ /* 0x0003e80008000404 */
[----:B------:R-:W-:Y:S03]  /*73f0*/  STS.U16 [R5+UR4+0x7780], R16 ;  /* 0x0077801005007988 */ /* 0x000fe60008000404 */
[----:B------:R-:W0:Y:S01]  /*7400*/  LDC R224, c[0x0][0x3c4] ;  /* 0x0000f100ffe07b82 */ /* 0x000e220000000800 */
[----:B------:R-:W-:Y:S04]  /*7410*/  STS.U16 [R5+UR4+0x7b80], R4 ;  /* 0x007b800405007988 */ /* 0x000fe80008000404 */
[----:B------:R-:W-:Y:S01]  /*7420*/  STS.U16 [R5+UR4+0x7f80], R18 ;  /* 0x007f801205007988 */ /* 0x000fe20008000404 */
[----:B------:R-:W-:-:S02]  /*7430*/  PRMT R40, RZ, 0x7610, R40 ;  /* 0x00007610ff287816 */ /* 0x000fc40000000028 */
[----:B------:R-:W-:Y:S01]  /*7440*/  PRMT R36, RZ, 0x7610, R36 ;  /* 0x00007610ff247816 */ /* 0x000fe20000000024 */
[----:B------:R-:W-:Y:S01]  /*7450*/  STTM.x64 tmem[UR7+0xc0], RZ ;  /* 0x0000c0ff000079ed */ /* 0x000fe20008340007 */
[----:B------:R-:W1:Y:S01]  /*7460*/  FENCE.VIEW.ASYNC.T ;  /* 0x00000000000073c6 */ /* 0x000e620000000200 */
[----:B------:R1:W-:Y:S02]  /*7470*/  STL [R1+0x1068], R2 ;  /* 0x0010680201007387 */ /* 0x0003e40000100800 */
[----:B-1----:R-:W-:Y:S01]  /*7480*/  VOTEU.ALL UP0, P2 ;  /* 0x0000000000ff7886 */ /* 0x002fe20001000000 */
[----:B------:R-:W-:Y:S01]  /*7490*/  VOTEU.ALL UP1, P2 ;  /* 0x0000000000ff7886 */ /* 0x000fe20001020000 */
[----:B------:R-:W1:Y:S01]  /*74a0*/  LDC R14, c[0x0][0x3c4] ;  /* 0x0000f100ff0e7b82 */ /* 0x000e620000000800 */
[----:B------:R-:W-:-:S07]  /*74b0*/  IADD3 R2, PT, PT, R2, 0x40000, RZ ;  /* 0x0004000002027810 */ /* 0x000fce0007ffe0ff */
[----:B------:R-:W0:Y:S01]  /*74c0*/  LDC R16, c[0x0][0x3c4] ;  /* 0x0000f100ff107b82 */ /* 0x000e220000000800 */
[----:B------:R-:W-:-:S04]  /*74d0*/  @!UP0 UIADD3 UR12, UPT, UPT, -UR10, 0x100000, URZ ;  /* 0x001000000a0c8890 */ /* 0x000fc8000fffe1ff */
[----:B------:R-:W-:Y:S02]  /*74e0*/  @!UP0 USHF.L.U32 UR13, UR12, 0xb, URZ ;  /* 0x0000000b0c0d8899 */ /* 0x000fe400080006ff */
[----:B------:R-:W-:Y:S01]  /*74f0*/  @!UP0 USHF.L.U32 UR12, UR12, 0x1, URZ ;  /* 0x000000010c0c8899 */ /* 0x000fe200080006ff */
[----:B------:R-:W-:Y:S01]  /*7500*/  R2UR UR6, R2 ;  /* 0x00000000020672ca */ /* 0x000fe200000e0000 */
[----:B------:R-:W-:Y:S01]  /*7510*/  BAR.SYNC.DEFER_BLOCKING 0x0 ;  /* 0x0000000000007b1d */ /* 0x000fe20000010000 */
[----:B--2---:R-:W-:-:S07]  /*7520*/  SHF.L.U32 R17, R0, 0x2, RZ ;  /* 0x0000000200117819 */ /* 0x004fce00000006ff */
[----:B------:R-:W2:Y:S01]  /*7530*/  LDC R18, c[0x0][0x3c4] ;  /* 0x0000f100ff127b82 */ /* 0x000ea20000000800 */
[----:B------:R-:W-:-:S07]  /*7540*/  ISETP.GT.AND P1, PT, R6, RZ, PT ;  /* 0x000000ff0600720c */ /* 0x000fce0003f24270 */
[----:B------:R-:W0:Y:S08]  /*7550*/  LDC R0, c[0x0][0x3c4] ;  /* 0x0000f100ff007b82 */ /* 0x000e300000000800 */
[----:B------:R-:W0:Y:S01]  /*7560*/  LDC R20, c[0x0][0x3c4] ;  /* 0x0000f100ff147b82 */ /* 0x000e220000000800 */
[----:B------:R-:W1:Y:S02]  /*7570*/  FENCE.VIEW.ASYNC.S ;  /* 0x00000000000073c6 */ /* 0x000e640000000000 */
[----:B-1----:R1:W1:Y:S01]  /*7580*/  @!UP1 SYNCS.EXCH.64 URZ, [UR6], UR12 ;  /* 0x0000000c06ff95b2 */ /* 0x0022620008000100 */
[----:B------:R-:W-:-:S04]  /*7590*/  IMAD.WIDE R4, R9, 0x2, R200 ;  /* 0x0000000209047825 */ /* 0x000fc800078e02c8 */
[----:B-1----:R-:W-:Y:S01]  /*75a0*/  BAR.SYNC.DEFER_BLOCKING 0x0 ;  /* 0x0000000000007b1d */ /* 0x002fe20000010000 */
[----:B------:R-:W-:Y:S01]  /*75b0*/  IMAD.WIDE R6, R11, 0x2, R198 ;  /* 0x000000020b067825 */ /* 0x000fe200078e02c6 */
[----:B------:R-:W-:-:S03]  /*75c0*/  PRMT R41, RZ, 0x7610, R41 ;  /* 0x00007610ff297816 */ /* 0x000fc60000000029 */
[----:B------:R-:W-:-:S04]  /*75d0*/  IMAD.WIDE R12, R9, 0x2, R198 ;  /* 0x00000002090c7825 */ /* 0x000fc800078e02c6 */
[----:B------:R-:W-:Y:S01]  /*75e0*/  IMAD.WIDE R8, R11, 0x2, R200 ;  /* 0x000000020b087825 */ /* 0x000fe200078e02c8 */
[----:B------:R-:W-:Y:S01]  /*75f0*/  PRMT R37, RZ, 0x7610, R37 ;  /* 0x00007610ff257816 */ /* 0x000fe20000000025 */
[----:B------:R-:W1:Y:S02]  /*7600*/  LDC R21, c[0x0][0x3c4] ;  /* 0x0000f100ff157b82 */ /* 0x000e640000000800 */
[----:B------:R-:W-:Y:S01]  /*7610*/  IMAD.WIDE R10, R15, 0x2, R198 ;  /* 0x000000020f0a7825 */ /* 0x000fe200078e02c6 */
[----:B--2---:R-:W-:-:S05]  /*7620*/  LEA R19, R18, R18, 0x3 ;  /* 0x0000001212137211 */ /* 0x004fca00078e18ff */
[----:B------:R-:W2:Y:S01]  /*7630*/  LDC R18, c[0x0][0x3c4] ;  /* 0x0000f100ff127b82 */ /* 0x000ea20000000800 */
[----:B------:R0:W4:Y:S04]  /*7640*/  @P1 LDG.E.U16 R125, desc[UR8][R4.64] ;  /* 0x00000008047d1981 */ /* 0x000128000c1e1500 */
[----:B------:R3:W4:Y:S01]  /*7650*/  @P1 LDG.E.U16 R130, desc[UR8][R6.64] ;  /* 0x0000000806821981 */ /* 0x000722000c1e1500 */
[----:B------:R-:W-:Y:S02]  /*7660*/  PRMT R32, RZ, 0x7610, R32 ;  /* 0x00007610ff207816 */ /* 0x000fe40000000020 */
[----:B------:R-:W1:Y:S01]  /*7670*/  LDC R23, c[0x0][0x3c4] ;  /* 0x0000f100ff177b82 */ /* 0x000e620000000800 */
[----:B------:R3:W4:Y:S01]  /*7680*/  @P1 LDG.E.U16 R129, desc[UR8][R8.64] ;  /* 0x0000000808811981 */ /* 0x000722000c1e1500 */
[----:B0-----:R-:W-:-:S03]  /*7690*/  IMAD.WIDE R4, R15, 0x2, R200 ;  /* 0x000000020f047825 */ /* 0x001fc600078e02c8 */
[----:B------:R0:W4:Y:S01]  /*76a0*/  @P1 LDG.E.U16 R126, desc[UR8][R12.64] ;  /* 0x000000080c7e1981 */ /* 0x000122000c1e1500 */
[C---:B---3--:R-:W-:Y:S01]  /*76b0*/  IMAD.WIDE R6, R17.reuse, 0x2, R198 ;  /* 0x0000000211067825 */ /* 0x048fe200078e02c6 */
[----:B------:R-:W-:Y:S02]  /*76c0*/  PRMT R42, RZ, 0x7610, R42 ;  /* 0x00007610ff2a7816 */ /* 0x000fe4000000002a */
[----:B------:R3:W4:Y:S01]  /*76d0*/  @P1 LDG.E.U16 R44, desc[UR8][R4.64] ;  /* 0x00000008042c1981 */ /* 0x000722000c1e1500 */
[----:B------:R-:W-:Y:S01]  /*76e0*/  PRMT R38, RZ, 0x7610, R38 ;  /* 0x00007610ff267816 */ /* 0x000fe20000000026 */
[----:B------:R-:W-:Y:S01]  /*76f0*/  IMAD R15, R14, 0x6, RZ ;  /* 0x000000060e0f7824 */ /* 0x000fe200078e02ff */
[----:B------:R-:W-:Y:S01]  /*7700*/  PRMT R34, RZ, 0x7610, R34 ;  /* 0x00007610ff227816 */ /* 0x000fe20000000022 */
[----:B------:R-:W1:Y:S01]  /*7710*/  LDC R14, c[0x0][0x3c4] ;  /* 0x0000f100ff0e7b82 */ /* 0x000e620000000800 */
[----:B------:R-:W-:Y:S01]  /*7720*/  IMAD.WIDE R8, R17, 0x2, R200 ;  /* 0x0000000211087825 */ /* 0x000fe200078e02c8 */
[----:B------:R3:W4:Y:S01]  /*7730*/  @P1 LDG.E.U16 R41, desc[UR8][R6.64] ;  /* 0x0000000806291981 */ /* 0x000722000c1e1500 */
[----:B------:R-:W-:-:S02]  /*7740*/  SHF.L.U32 R17, R16, 0x3, RZ ;  /* 0x0000000310117819 */ /* 0x000fc400000006ff */
[----:B0-----:R-:W-:Y:S01]  /*7750*/  LEA R13, R3, R3, 0x2 ;  /* 0x00000003030d7211 */ /* 0x001fe200078e10ff */
[C---:B---3--:R-:W-:Y:S01]  /*7760*/  IMAD.WIDE R4, R15.reuse, 0x2, R198 ;  /* 0x000000020f047825 */ /* 0x048fe200078e02c6 */
[----:B------:R0:W4:Y:S01]  /*7770*/  @P1 LDG.E.U16 R45, desc[UR8][R10.64] ;  /* 0x000000080a2d1981 */ /* 0x000122000c1e1500 */
[----:B------:R-:W3:Y:S03]  /*7780*/  LDC R16, c[0x0][0x3c4] ;  /* 0x0000f100ff107b82 */ /* 0x000ee60000000800 */
[----:B------:R2:W4:Y:S01]  /*7790*/  @P1 LDG.E.U16 R40, desc[UR8][R8.64] ;  /* 0x0000000808281981 */ /* 0x000522000c1e1500 */
[----:B------:R-:W-:Y:S01]  /*77a0*/  IMAD.WIDE R6, R15, 0x2, R200 ;  /* 0x000000020f067825 */ /* 0x000fe200078e02c8 */
[----:B------:R-:W-:Y:S02]  /*77b0*/  PRMT R43, RZ, 0x7610, R43 ;  /* 0x00007610ff2b7816 */ /* 0x000fe4000000002b */
[----:B------:R-:W4:Y:S01]  /*77c0*/  @P1 LDG.E.U16 R32, desc[UR8][R4.64] ;  /* 0x0000000804201981 */ /* 0x000f22000c1e1500 */
[----:B------:R-:W-:Y:S01]  /*77d0*/  IMAD R15, R0, 0xa, RZ ;  /* 0x0000000a000f7824 */ /* 0x000fe200078e02ff */
[----:B------:R-:W-:Y:S01]  /*77e0*/  PRMT R209, RZ, 0x7610, R209 ;  /* 0x00007610ffd17816 */ /* 0x000fe200000000d1 */
[----:B------:R-:W3:Y:S01]  /*77f0*/  LDC R0, c[0x0][0x3c4] ;  /* 0x0000f100ff007b82 */ /* 0x000ee20000000800 */
[C---:B0-----:R-:W-:Y:S01]  /*7800*/  IMAD.WIDE R10, R13.reuse, 0x2, R198 ;  /* 0x000000020d0a7825 */ /* 0x041fe200078e02c6 */
[----:B------:R0:W4:Y:S03]  /*7810*/  @P1 LDG.E.U16 R33, desc[UR8][R6.64] ;  /* 0x0000000806211981 */ /* 0x000126000c1e1500 */
[----:B------:R-:W-:Y:S01]  /*7820*/  IMAD.WIDE R12, R13, 0x2, R200 ;  /* 0x000000020d0c7825 */ /* 0x000fe200078e02c8 */
[----:B------:R0:W4:Y:S01]  /*7830*/  @P1 LDG.E.U16 R37, desc[UR8][R10.64] ;  /* 0x000000080a251981 */ /* 0x000122000c1e1500 */
[----:B------:R-:W-:Y:S01]  /*7840*/  PRMT R211, RZ, 0x7610, R211 ;  /* 0x00007610ffd37816 */ /* 0x000fe200000000d3 */
[----:B------:R-:W4:Y:S01]  /*7850*/  LDC R221, c[0x0][0x3c4] ;  /* 0x0000f100ffdd7b82 */ /* 0x000f220000000800 */
[--C-:B--2---:R-:W-:Y:S01]  /*7860*/  IMAD.WIDE R8, R17, 0x2, R198.reuse ;  /* 0x0000000211087825 */ /* 0x104fe200078e02c6 */
[----:B------:R2:W4:Y:S03]  /*7870*/  @P1 LDG.E.U16 R36, desc[UR8][R12.64] ;  /* 0x000000080c241981 */ /* 0x000526000c1e1500 */
[----:B0-----:R-:W-:Y:S01]  /*7880*/  IMAD.WIDE R6, R15, 0x2, R198 ;  /* 0x000000020f067825 */ /* 0x001fe200078e02c6 */
[----:B------:R-:W4:Y:S01]  /*7890*/  @P1 LDG.E.U16 R183, desc[UR8][R8.64] ;  /* 0x0000000808b71981 */ /* 0x000f22000c1e1500 */
[----:B------:R-:W-:Y:S01]  /*78a0*/  PRMT R215, RZ, 0x7610, R215 ;  /* 0x00007610ffd77816 */ /* 0x000fe200000000d7 */
[----:B------:R-:W0:Y:S01]  /*78b0*/  LDC R225, c[0x0][0x3c4] ;  /* 0x0000f100ffe17b82 */ /* 0x000e220000000800 */
[----:B------:R-:W-:Y:S01]  /*78c0*/  IMAD.WIDE R10, R17, 0x2, R200 ;  /* 0x00000002110a7825 */ /* 0x000fe200078e02c8 */
[----:B------:R-:W4:Y:S03]  /*78d0*/  @P1 LDG.E.U16 R128, desc[UR8][R6.64] ;  /* 0x0000000806801981 */ /* 0x000f26000c1e1500 */
[----:B------:R-:W-:Y:S01]  /*78e0*/  IMAD R17, R20, 0xb, RZ ;  /* 0x0000000b14117824 */ /* 0x000fe200078e02ff */
[----:B------:R1:W4:Y:S01]  /*78f0*/  @P1 LDG.E.U16 R184, desc[UR8][R10.64] ;  /* 0x000000080ab81981 */ /* 0x000322000c1e1500 */
[C---:B--2---:R-:W-:Y:S01]  /*7900*/  IMAD.WIDE R12, R19.reuse, 0x2, R198 ;  /* 0x00000002130c7825 */ /* 0x044fe200078e02c6 */
[----:B------:R-:W-:Y:S01]  /*7910*/  PRMT R143, RZ, 0x7610, R143 ;  /* 0x00007610ff8f7816 */ /* 0x000fe2000000008f */
[----:B------:R-:W2:Y:S02]  /*7920*/  LDC R227, c[0x0][0x3c4] ;  /* 0x0000f100ffe37b82 */ /* 0x000ea40000000800 */
[----:B------:R-:W-:Y:S01]  /*7930*/  IMAD.WIDE R4, R19, 0x2, R200 ;  /* 0x0000000213047825 */ /* 0x000fe200078e02c8 */
[----:B------:R1:W2:Y:S03]  /*7940*/  @P1 LDG.E.U16 R151, desc[UR8][R12.64] ;  /* 0x000000080c971981 */ /* 0x0002a6000c1e1500 */
[----:B-1----:R-:W-:Y:S01]  /*7950*/  IMAD.WIDE R10, R17, 0x2, R198 ;  /* 0x00000002110a7825 */ /* 0x002fe200078e02c6 */
[----:B------:R1:W2:Y:S01]  /*7960*/  @P1 LDG.E.U16 R152, desc[UR8][R4.64] ;  /* 0x0000000804981981 */ /* 0x0002a2000c1e1500 */
[----:B------:R-:W-:Y:S01]  /*7970*/  PRMT R46, RZ, 0x7610, R46 ;  /* 0x00007610ff2e7816 */ /* 0x000fe2000000002e */
[----:B------:R-:W0:Y:S01]  /*7980*/  LDC R232, c[0x0][0x3c4] ;  /* 0x0000f100ffe87b82 */ /* 0x000e220000000800 */
[----:B------:R-:W-:Y:S01]  /*7990*/  IMAD R7, R14, 0xc, RZ ;  /* 0x0000000c0e077824 */ /* 0x000fe200078e02ff */
[----:B------:R1:W2:Y:S01]  /*79a0*/  @P1 LDG.E.U16 R43, desc[UR8][R10.64] ;  /* 0x000000080a2b1981 */ /* 0x0002a2000c1e1500 */
[----:B------:R-:W-:Y:S01]  /*79b0*/  IMAD.WIDE R8, R15, 0x2, R200 ;  /* 0x000000020f087825 */ /* 0x000fe200078e02c8 */
[----:B------:R-:W-:-:S03]  /*79c0*/  SHF.L.U32 R15, R18, 0x4, RZ ;  /* 0x00000004120f7819 */ /* 0x000fc600000006ff */
[----:B------:R-:W-:Y:S01]  /*79d0*/  IMAD.WIDE R12, R17, 0x2, R200 ;  /* 0x00000002110c7825 */ /* 0x000fe200078e02c8 */
[----:B---3--:R-:W-:Y:S01]  /*79e0*/  LEA R19, R0, R0, 0x4 ;  /* 0x0000000000137211 */ /* 0x008fe200078e20ff */
[----:B------:R3:W2:Y:S01]  /*79f0*/  @P1 LDG.E.U16 R127, desc[UR8][R8.64] ;  /* 0x00000008087f1981 */ /* 0x0006a2000c1e1500 */
[----:B------:R-:W-:Y:S01]  /*7a00*/  PRMT R39, RZ, 0x7610, R39 ;  /* 0x00007610ff277816 */ /* 0x000fe20000000027 */
[C---:B-1----:R-:W-:Y:S01]  /*7a10*/  IMAD.WIDE R4, R7.reuse, 0x2, R198 ;  /* 0x0000000207047825 */ /* 0x042fe200078e02c6 */
[----:B------:R-:W-:Y:S01]  /*7a20*/  PRMT R35, RZ, 0x7610, R35 ;  /* 0x00007610ff237816 */ /* 0x000fe20000000023 */
[----:B------:R-:W2:Y:S01]  /*7a30*/  @P1 LDG.E.U16 R42, desc[UR8][R12.64] ;  /* 0x000000080c2a1981 */ /* 0x000ea2000c1e1500 */
[----:B------:R-:W-:Y:S01]  /*7a40*/  PRMT R48, RZ, 0x7610, R48 ;  /* 0x00007610ff307816 */ /* 0x000fe20000000030 */
[----:B------:R-:W-:Y:S01]  /*7a50*/  IMAD R11, R16, 0xd, RZ ;  /* 0x0000000d100b7824 */ /* 0x000fe200078e02ff */
[----:B------:R-:W-:Y:S01]  /*7a60*/  PRMT R50, RZ, 0x7610, R50 ;  /* 0x00007610ff327816 */ /* 0x000fe20000000032 */
[----:B------:R-:W-:Y:S01]  /*7a70*/  IMAD.WIDE R6, R7, 0x2, R200 ;  /* 0x0000000207067825 */ /* 0x000fe200078e02c8 */
[----:B------:R1:W2:Y:S01]  /*7a80*/  @P1 LDG.E.U16 R39, desc[UR8][R4.64] ;  /* 0x0000000804271981 */ /* 0x0002a2000c1e1500 */
[----:B------:R-:W-:Y:S01]  /*7a90*/  PRMT R52, RZ, 0x7610, R52 ;  /* 0x00007610ff347816 */ /* 0x000fe20000000034 */
[----:B------:R-:W0:Y:S01]  /*7aa0*/  LDC R0, c[0x0][0x3c4] ;  /* 0x0000f100ff007b82 */ /* 0x000e220000000800 */
[C---:B---3--:R-:W-:Y:S01]  /*7ab0*/  IMAD.WIDE R8, R11.reuse, 0x2, R198 ;  /* 0x000000020b087825 */ /* 0x048fe200078e02c6 */
[----:B------:R3:W2:Y:S03]  /*7ac0*/  @P1 LDG.E.U16 R38, desc[UR8][R6.64] ;  /* 0x0000000806261981 */ /* 0x0006a6000c1e1500 */
[----:B------:R-:W-:Y:S01]  /*7ad0*/  IMAD.WIDE R10, R11, 0x2, R200 ;  /* 0x000000020b0a7825 */ /* 0x000fe200078e02c8 */
[----:B------:R3:W2:Y:S01]  /*7ae0*/  @P1 LDG.E.U16 R35, desc[UR8][R8.64] ;  /* 0x0000000808231981 */ /* 0x0006a2000c1e1500 */
[----:B------:R-:W-:Y:S01]  /*7af0*/  PRMT R54, RZ, 0x7610, R54 ;  /* 0x00007610ff367816 */ /* 0x000fe20000000036 */
[----:B-1----:R-:W1:Y:S01]  /*7b00*/  LDC R5, c[0x0][0x3c4] ;  /* 0x0000f100ff057b82 */ /* 0x002e620000000800 */
[--C-:B------:R-:W-:Y:S01]  /*7b10*/  IMAD.WIDE R12, R15, 0x2, R198.reuse ;  /* 0x000000020f0c7825 */ /* 0x100fe200078e02c6 */
[----:B------:R3:W2:Y:S03]  /*7b20*/  @P1 LDG.E.U16 R34, desc[UR8][R10.64] ;  /* 0x000000080a221981 */ /* 0x0006a6000c1e1500 */
[C---:B------:R-:W-:Y:S01]  /*7b30*/  IMAD.WIDE R16, R19.reuse, 0x2, R198 ;  /* 0x0000000213107825 */ /* 0x040fe200078e02c6 */
[----:B------:R-:W2:Y:S01]  /*7b40*/  @P1 LDG.E.U16 R185, desc[UR8][R12.64] ;  /* 0x000000080cb91981 */ /* 0x000ea2000c1e1500 */
[----:B------:R-:W-:Y:S01]  /*7b50*/  PRMT R56, RZ, 0x7610, R56 ;  /* 0x00007610ff387816 */ /* 0x000fe20000000038 */
[----:B------:R-:W0:Y:S01]  /*7b60*/  LDC R240, c[0x0][0x3c4] ;  /* 0x0000f100fff07b82 */ /* 0x000e220000000800 */
[----:B------:R-:W-:Y:S01]  /*7b70*/  IMAD.WIDE R18, R19, 0x2, R200 ;  /* 0x0000000213127825 */ /* 0x000fe200078e02c8 */
[----:B------:R1:W2:Y:S03]  /*7b80*/  @P1 LDG.E.U16 R153, desc[UR8][R16.64] ;  /* 0x0000000810991981 */ /* 0x0002a6000c1e1500 */
[----:B---3--:R-:W-:Y:S01]  /*7b90*/  IMAD.WIDE R6, R21, 0x2, R198 ;  /* 0x0000000215067825 */ /* 0x008fe200078e02c6 */
[----:B------:R-:W3:Y:S01]  /*7ba0*/  @P1 LDG.E.U16 R154, desc[UR8][R18.64] ;  /* 0x00000008129a1981 */ /* 0x000ee2000c1e1500 */
[----:B------:R-:W-:Y:S01]  /*7bb0*/  PRMT R58, RZ, 0x7610, R58 ;  /* 0x00007610ff3a7816 */ /* 0x000fe2000000003a */
[----:B------:R-:W0:Y:S01]  /*7bc0*/  LDC R242, c[0x0][0x3c4] ;  /* 0x0000f100fff27b82 */ /* 0x000e220000000800 */
[----:B------:R-:W-:Y:S01]  /*7bd0*/  IMAD.WIDE R8, R23, 0x2, R200 ;  /* 0x0000000217087825 */ /* 0x000fe200078e02c8 */
[----:B------:R-:W3:Y:S04]  /*7be0*/  @P1 LDG.E.U16 R155, desc[UR8][R6.64] ;  /* 0x00000008069b1981 */ /* 0x000ee8000c1e1500 */
[----:B------:R1:W3:Y:S01]  /*7bf0*/  @P1 LDG.E.U16 R156, desc[UR8][R8.64] ;  /* 0x00000008089c1981 */ /* 0x0002e2000c1e1500 */
[----:B------:R-:W-:-:S02]  /*7c00*/  IMAD R204, R204, 0x24, RZ ;  /* 0x00000024cccc7824 */ /* 0x000fc400078e02ff */
[----:B------:R-:W-:Y:S01]  /*7c10*/  IMAD R237, R237, 0x35, RZ ;  /* 0x00000035eded7824 */ /* 0x000fe200078e02ff */
[----:B------:R1:W-:Y:S01]  /*7c20*/  STL.64 [R1+0x1078], R2 ;  /* 0x0010780201007387 */ /* 0x0003e20000100a00 */
[----:B------:R-:W-:Y:S01]  /*7c30*/  PRMT R30, RZ, 0x7610, R30 ;  /* 0x00007610ff1e7816 */ /* 0x000fe2000000001e */
[----:B------:R-:W-:Y:S01]  /*7c40*/  IMAD R239, R239, 0x38, RZ ;  /* 0x00000038efef7824 */ /* 0x000fe200078e02ff */
[----:B------:R-:W-:Y:S01]  /*7c50*/  PRMT R11, RZ, 0x7610, R11 ;  /* 0x00007610ff0b7816 */ /* 0x000fe2000000000b */
[----:B------:R-:W-:Y:S01]  /*7c60*/  IMAD R243, R243, 0x3b, RZ ;  /* 0x0000003bf3f37824 */ /* 0x000fe200078e02ff */
[----:B------:R-:W-:Y:S01]  /*7c70*/  PRMT R10, RZ, 0x7610, R10 ;  /* 0x00007610ff0a7816 */ /* 0x000fe2000000000a */
[----:B------:R-:W-:Y:S01]  /*7c80*/  IMAD R245, R245, 0x3c, RZ ;  /* 0x0000003cf5f57824 */ /* 0x000fe200078e02ff */
[----:B------:R-:W-:Y:S01]  /*7c90*/  PRMT R28, RZ, 0x7610, R28 ;  /* 0x00007610ff1c7816 */ /* 0x000fe2000000001c */
[----:B------:R-:W-:Y:S01]  /*7ca0*/  IMAD R246, R246, 0x3d, RZ ;  /* 0x0000003df6f67824 */ /* 0x000fe200078e02ff */
[----:B------:R-:W-:-:S02]  /*7cb0*/  PRMT R23, RZ, 0x7610, R23 ;  /* 0x00007610ff177816 */ /* 0x000fc40000000017 */
[----:B------:R-:W-:Y:S02]  /*7cc0*/  SHF.L.U32 R247, R247, 0x6, RZ ;  /* 0x00000006f7f77819 */ /* 0x000fe400000006ff */
[----:B------:R-:W-:Y:S01]  /*7cd0*/  LEA R248, R248, R248, 0x6 ;  /* 0x000000f8f8f87211 */ /* 0x000fe200078e30ff */
[----:B------:R-:W-:Y:S01]  /*7ce0*/  IMAD R249, R249, 0x42, RZ ;  /* 0x00000042f9f97824 */ /* 0x000fe200078e02ff */
[----:B------:R-:W-:Y:S01]  /*7cf0*/  PRMT R22, RZ, 0x7610, R22 ;  /* 0x00007610ff167816 */ /* 0x000fe20000000016 */
[----:B------:R-:W-:Y:S01]  /*7d00*/  IMAD.WIDE R14, R15, 0x2, R200 ;  /* 0x000000020f0e7825 */ /* 0x000fe200078e02c8 */
[----:B-1----:R-:W-:Y:S01]  /*7d10*/  PRMT R17, RZ, 0x7610, R17 ;  /* 0x00007610ff117816 */ /* 0x002fe20000000011 */
[----:B------:R-:W1:Y:S01]  /*7d20*/  LDC R3, c[0x0][0x3c4] ;  /* 0x0000f100ff037b82 */ /* 0x000e620000000800 */
[----:B------:R-:W-:Y:S02]  /*7d30*/  PRMT R16, RZ, 0x7610, R16 ;  /* 0x00007610ff107816 */ /* 0x000fe40000000010 */
[----:B------:R-:W-:Y:S01]  /*7d40*/  PRMT R9, RZ, 0x7610, R9 ;  /* 0x00007610ff097816 */ /* 0x000fe20000000009 */
[----:B------:R0:W3:Y:S01]  /*7d50*/  @P1 LDG.E.U16 R186, desc[UR8][R14.64] ;  /* 0x000000080eba1981 */ /* 0x0000e2000c1e1500 */
[----:B------:R-:W-:-:S02]  /*7d60*/  PRMT R8, RZ, 0x7610, R8 ;  /* 0x00007610ff087816 */ /* 0x000fc40000000008 */
[----:B------:R-:W-:Y:S01]  /*7d70*/  PRMT R122, RZ, 0x7610, R122 ;  /* 0x00007610ff7a7816 */ /* 0x000fe2000000007a */
[----:B------:R-:W1:Y:S01]  /*7d80*/  LDC R7, c[0x0][0x3c4] ;  /* 0x0000f100ff077b82 */ /* 0x000e620000000800 */
[----:B------:R-:W-:Y:S02]  /*7d90*/  PRMT R27, RZ, 0x7610, R27 ;  /* 0x00007610ff1b7816 */ /* 0x000fe4000000001b */
[----:B------:R-:W-:Y:S02]  /*7da0*/  PRMT R26, RZ, 0x7610, R26 ;  /* 0x00007610ff1a7816 */ /* 0x000fe4000000001a */
[----:B------:R-:W-:Y:S02]  /*7db0*/  PRMT R21, RZ, 0x7610, R21 ;  /* 0x00007610ff157816 */ /* 0x000fe40000000015 */
[----:B------:R-:W-:Y:S01]  /*7dc0*/  PRMT R20, RZ, 0x7610, R20 ;  /* 0x00007610ff147816 */ /* 0x000fe20000000014 */
[----:B------:R-:W1:Y:S01]  /*7dd0*/  LDC R6, c[0x0][0x3c4] ;  /* 0x0000f100ff067b82 */ /* 0x000e620000000800 */
[----:B------:R-:W-:-:S02]  /*7de0*/  PRMT R18, RZ, 0x7610, R18 ;  /* 0x00007610ff127816 */ /* 0x000fc40000000012 */
[----:B------:R-:W-:Y:S02]  /*7df0*/  PRMT R19, RZ, 0x7610, R19 ;  /* 0x00007610ff137816 */ /* 0x000fe40000000013 */
[----:B0-----:R-:W-:Y:S02]  /*7e00*/  PRMT R15, RZ, 0x7610, R15 ;  /* 0x00007610ff0f7816 */ /* 0x001fe4000000000f */
[----:B------:R-:W-:Y:S01]  /*7e10*/  PRMT R14, RZ, 0x7610, R14 ;  /* 0x00007610ff0e7816 */ /* 0x000fe2000000000e */
[----:B------:R-:W-:Y:S01]  /*7e20*/  IMAD R250, R250, 0x43, RZ ;  /* 0x00000043fafa7824 */ /* 0x000fe200078e02ff */
[----:B------:R-:W-:Y:S01]  /*7e30*/  PRMT R12, RZ, 0x7610, R12 ;  /* 0x00007610ff0c7816 */ /* 0x000fe2000000000c */
[----:B------:R-:W-:Y:S01]  /*7e40*/  IMAD R251, R251, 0x44, RZ ;  /* 0x00000044fbfb7824 */ /* 0x000fe200078e02ff */
[----:B------:R-:W-:Y:S01]  /*7e50*/  PRMT R13, RZ, 0x7610, R13 ;  /* 0x00007610ff0d7816 */ /* 0x000fe2000000000d */
[----:B------:R-:W-:Y:S01]  /*7e60*/  IMAD R252, R252, 0x45, RZ ;  /* 0x00000045fcfc7824 */ /* 0x000fe200078e02ff */
[----:B------:R-:W-:Y:S01]  /*7e70*/  PRMT R24, RZ, 0x7610, R24 ;  /* 0x00007610ff187816 */ /* 0x000fe20000000018 */
[----:B------:R-:W0:Y:S01]  /*7e80*/  LDC R220, c[0x0][0x3c4] ;  /* 0x0000f100ffdc7b82 */ /* 0x000e220000000800 */
[----:B------:R-:W-:-:S02]  /*7e90*/  PRMT R25, RZ, 0x7610, R25 ;  /* 0x00007610ff197816 */ /* 0x000fc40000000019 */
[----:B------:R-:W-:Y:S02]  /*7ea0*/  PRMT R60, RZ, 0x7610, R60 ;  /* 0x00007610ff3c7816 */ /* 0x000fe4000000003c */
[----:B------:R-:W-:Y:S02]  /*7eb0*/  PRMT R62, RZ, 0x7610, R62 ;  /* 0x00007610ff3e7816 */ /* 0x000fe4000000003e */
[----:B------:R-:W-:Y:S01]  /*7ec0*/  PRMT R64, RZ, 0x7610, R64 ;  /* 0x00007610ff407816 */ /* 0x000fe20000000040 */
[----:B------:R-:W-:-:S04]  /*7ed0*/  IMAD R2, R5, 0xe, RZ ;  /* 0x0000000e05027824 */ /* 0x000fc800078e02ff */
[----:B------:R-:W-:-:S04]  /*7ee0*/  IMAD.WIDE R4, R2, 0x2, R198 ;  /* 0x0000000202047825 */ /* 0x000fc800078e02c6 */
[----:B------:R-:W-:Y:S02]  /*7ef0*/  IMAD R238, R238, 0x15, RZ ;  /* 0x00000015eeee7824 */ /* 0x000fe400078e02ff */
[----:B------:R-:W-:Y:S02]  /*7f00*/  IMAD R230, R230, 0x19, RZ ;  /* 0x00000019e6e67824 */ /* 0x000fe400078e02ff */
[----:B------:R-:W-:Y:S02]  /*7f10*/  IMAD R226, R226, 0x1a, RZ ;  /* 0x0000001ae2e27824 */ /* 0x000fe400078e02ff */
[----:B------:R-:W-:Y:S01]  /*7f20*/  IMAD R222, R222, 0x1b, RZ ;  /* 0x0000001bdede7824 */ /* 0x000fe200078e02ff */
[----:B------:R-:W-:Y:S01]  /*7f30*/  SHF.L.U32 R0, R0, 0x5, RZ ;  /* 0x0000000500007819 */ /* 0x000fe200000006ff */
[----:B-1----:R-:W-:Y:S01]  /*7f40*/  IMAD R7, R7, 0x1d, RZ ;  /* 0x0000001d07077824 */ /* 0x002fe200078e02ff */
[----:B------:R-:W-:Y:S01]  /*7f50*/  LEA R6, R6, R6, 0x5 ;  /* 0x0000000606067211 */ /* 0x000fe200078e28ff */
[----:B------:R-:W-:Y:S01]  /*7f60*/  IMAD R106, R106, 0x22, RZ ;  /* 0x000000226a6a7824 */ /* 0x000fe200078e02ff */
[----:B----4-:R1:W-:Y:S04]  /*7f70*/  STL.64 [R1+0x1080], R44 ;  /* 0x0010802c01007387 */ /* 0x0103e80000100a00 */
[----:B------:R4:W-:Y:S01]  /*7f80*/  STL.64 [R1+0x1088], R40 ;  /* 0x0010882801007387 */ /* 0x0009e20000100a00 */
[----:B-1----:R-:W1:Y:S01]  /*7f90*/  LDC R45, c[0x0][0x3c4] ;  /* 0x0000f100ff2d7b82 */ /* 0x002e620000000800 */
[----:B------:R-:W-:-:S07]  /*7fa0*/  IMAD R221, R221, 0x25, RZ ;  /* 0x00000025dddd7824 */ /* 0x000fce00078e02ff */
[----:B----4-:R-:W4:Y:S01]  /*7fb0*/  LDC R40, c[0x0][0x3c4] ;  /* 0x0000f100ff287b82 */ /* 0x010f220000000800 */
[----:B------:R0:W-:Y:S04]  /*7fc0*/  STL.64 [R1+0x1090], R36 ;  /* 0x0010902401007387 */ /* 0x0001e80000100a00 */
[----:B------:R-:W-:Y:S03]  /*7fd0*/  STL.64 [R1+0x1098], R32 ;  /* 0x0010982001007387 */ /* 0x000fe60000100a00 */
[----:B------:R-:W1:Y:S01]  /*7fe0*/  LDC R41, c[0x0][0x3c4] ;  /* 0x0000f100ff297b82 */ /* 0x000e620000000800 */
[----:B------:R0:W-:Y:S07]  /*7ff0*/  STL.64 [R1+0x10a0], R128 ;  /* 0x0010a08001007387 */ /* 0x0001ee0000100a00 */
[----:B0-----:R-:W0:Y:S08]  /*8000*/  LDC R36, c[0x0][0x3c4] ;  /* 0x0000f100ff247b82 */ /* 0x001e300000000800 */
[----:B------:R-:W0:Y:S08]  /*8010*/  LDC R128, c[0x0][0x3c4] ;  /* 0x0000f100ff807b82 */ /* 0x000e300000000800 */
[----:B------:R-:W0:Y:S01]  /*8020*/  LDC R129, c[0x0][0x3c4] ;  /* 0x0000f100ff817b82 */ /* 0x000e220000000800 */
[----:B--2---:R2:W-:Y:S04]  /*8030*/  STL.64 [R1+0x10a8], R126 ;  /* 0x0010a87e01007387 */ /* 0x0045e80000100a00 */
[----:B------:R1:W-:Y:S03]  /*8040*/  STL.64 [R1+0x10b0], R42 ;  /* 0x0010b02a01007387 */ /* 0x0003e60000100a00 */
[----:B------:R-:W0:Y:S01]  /*8050*/  LDC R32, c[0x0][0x3c4] ;  /* 0x0000f100ff207b82 */ /* 0x000e220000000800 */
[----:B------:R1:W-:Y:S07]  /*8060*/  STL.64 [R1+0x10b8], R38 ;  /* 0x0010b82601007387 */ /* 0x0003ee0000100a00 */
[----:B--2---:R-:W2:Y:S01]  /*8070*/  LDC R126, c[0x0][0x3c4] ;  /* 0x0000f100ff7e7b82 */ /* 0x004ea20000000800 */
[----:B------:R3:W-:Y:S07]  /*8080*/  STL.64 [R1+0x10c0], R34 ;  /* 0x0010c02201007387 */ /* 0x0007ee0000100a00 */
[----:B-1----:R-:W1:Y:S01]  /*8090*/  LDC R42, c[0x0][0x3c4] ;  /* 0x0000f100ff2a7b82 */ /* 0x002e620000000800 */
[----:B------:R-:W-:Y:S04]  /*80a0*/  STL.64 [R1+0x10c8], R184 ;  /* 0x0010c8b801007387 */ /* 0x000fe80000100a00 */
[----:B------:R-:W-:Y:S03]  /*80b0*/  STL.64 [R1+0x10d0], R152 ;  /* 0x0010d09801007387 */ /* 0x000fe60000100a00 */
[----:B------:R-:W0:Y:S01]  /*80c0*/  LDC R38, c[0x0][0x3c4] ;  /* 0x0000f100ff267b82 */ /* 0x000e220000000800 */
[----:B---3--:R-:W-:Y:S07]  /*80d0*/  STL.64 [R1+0x10d8], R154 ;  /* 0x0010d89a01007387 */ /* 0x008fee0000100a00 */
[----:B------:R-:W3:Y:S01]  /*80e0*/  LDC R34, c[0x0][0x3c4] ;  /* 0x0000f100ff227b82 */ /* 0x000ee20000000800 */
[----:B------:R4:W-:Y:S04]  /*80f0*/  STL.64 [R1+0x1228], R30 ;  /* 0x0012281e01007387 */ /* 0x0009e80000100a00 */
[----:B------:R0:W-:Y:S03]  /*8100*/  STL.64 [R1+0x10e0], R10 ;  /* 0x0010e00a01007387 */ /* 0x0001e60000100a00 */
[----:B------:R-:W1:Y:S01]  /*8110*/  LDC R35, c[0x0][0x3c4] ;  /* 0x0000f100ff237b82 */ /* 0x000e620000000800 */
[----:B------:R-:W-:Y:S04]  /*8120*/  STL.64 [R1+0x1370], R156 ;  /* 0x0013709c01007387 */ /* 0x000fe80000100a00 */
[----:B------:R0:W-:Y:S03]  /*8130*/  STL.64 [R1+0x12c8], R124 ;  /* 0x0012c87c01007387 */ /* 0x0001e60000100a00 */
[----:B----4-:R-:W4:Y:S01]  /*8140*/  LDC R31, c[0x0][0x3c4] ;  /* 0x0000f100ff1f7b82 */ /* 0x010f220000000800 */
[----:B------:R-:W-:Y:S04]  /*8150*/  STL.64 [R1+0x1218], R28 ;  /* 0x0012181c01007387 */ /* 0x000fe80000100a00 */
[----:B------:R-:W-:Y:S03]  /*8160*/  STL.64 [R1+0x1160], R22 ;  /* 0x0011601601007387 */ /* 0x000fe60000100a00 */
[----:B------:R-:W1:Y:S01]  /*8170*/  LDC R39, c[0x0][0x3c4] ;  /* 0x0000f100ff277b82 */ /* 0x000e620000000800 */
[----:B------:R-:W-:Y:S04]  /*8180*/  STL.64 [R1+0x10e8], R16 ;  /* 0x0010e81001007387 */ /* 0x000fe80000100a00 */
[----:B------:R-:W-:Y:S01]  /*8190*/  STL.64 [R1+0x10f0], R8 ;  /* 0x0010f00801007387 */ /* 0x000fe20000100a00 */
[----:B------:R-:W-:-:S02]  /*81a0*/  IMAD R30, R45, 0x69, RZ ;  /* 0x000000692d1e7824 */ /* 0x000fc400078e02ff */
[----:B------:R-:W1:Y:S01]  /*81b0*/  LDC R43, c[0x0][0x3c4] ;  /* 0x0000f100ff2b7b82 */ /* 0x000e620000000800 */
[----:B------:R-:W-:Y:S04]  /*81c0*/  STL.64 [R1+0x1400], R190 ;  /* 0x001400be01007387 */ /* 0x000fe80000100a00 */
[----:B------:R-:W-:Y:S03]  /*81d0*/  STL.64 [R1+0x1368], R158 ;  /* 0x0013689e01007387 */ /* 0x000fe60000100a00 */
[----:B------:R-:W1:Y:S01]  /*81e0*/  LDC R127, c[0x0][0x3c4] ;  /* 0x0000f100ff7f7b82 */ /* 0x000e620000000800 */
[----:B------:R-:W-:Y:S04]  /*81f0*/  STL.64 [R1+0x12c0], R122 ;  /* 0x0012c07a01007387 */ /* 0x000fe80000100a00 */
[----:B------:R-:W-:Y:S01]  /*8200*/  STL.64 [R1+0x1208], R26 ;  /* 0x0012081a01007387 */ /* 0x000fe20000100a00 */
[----:B0-----:R-:W-:-:S02]  /*8210*/  IMAD R11, R38, 0x52, RZ ;  /* 0x00000052260b7824 */ /* 0x001fc400078e02ff */
[----:B------:R-:W0:Y:S01]  /*8220*/  LDC R33, c[0x0][0x3c4] ;  /* 0x0000f100ff217b82 */ /* 0x000e220000000800 */
[----:B------:R-:W-:Y:S04]  /*8230*/  STL.64 [R1+0x1150], R20 ;  /* 0x0011501401007387 */ /* 0x000fe80000100a00 */
[----:B------:R-:W-:Y:S03]  /*8240*/  STL.64 [R1+0x1140], R18 ;  /* 0x0011401201007387 */ /* 0x000fe60000100a00 */
[----:B------:R-:W0:Y:S01]  /*8250*/  LDC R37, c[0x0][0x3c4] ;  /* 0x0000f100ff257b82 */ /* 0x000e220000000800 */
[----:B------:R-:W-:Y:S04]  /*8260*/  STL.64 [R1+0x10f8], R14 ;  /* 0x0010f80e01007387 */ /* 0x000fe80000100a00 */
[----:B------:R-:W-:Y:S01]  /*8270*/  STL.64 [R1+0x1100], R12 ;  /* 0x0011000c01007387 */ /* 0x000fe20000100a00 */
[----:B------:R-:W-:-:S02]  /*8280*/  IMAD R223, R223, 0x28, RZ ;  /* 0x00000028dfdf7824 */ /* 0x000fc400078e02ff */
[----:B------:R-:W0:Y:S01]  /*8290*/  LDC R44, c[0x0][0x3c4] ;  /* 0x0000f100ff2c7b82 */ /* 0x000e220000000800 */
[----:B------:R-:W-:Y:S04]  /*82a0*/  STL.64 [R1+0x13f0], R192 ;  /* 0x0013f0c001007387 */ /* 0x000fe80000100a00 */
[----:B------:R-:W-:Y:S01]  /*82b0*/  STL.64 [R1+0x1358], R160 ;  /* 0x001358a001007387 */ /* 0x000fe20000100a00 */
[----:B------:R-:W-:Y:S02]  /*82c0*/  IMAD R224, R224, 0x29, RZ ;  /* 0x00000029e0e07824 */ /* 0x000fe400078e02ff */
        /* <DEDUP_REMOVED lines=56> */
[----:B------:R0:W-:Y:S04]  /*8650*/  STL.64 [R1+0x1170], R66 ;  /* 0x0011704201007387 */ /* 0x0001e80000100a00 */
[----:B------:R1:W-:Y:S04]  /*8660*/  STL.64 [R1+0x1168], R68 ;  /* 0x0011684401007387 */ /* 0x0003e80000100a00 */
[----:B------:R-:W-:Y:S04]  /*8670*/  STL.64 [R1+0x1178], R70 ;  /* 0x0011784601007387 */ /* 0x000fe80000100a00 */
[----:B------:R-:W-:Y:S01]  /*8680*/  STL.64 [R1+0x1130], R72 ;  /* 0x0011304801007387 */ /* 0x000fe20000100a00 */
[----:B0-----:R-:W0:Y:S03]  /*8690*/  LDC R67, c[0x0][0x3c4] ;  /* 0x0000f100ff437b82 */ /* 0x001e260000000800 */
        /* <DEDUP_REMOVED lines=12> */
[----:B------:R-:W-:Y:S01]  /*8760*/  STL.64 [R1+0x11c8], R98 ;  /* 0x0011c86201007387 */ /* 0x000fe20000100a00 */
[----:B-1----:R-:W-:-:S03]  /*8770*/  IMAD R68, R206, 0x6b, RZ ;  /* 0x0000006bce447824 */ /* 0x002fc600078e02ff */
[----:B------:R-:W-:Y:S04]  /*8780*/  STL.64 [R1+0x11d8], R100 ;  /* 0x0011d86401007387 */ /* 0x000fe80000100a00 */
[----:B------:R-:W-:Y:S01]  /*8790*/  STL.64 [R1+0x11e8], R102 ;  /* 0x0011e86601007387 */ /* 0x000fe20000100a00 */
[----:B------:R-:W-:-:S03]  /*87a0*/  IMAD R66, R207, 0x6a, RZ ;  /* 0x0000006acf427824 */ /* 0x000fc600078e02ff */
[----:B------:R-:W-:Y:S04]  /*87b0*/  STL.64 [R1+0x1200], R104 ;  /* 0x0012006801007387 */ /* 0x000fe80000100a00 */
[----:B------:R-:W-:Y:S04]  /*87c0*/  STL.64 [R1+0x1210], R110 ;  /* 0x0012106e01007387 */ /* 0x000fe80000100a00 */
[----:B------:R1:W-:Y:S04]  /*87d0*/  STL.64 [R1+0x1220], R112 ;  /* 0x0012207001007387 */ /* 0x0003e80000100a00 */
[----:B------:R-:W-:Y:S01]  /*87e0*/  STL.64 [R1+0x1268], R114 ;  /* 0x0012687201007387 */ /* 0x000fe20000100a00 */
[----:B------:R-:W-:-:S03]  /*87f0*/  IMAD.WIDE R28, R244, 0x2, R200 ;  /* 0x00000002f41c7825 */ /* 0x000fc600078e02c8 */
[----:B------:R-:W-:Y:S04]  /*8800*/  STL.64 [R1+0x1278], R116 ;  /* 0x0012787401007387 */ /* 0x000fe80000100a00 */
[----:B------:R-:W-:Y:S01]  /*8810*/  STL.64 [R1+0x12a0], R118 ;  /* 0x0012a07601007387 */ /* 0x000fe20000100a00 */
[----:B-1----:R-:W-:-:S03]  /*8820*/  IMAD.WIDE R112, R244, 0x2, R198 ;  /* 0x00000002f4707825 */ /* 0x002fc600078e02c6 */
[----:B------:R-:W-:Y:S01]  /*8830*/  STL [R1+0x1310], R68 ;  /* 0x0013104401007387 */ /* 0x000fe20000100800 */
[----:B------:R-:W-:-:S03]  /*8840*/  IMAD.WIDE R22, R241, 0x2, R198 ;  /* 0x00000002f1167825 */ /* 0x000fc600078e02c6 */
[----:B----4-:R-:W-:Y:S01]  /*8850*/  STL.64 [R1+0x13b8], R30 ;  /* 0x0013b81e01007387 */ /* 0x010fe20000100a00 */
[----:B------:R-:W-:-:S03]  /*8860*/  IMAD.WIDE R88, R241, 0x2, R200 ;  /* 0x00000002f1587825 */ /* 0x000fc600078e02c8 */
[----:B0-----:R-:W-:Y:S04]  /*8870*/  STL.64 [R1+0x13d8], R66 ;  /* 0x0013d84201007387 */ /* 0x001fe80000100a00 */
[----:B------:R-:W-:Y:S01]  /*8880*/  STL.64 [R1+0x1288], R4 ;  /* 0x0012880401007387 */ /* 0x000fe20000100a00 */
[----:B------:R-:W-:-:S03]  /*8890*/  IMAD R48, R107, 0x48, RZ ;  /* 0x000000486b307824 */ /* 0x000fc600078e02ff */
[----:B------:R-:W-:Y:S01]  /*88a0*/  STL.64 [R1+0x1050], R112 ;  /* 0x0010507001007387 */ /* 0x000fe20000100a00 */
[----:B---3--:R-:W-:-:S03]  /*88b0*/  IMAD R61, R34, 0x50, RZ ;  /* 0x00000050223d7824 */ /* 0x008fc600078e02ff */
[----:B------:R-:W-:Y:S01]  /*88c0*/  STL.64 [R1+0x1298], R112 ;  /* 0x0012987001007387 */ /* 0x000fe20000100a00 */
[----:B------:R-:W-:Y:S02]  /*88d0*/  IMAD R60, R35, 0x51, RZ ;  /* 0x00000051233c7824 */ /* 0x000fe400078e02ff */
[--C-:B------:R-:W-:Y:S01]  /*88e0*/  IMAD.WIDE R190, R234, 0x2, R198.reuse ;  /* 0x00000002eabe7825 */ /* 0x100fe200078e02c6 */
[----:B------:R-:W-:Y:S03]  /*88f0*/  STL.64 [R1+0x1048], R28 ;  /* 0x0010481c01007387 */ /* 0x000fe60000100a00 */
[----:B------:R-:W-:Y:S01]  /*8900*/  IMAD R107, R3, 0x75, RZ ;  /* 0x00000075036b7824 */ /* 0x000fe200078e02ff */
[----:B------:R-:W-:Y:S01]  /*8910*/  STL.64 [R1+0x12a8], R28 ;  /* 0x0012a81c01007387 */ /* 0x000fe20000100a00 */
[----:B------:R-:W-:-:S03]  /*8920*/  IMAD.WIDE R34, R238, 0x2, R198 ;  /* 0x00000002ee227825 */ /* 0x000fc600078e02c6 */
[----:B------:R-:W-:Y:S01]  /*8930*/  STL.64 [R1+0x1040], R22 ;  /* 0x0010401601007387 */ /* 0x000fe20000100a00 */
[----:B------:R-:W-:-:S03]  /*8940*/  IMAD.WIDE R2, R234, 0x2, R200 ;  /* 0x00000002ea027825 */ /* 0x000fc600078e02c8 */
[----:B------:R0:W-:Y:S01]  /*8950*/  STL.64 [R1+0x12b8], R22 ;  /* 0x0012b81601007387 */ /* 0x0001e20000100a00 */
[----:B------:R-:W-:Y:S02]  /*8960*/  IMAD R10, R39, 0x53, RZ ;  /* 0x00000053270a7824 */ /* 0x000fe400078e02ff */
[----:B------:R-:W-:Y:S01]  /*8970*/  IMAD.WIDE R38, R238, 0x2, R200 ;  /* 0x00000002ee267825 */ /* 0x000fe200078e02c8 */
[----:B------:R-:W-:Y:S04]  /*8980*/  STL.64 [R1+0x1038], R88 ;  /* 0x0010385801007387 */ /* 0x000fe80000100a00 */
[----:B------:R-:W-:Y:S01]  /*8990*/  STL.64 [R1+0x1320], R88 ;  /* 0x0013205801007387 */ /* 0x000fe20000100a00 */
[----:B------:R-:W-:-:S03]  /*89a0*/  IMAD.WIDE R158, R230, 0x2, R198 ;  /* 0x00000002e69e7825 */ /* 0x000fc600078e02c6 */
[----:B------:R-:W-:Y:S01]  /*89b0*/  STL.64 [R1+0x1010], R190 ;  /* 0x001010be01007387 */ /* 0x000fe20000100a00 */
[----:B------:R-:W-:-:S03]  /*89c0*/  IMAD.WIDE R122, R226, 0x2, R198 ;  /* 0x00000002e27a7825 */ /* 0x000fc600078e02c6 */
[----:B------:R-:W-:Y:S04]  /*89d0*/  STL.64 [R1+0x1030], R34 ;  /* 0x0010302201007387 */ /* 0x000fe80000100a00 */
[----:B------:R1:W-:Y:S01]  /*89e0*/  STL.64 [R1+0x1008], R2 ;  /* 0x0010080201007387 */ /* 0x0003e20000100a00 */
[----:B0-----:R-:W-:-:S03]  /*89f0*/  IMAD.WIDE R22, R226, 0x2, R200 ;  /* 0x00000002e2167825 */ /* 0x001fc600078e02c8 */
[----:B------:R-:W-:Y:S04]  /*8a00*/  STL.64 [R1+0x1330], R34 ;  /* 0x0013302201007387 */ /* 0x000fe80000100a00 */
[----:B------:R-:W-:Y:S01]  /*8a10*/  STL.64 [R1+0x1028], R38 ;  /* 0x0010282601007387 */ /* 0x000fe20000100a00 */
[----:B-1----:R-:W-:-:S03]  /*8a20*/  IMAD.WIDE R2, R230, 0x2, R200 ;  /* 0x00000002e6027825 */ /* 0x002fc600078e02c8 */
[----:B------:R-:W-:Y:S04]  /*8a30*/  STL.64 [R1+0x1340], R38 ;  /* 0x0013402601007387 */ /* 0x000fe80000100a00 */
[----:B------:R-:W-:Y:S01]  /*8a40*/  STL.64 [R1+0x1000], R158 ;  /* 0x0010009e01007387 */ /* 0x000fe20000100a00 */
[----:B------:R-:W-:-:S03]  /*8a50*/  IMAD.WIDE R110, R222, 0x2, R198 ;  /* 0x00000002de6e7825 */ /* 0x000fc600078e02c6 */
[----:B------:R0:W-:Y:S01]  /*8a60*/  STL.64 [R1+0x13e8], R158 ;  /* 0x0013e89e01007387 */ /* 0x0001e20000100a00 */
[----:B------:R-:W-:-:S03]  /*8a70*/  IMAD.WIDE R26, R222, 0x2, R200 ;  /* 0x00000002de1a7825 */ /* 0x000fc600078e02c8 */
[----:B------:R-:W-:Y:S01]  /*8a80*/  STL.64 [R1+0xff8], R2 ;  /* 0x000ff80201007387 */ /* 0x000fe20000100a00 */
[----:B------:R-:W-:-:S03]  /*8a90*/  IMAD.WIDE R20, R109, 0x2, R198 ;  /* 0x000000026d147825 */ /* 0x000fc600078e02c6 */
[----:B------:R-:W-:Y:S01]  /*8aa0*/  STL.64 [R1+0xff0], R122 ;  /* 0x000ff07a01007387 */ /* 0x000fe20000100a00 */
[----:B------:R-:W-:-:S03]  /*8ab0*/  IMAD R91, R42, 0x54, RZ ;  /* 0x000000542a5b7824 */ /* 0x000fc600078e02ff */
[----:B------:R-:W-:Y:S01]  /*8ac0*/  STL.64 [R1+0x1348], R122 ;  /* 0x0013487a01007387 */ /* 0x000fe20000100a00 */
[----:B------:R-:W-:-:S03]  /*8ad0*/  IMAD R63, R43, 0x55, RZ ;  /* 0x000000552b3f7824 */ /* 0x000fc600078e02ff */
[----:B------:R-:W-:Y:S01]  /*8ae0*/  STL.64 [R1+0xfe8], R22 ;  /* 0x000fe81601007387 */ /* 0x000fe20000100a00 */
[----:B------:R-:W-:-:S03]  /*8af0*/  IMAD.WIDE R86, R109, 0x2, R200 ;  /* 0x000000026d567825 */ /* 0x000fc600078e02c8 */
[----:B------:R1:W-:Y:S01]  /*8b00*/  STL.64 [R1+0x1350], R22 ;  /* 0x0013501601007387 */ /* 0x0003e20000100a00 */
[----:B------:R-:W-:-:S03]  /*8b10*/  IMAD.WIDE R42, R7, 0x2, R198 ;  /* 0x00000002072a7825 */ /* 0x000fc600078e02c6 */
[----:B------:R-:W-:Y:S01]  /*8b20*/  STL.64 [R1+0xfe0], R110 ;  /* 0x000fe06e01007387 */ /* 0x000fe20000100a00 */
[----:B--2---:R-:W-:Y:S02]  /*8b30*/  IMAD R62, R126, 0x58, RZ ;  /* 0x000000587e3e7824 */ /* 0x004fe400078e02ff */
[----:B------:R-:W-:Y:S01]  /*8b40*/  IMAD R47, R127, 0x59, RZ ;  /* 0x000000597f2f7824 */ /* 0x000fe200078e02ff */
[----:B------:R2:W-:Y:S01]  /*8b50*/  STL.64 [R1+0x1360], R110 ;  /* 0x0013606e01007387 */ /* 0x0005e20000100a00 */
[----:B------:R-:W-:-:S03]  /*8b60*/  IMAD.WIDE R192, R0, 0x2, R198 ;  /* 0x0000000200c07825 */ /* 0x000fc600078e02c6 */
[----:B------:R-:W-:Y:S01]  /*8b70*/  STL.64 [R1+0xfd8], R26 ;  /* 0x000fd81a01007387 */ /* 0x000fe20000100a00 */
[--C-:B------:R-:W-:Y:S02]  /*8b80*/  IMAD.WIDE R126, R7, 0x2, R200.reuse ;  /* 0x00000002077e7825 */ /* 0x100fe400078e02c8 */
[----:B------:R-:W3:Y:S01]  /*8b90*/  LDC R7, c[0x0][0x3c4] ;  /* 0x0000f100ff077b82 */ /* 0x000ee20000000800 */
[----:B------:R4:W-:Y:S01]  /*8ba0*/  STL.64 [R1+0x13f8], R26 ;  /* 0x0013f81a01007387 */ /* 0x0009e20000100a00 */
[----:B0-----:R-:W-:-:S03]  /*8bb0*/  IMAD.WIDE R158, R0, 0x2, R200 ;  /* 0x00000002009e7825 */ /* 0x001fc600078e02c8 */
[----:B------:R-:W-:Y:S01]  /*8bc0*/  STL.64 [R1+0xfd0], R20 ;  /* 0x000fd01401007387 */ /* 0x000fe20000100a00 */
[----:B------:R-:W-:-:S03]  /*8bd0*/  IMAD.WIDE R160, R6, 0x2, R198 ;  /* 0x0000000206a07825 */ /* 0x000fc600078e02c6 */
[----:B------:R-:W-:Y:S01]  /*8be0*/  STL.64 [R1+0xfc8], R86 ;  /* 0x000fc85601007387 */ /* 0x000fe20000100a00 */
[----:B-1----:R-:W-:-:S03]  /*8bf0*/  IMAD.WIDE R22, R6, 0x2, R200 ;  /* 0x0000000206167825 */ /* 0x002fc600078e02c8 */
[----:B------:R-:W-:Y:S01]  /*8c00*/  STL.64 [R1+0xfc0], R42 ;  /* 0x000fc02a01007387 */ /* 0x000fe20000100a00 */
[----:B------:R-:W-:-:S03]  /*8c10*/  IMAD.WIDE R120, R106, 0x2, R198 ;  /* 0x000000026a787825 */ /* 0x000fc600078e02c6 */
[----:B------:R0:W-:Y:S01]  /*8c20*/  STL.64 [R1+0xfb0], R192 ;  /* 0x000fb0c001007387 */ /* 0x0001e20000100a00 */
[----:B------:R-:W-:Y:S01]  /*8c30*/  IMAD.WIDE R28, R106, 0x2, R200 ;  /* 0x000000026a1c7825 */ /* 0x000fe200078e02c8 */
[----:B------:R-:W-:Y:S01]  /*8c40*/  PRMT R189, RZ, 0x7610, R189 ;  /* 0x00007610ffbd7816 */ /* 0x000fe200000000bd */
[----:B------:R-:W1:Y:S01]  /*8c50*/  LDC R106, c[0x0][0x3c4] ;  /* 0x0000f100ff6a7b82 */ /* 0x000e620000000800 */
[----:B------:R-:W-:Y:S01]  /*8c60*/  STL.64 [R1+0xfb8], R126 ;  /* 0x000fb87e01007387 */ /* 0x000fe20000100a00 */
[----:B------:R-:W-:-:S03]  /*8c70*/  IMAD.WIDE R104, R108, 0x2, R198 ;  /* 0x000000026c687825 */ /* 0x000fc600078e02c6 */
[----:B------:R0:W-:Y:S01]  /*8c80*/  STL.64 [R1+0xfa8], R158 ;  /* 0x000fa89e01007387 */ /* 0x0001e20000100a00 */
[----:B------:R-:W-:-:S03]  /*8c90*/  IMAD.WIDE R24, R108, 0x2, R200 ;  /* 0x000000026c187825 */ /* 0x000fc600078e02c8 */
[----:B------:R-:W-:Y:S01]  /*8ca0*/  STL.64 [R1+0xfa0], R160 ;  /* 0x000fa0a001007387 */ /* 0x000fe20000100a00 */
[----:B------:R-:W-:-:S03]  /*8cb0*/  IMAD.WIDE R18, R204, 0x2, R198 ;  /* 0x00000002cc127825 */ /* 0x000fc600078e02c6 */
[----:B------:R-:W-:Y:S01]  /*8cc0*/  STL.64 [R1+0xf98], R22 ;  /* 0x000f981601007387 */ /* 0x000fe20000100a00 */
[----:B------:R-:W-:Y:S02]  /*8cd0*/  IMAD R46, R128, 0x5a, RZ ;  /* 0x0000005a802e7824 */ /* 0x000fe400078e02ff */
[----:B------:R-:W-:Y:S01]  /*8ce0*/  IMAD R90, R129, 0x5b, RZ ;  /* 0x0000005b815a7824 */ /* 0x000fe200078e02ff */
[----:B------:R-:W-:Y:S01]  /*8cf0*/  STL.64 [R1+0xf90], R120 ;  /* 0x000f907801007387 */ /* 0x000fe20000100a00 */
        /* <DEDUP_REMOVED lines=11> */
[----:B------:R-:W-:-:S03]  /*8db0*/  IMAD.WIDE R66, R223, 0x2, R200 ;  /* 0x00000002df427825 */ /* 0x000fc600078e02c8 */
[----:B------:R-:W-:Y:S01]  /*8dc0*/  STL.64 [R1+0xf60], R128 ;  /* 0x000f608001007387 */ /* 0x000fe20000100a00 */
[----:B------:R-:W-:-:S03]  /*8dd0*/  IMAD.WIDE R122, R224, 0x2, R198 ;  /* 0x00000002e07a7825 */ /* 0x000fc600078e02c6 */
[----:B------:R0:W-:Y:S01]  /*8de0*/  STL.64 [R1+0xf50], R194 ;  /* 0x000f50c201007387 */ /* 0x0001e20000100a00 */
[----:B------:R-:W-:-:S03]  /*8df0*/  IMAD.WIDE R38, R224, 0x2, R200 ;  /* 0x00000002e0267825 */ /* 0x000fc600078e02c8 */
[----:B------:R-:W-:Y:S01]  /*8e00*/  STL.64 [R1+0xf58], R32 ;  /* 0x000f582001007387 */ /* 0x000fe20000100a00 */
[----:B------:R-:W-:-:S03]  /*8e10*/  IMAD.WIDE R118, R225, 0x2, R198 ;  /* 0x00000002e1767825 */ /* 0x000fc600078e02c6 */
[----:B------:R0:W-:Y:S01]  /*8e20*/  STL.64 [R1+0xf48], R66 ;  /* 0x000f484201007387 */ /* 0x0001e20000100a00 */
[----:B------:R-:W-:-:S03]  /*8e30*/  IMAD.WIDE R112, R225, 0x2, R200 ;  /* 0x00000002e1707825 */ /* 0x000fc600078e02c8 */
[----:B------:R-:W-:Y:S01]  /*8e40*/  STL.64 [R1+0xf40], R122 ;  /* 0x000f407a01007387 */ /* 0x000fe20000100a00 */
[----:B------:R-:W-:-:S03]  /*8e50*/  IMAD.WIDE R50, R227, 0x2, R198 ;  /* 0x00000002e3327825 */ /* 0x000fc600078e02c6 */
[----:B------:R-:W-:Y:S01]  /*8e60*/  STL.64 [R1+0xf38], R38 ;  /* 0x000f382601007387 */ /* 0x000fe20000100a00 */
[----:B------:R-:W-:-:S03]  /*8e70*/  IMAD.WIDE R102, R227, 0x2, R200 ;  /* 0x00000002e3667825 */ /* 0x000fc600078e02c8 */
[----:B------:R-:W-:Y:S01]  /*8e80*/  STL.64 [R1+0xf30], R118 ;  /* 0x000f307601007387 */ /* 0x000fe20000100a00 */
[----:B------:R-:W-:-:S03]  /*8e90*/  IMAD.WIDE R72, R228, 0x2, R198 ;  /* 0x00000002e4487825 */ /* 0x000fc600078e02c6 */
[----:B------:R-:W-:Y:S01]  /*8ea0*/  STL.64 [R1+0xf28], R112 ;  /* 0x000f287001007387 */ /* 0x000fe20000100a00 */
[----:B------:R-:W-:Y:S02]  /*8eb0*/  IMAD R71, R36, 0x60, RZ ;  /* 0x0000006024477824 */ /* 0x000fe400078e02ff */
[----:B------:R-:W-:Y:S02]  /*8ec0*/  IMAD R65, R37, 0x61, RZ ;  /* 0x0000006125417824 */ /* 0x000fe400078e02ff */
[----:B------:R-:W-:Y:S01]  /*8ed0*/  IMAD.WIDE R82, R228, 0x2, R200 ;  /* 0x00000002e4527825 */ /* 0x000fe200078e02c8 */
[----:B------:R-:W-:Y:S03]  /*8ee0*/  STL.64 [R1+0xf20], R50 ;  /* 0x000f203201007387 */ /* 0x000fe60000100a00 */
[----:B------:R-:W-:Y:S01]  /*8ef0*/  IMAD.WIDE R36, R229, 0x2, R198 ;  /* 0x00000002e5247825 */ /* 0x000fe200078e02c6 */
[----:B------:R-:W-:Y:S03]  /*8f00*/  STL.64 [R1+0xf18], R102 ;  /* 0x000f186601007387 */ /* 0x000fe60000100a00 */
[----:B------:R-:W-:-:S02]  /*8f10*/  IMAD R64, R40, 0x62, RZ ;  /* 0x0000006228407824 */ /* 0x000fc400078e02ff */
[----:B------:R-:W-:Y:S02]  /*8f20*/  IMAD R70, R41, 0x63, RZ ;  /* 0x0000006329467824 */ /* 0x000fe400078e02ff */
[----:B------:R-:W-:Y:S01]  /*8f30*/  IMAD.WIDE R196, R231, 0x2, R198 ;  /* 0x00000002e7c47825 */ /* 0x000fe200078e02c6 */
[----:B------:R-:W-:Y:S03]  /*8f40*/  STL.64 [R1+0xf10], R72 ;  /* 0x000f104801007387 */ /* 0x000fe60000100a00 */
[----:B------:R-:W-:Y:S01]  /*8f50*/  IMAD R233, R233, 0x32, RZ ;  /* 0x00000032e9e97824 */ /* 0x000fe200078e02ff */
[----:B------:R-:W3:Y:S01]  /*8f60*/  @P1 LDG.E.U16 R189, desc[UR8][R190.64] ;  /* 0x00000008bebd1981 */ /* 0x000ee2000c1e1500 */
[----:B------:R-:W-:-:S03]  /*8f70*/  IMAD.WIDE R40, R229, 0x2, R200 ;  /* 0x00000002e5287825 */ /* 0x000fc600078e02c8 */
[----:B------:R-:W-:Y:S01]  /*8f80*/  STL.64 [R1+0xf08], R82 ;  /* 0x000f085201007387 */ /* 0x000fe20000100a00 */
[----:B------:R-:W-:-:S03]  /*8f90*/  IMAD.WIDE R202, R231, 0x2, R200 ;  /* 0x00000002e7ca7825 */ /* 0x000fc600078e02c8 */
[----:B------:R-:W-:Y:S01]  /*8fa0*/  STL.64 [R1+0xf00], R36 ;  /* 0x000f002401007387 */ /* 0x000fe20000100a00 */
[----:B------:R-:W-:Y:S02]  /*8fb0*/  IMAD R235, R235, 0x33, RZ ;  /* 0x00000033ebeb7824 */ /* 0x000fe400078e02ff */
[C---:B------:R-:W-:Y:S01]  /*8fc0*/  IMAD.WIDE R168, R232.reuse, 0x2, R198 ;  /* 0x00000002e8a87825 */ /* 0x040fe200078e02c6 */
[----:B------:R0:W-:Y:S03]  /*8fd0*/  STL.64 [R1+0xef0], R196 ;  /* 0x000ef0c401007387 */ /* 0x0001e60000100a00 */
[----:B------:R-:W-:Y:S01]  /*8fe0*/  IMAD.WIDE R34, R232, 0x2, R200 ;  /* 0x00000002e8227825 */ /* 0x000fe200078e02c8 */
[----:B------:R-:W-:Y:S03]  /*8ff0*/  STL.64 [R1+0xef8], R40 ;  /* 0x000ef82801007387 */ /* 0x000fe60000100a00 */
[----:B------:R-:W-:-:S02]  /*9000*/  IMAD R236, R236, 0x34, RZ ;  /* 0x00000034ecec7824 */ /* 0x000fc400078e02ff */
[C---:B------:R-:W-:Y:S01]  /*9010*/  IMAD.WIDE R136, R233.reuse, 0x2, R198 ;  /* 0x00000002e9887825 */ /* 0x040fe200078e02c6 */
[----:B------:R0:W-:Y:S03]  /*9020*/  STL.64 [R1+0xee8], R202 ;  /* 0x000ee8ca01007387 */ /* 0x0001e60000100a00 */
[----:B------:R-:W-:Y:S01]  /*9030*/  IMAD.WIDE R4, R233, 0x2, R200 ;  /* 0x00000002e9047825 */ /* 0x000fe200078e02c8 */
[----:B------:R-:W-:Y:S03]  /*9040*/  STL.64 [R1+0xee0], R168 ;  /* 0x000ee0a801007387 */ /* 0x000fe60000100a00 */
[C---:B------:R-:W-:Y:S01]  /*9050*/  IMAD.WIDE R52, R235.reuse, 0x2, R198 ;  /* 0x00000002eb347825 */ /* 0x040fe200078e02c6 */
[----:B------:R-:W-:Y:S03]  /*9060*/  STL.64 [R1+0xed8], R34 ;  /* 0x000ed82201007387 */ /* 0x000fe60000100a00 */
[----:B------:R-:W-:Y:S01]  /*9070*/  IMAD.WIDE R100, R235, 0x2, R200 ;  /* 0x00000002eb647825 */ /* 0x000fe200078e02c8 */
[----:B------:R-:W-:Y:S03]  /*9080*/  STL.64 [R1+0xed0], R136 ;  /* 0x000ed08801007387 */ /* 0x000fe60000100a00 */
[----:B------:R-:W-:Y:S01]  /*9090*/  IMAD.WIDE R74, R236, 0x2, R198 ;  /* 0x00000002ec4a7825 */ /* 0x000fe200078e02c6 */
[----:B------:R-:W-:Y:S03]  /*90a0*/  STL.64 [R1+0xec8], R4 ;  /* 0x000ec80401007387 */ /* 0x000fe60000100a00 */
[----:B------:R-:W-:-:S02]  /*90b0*/  IMAD R124, R44, 0x68, RZ ;  /* 0x000000682c7c7824 */ /* 0x000fc400078e02ff */
[----:B------:R-:W-:Y:S01]  /*90c0*/  IMAD.WIDE R80, R236, 0x2, R200 ;  /* 0x00000002ec507825 */ /* 0x000fe200078e02c8 */
[----:B------:R-:W-:Y:S03]  /*90d0*/  STL.64 [R1+0xec0], R52 ;  /* 0x000ec03401007387 */ /* 0x000fe60000100a00 */
[----:B------:R-:W-:Y:S02]  /*90e0*/  IMAD R240, R240, 0x39, RZ ;  /* 0x00000039f0f07824 */ /* 0x000fe400078e02ff */
[--C-:B------:R-:W-:Y:S01]  /*90f0*/  IMAD.WIDE R44, R237, 0x2, R198.reuse ;  /* 0x00000002ed2c7825 */ /* 0x100fe200078e02c6 */
[----:B------:R-:W-:Y:S03]  /*9100*/  STL.64 [R1+0xeb8], R100 ;  /* 0x000eb86401007387 */ /* 0x000fe60000100a00 */
[----:B------:R-:W-:Y:S01]  /*9110*/  IMAD.WIDE R208, R239, 0x2, R198 ;  /* 0x00000002efd07825 */ /* 0x000fe200078e02c6 */
[----:B------:R-:W-:Y:S03]  /*9120*/  STL.64 [R1+0xeb0], R74 ;  /* 0x000eb04a01007387 */ /* 0x000fe60000100a00 */
[----:B------:R-:W-:-:S02]  /*9130*/  IMAD R242, R242, 0x3a, RZ ;  /* 0x0000003af2f27824 */ /* 0x000fc400078e02ff */
[--C-:B------:R-:W-:Y:S01]  /*9140*/  IMAD.WIDE R2, R237, 0x2, R200.reuse ;  /* 0x00000002ed027825 */ /* 0x100fe200078e02c8 */
[----:B------:R-:W-:Y:S03]  /*9150*/  STL.64 [R1+0xea8], R80 ;  /* 0x000ea85001007387 */ /* 0x000fe60000100a00 */
[----:B--2---:R-:W-:Y:S01]  /*9160*/  IMAD.WIDE R110, R239, 0x2, R200 ;  /* 0x00000002ef6e7825 */ /* 0x004fe200078e02c8 */
[----:B------:R-:W-:Y:S03]  /*9170*/  STL.64 [R1+0xea0], R44 ;  /* 0x000ea02c01007387 */ /* 0x000fe60000100a00 */
[C---:B------:R-:W-:Y:S01]  /*9180*/  IMAD.WIDE R170, R240.reuse, 0x2, R198 ;  /* 0x00000002f0aa7825 */ /* 0x040fe200078e02c6 */
[----:B------:R2:W-:Y:S03]  /*9190*/  STL.64 [R1+0xe90], R208 ;  /* 0x000e90d001007387 */ /* 0x0005e60000100a00 */
[----:B------:R-:W-:Y:S01]  /*91a0*/  IMAD.WIDE R88, R240, 0x2, R200 ;  /* 0x00000002f0587825 */ /* 0x000fe200078e02c8 */
[----:B------:R-:W-:Y:S03]  /*91b0*/  STL.64 [R1+0xe98], R2 ;  /* 0x000e980201007387 */ /* 0x000fe60000100a00 */
        /* <DEDUP_REMOVED lines=8> */
[C---:B------:R-:W-:Y:S01]  /*9240*/  IMAD.WIDE R76, R245.reuse, 0x2, R198 ;  /* 0x00000002f54c7825 */ /* 0x040fe200078e02c6 */
[----:B------:R-:W-:Y:S03]  /*9250*/  STL.64 [R1+0xe68], R116 ;  /* 0x000e687401007387 */ /* 0x000fe60000100a00 */
[----:B------:R-:W-:Y:S01]  /*9260*/  IMAD.WIDE R78, R245, 0x2, R200 ;  /* 0x00000002f54e7825 */ /* 0x000fe200078e02c8 */
[----:B------:R-:W-:Y:S03]  /*9270*/  STL.64 [R1+0xe60], R54 ;  /* 0x000e603601007387 */ /* 0x000fe60000100a00 */
[C-C-:B------:R-:W-:Y:S01]  /*9280*/  IMAD.WIDE R206, R246.reuse, 0x2, R198.reuse ;  /* 0x00000002f6ce7825 */ /* 0x140fe200078e02c6 */
[----:B------:R-:W-:Y:S03]  /*9290*/  STL.64 [R1+0xe58], R98 ;  /* 0x000e586201007387 */ /* 0x000fe60000100a00 */
[C---:B------:R-:W-:Y:S01]  /*92a0*/  IMAD.WIDE R30, R247.reuse, 0x2, R198 ;  /* 0x00000002f71e7825 */ /* 0x040fe200078e02c6 */
[----:B------:R-:W-:Y:S03]  /*92b0*/  STL.64 [R1+0xe50], R76 ;  /* 0x000e504c01007387 */ /* 0x000fe60000100a00 */
[--C-:B------:R-:W-:Y:S01]  /*92c0*/  IMAD.WIDE R244, R246, 0x2, R200.reuse ;  /* 0x00000002f6f47825 */ /* 0x100fe200078e02c8 */
[----:B------:R-:W-:Y:S03]  /*92d0*/  STL.64 [R1+0xe48], R78 ;  /* 0x000e484e01007387 */ /* 0x000fe60000100a00 */
[----:B------:R-:W-:Y:S01]  /*92e0*/  IMAD.WIDE R210, R247, 0x2, R200 ;  /* 0x00000002f7d27825 */ /* 0x000fe200078e02c8 */
        /* <DEDUP_REMOVED lines=17> */
[----:B------:R-:W-:-:S02]  /*9400*/  IMAD R17, R154, 0x49, RZ ;  /* 0x000000499a117824 */ /* 0x000fc400078e02ff */
[--C-:B------:R-:W-:Y:S01]  /*9410*/  IMAD.WIDE R242, R252, 0x2, R198.reuse ;  /* 0x00000002fcf27825 */ /* 0x100fe200078e02c6 */
[----:B------:R-:W-:Y:S03]  /*9420*/  STL.64 [R1+0xdf8], R96 ;  /* 0x000df86001007387 */ /* 0x000fe60000100a00 */
        /* <DEDUP_REMOVED lines=8> */
[C---:B------:R-:W-:Y:S01]  /*94b0*/  IMAD.WIDE R174, R17.reuse, 0x2, R198 ;  /* 0x0000000211ae7825 */ /* 0x040fe200078e02c6 */
[----:B------:R0:W-:Y:S03]  /*94c0*/  STL.64 [R1+0xdd0], R166 ;  /* 0x000dd0a601007387 */ /* 0x0001e60000100a00 */
[----:B------:R-:W-:Y:S01]  /*94d0*/  IMAD.WIDE R134, R17, 0x2, R200 ;  /* 0x0000000211867825 */ /* 0x000fe200078e02c8 */
[----:B------:R-:W-:Y:S03]  /*94e0*/  STL.64 [R1+0xdd8], R240 ;  /* 0x000dd8f001007387 */ /* 0x000fe60000100a00 */
[----:B------:R-:W-:Y:S02]  /*94f0*/  IMAD R16, R153, 0x4c, RZ ;  /* 0x0000004c99107824 */ /* 0x000fe400078e02ff */
[C---:B------:R-:W-:Y:S01]  /*9500*/  IMAD.WIDE R142, R9.reuse, 0x2, R198 ;  /* 0x00000002098e7825 */ /* 0x040fe200078e02c6 */
[----:B------:R0:W-:Y:S03]  /*9510*/  STL.64 [R1+0xdc8], R212 ;  /* 0x000dc8d401007387 */ /* 0x0001e60000100a00 */
[----:B------:R-:W-:Y:S01]  /*9520*/  IMAD.WIDE R48, R9, 0x2, R200 ;  /* 0x0000000209307825 */ /* 0x000fe200078e02c8 */
[----:B------:R-:W-:Y:S03]  /*9530*/  STL.64 [R1+0xdc0], R174 ;  /* 0x000dc0ae01007387 */ /* 0x000fe60000100a00 */
[----:B------:R-:W-:-:S02]  /*9540*/  IMAD R92, R184, 0x4d, RZ ;  /* 0x0000004db85c7824 */ /* 0x000fc400078e02ff */
        /* <DEDUP_REMOVED lines=63> */
[----:B----4-:R-:W4:Y:S03]  /*9940*/  LDL.64 R26, [R1+0x1008] ;  /* 0x00100800011a7983 */ /* 0x010f260000100a00 */
[C---:B------:R-:W-:Y:S01]  /*9950*/  IMAD.WIDE R180, R65.reuse, 0x2, R198 ;  /* 0x0000000241b47825 */ /* 0x040fe200078e02c6 */
[----:B------:R-:W-:Y:S03]  /*9960*/  STL.64 [R1+0xcc0], R230 ;  /* 0x000cc0e601007387 */ /* 0x000fe60000100a00 */
[----:B------:R-:W-:Y:S01]  /*9970*/  IMAD.WIDE R182, R65, 0x2, R200 ;  /* 0x0000000241b67825 */ /* 0x000fe200078e02c8 */
[----:B------:R-:W-:Y:S03]  /*9980*/  STL.64 [R1+0xcb0], R218 ;  /* 0x000cb0da01007387 */ /* 0x000fe60000100a00 */
        /* <DEDUP_REMOVED lines=8> */
[----:B------:R-:W-:-:S04]  /*9a10*/  IMAD.WIDE R70, R70, 0x2, R200 ;  /* 0x0000000246467825 */ /* 0x000fc800078e02c8 */
[C---:B------:R-:W-:Y:S01]  /*9a20*/  IMAD.WIDE R184, R226.reuse, 0x2, R198 ;  /* 0x00000002e2b87825 */ /* 0x040fe200078e02c6 */
[----:B------:R-:W-:Y:S03]  /*9a30*/  STL.64 [R1+0xc90], R148 ;  /* 0x000c909401007387 */ /* 0x000fe60000100a00 */
[----:B------:R-:W-:Y:S01]  /*9a40*/  IMAD.WIDE R250, R226, 0x2, R200 ;  /* 0x00000002e2fa7825 */ /* 0x000fe200078e02c8 */
[----:B------:R-:W-:Y:S03]  /*9a50*/  STL.64 [R1+0xc88], R150 ;  /* 0x000c889601007387 */ /* 0x000fe60000100a00 */
[----:B------:R-:W-:Y:S02]  /*9a60*/  IMAD R226, R125, 0x70, RZ ;  /* 0x000000707de27824 */ /* 0x000fe400078e02ff */
[C---:B------:R-:W-:Y:S01]  /*9a70*/  IMAD.WIDE R248, R124.reuse, 0x2, R198 ;  /* 0x000000027cf87825 */ /* 0x040fe200078e02c6 */
[----:B------:R-:W-:Y:S03]  /*9a80*/  STL.64 [R1+0xc80], R64 ;  /* 0x000c804001007387 */ /* 0x000fe60000100a00 */
[----:B---3--:R-:W-:Y:S01]  /*9a90*/  IMAD R7, R7, 0x78, RZ ;  /* 0x0000007807077824 */ /* 0x008fe200078e02ff */
        /* <DEDUP_REMOVED lines=8> */
[----:B------:R-:W-:Y:S04]  /*9b20*/  STL.64 [R1+0xc48], R124 ;  /* 0x000c487c01007387 */ /* 0x000fe80000100a00 */
[----:B------:R-:W-:Y:S04]  /*9b30*/  STL.64 [R1+0xbf0], R246 ;  /* 0x000bf0f601007387 */ /* 0x000fe80000100a00 */
[----:B------:R-:W-:Y:S04]  /*9b40*/  STL.64 [R1+0xbe8], R226 ;  /* 0x000be8e201007387 */ /* 0x000fe80000100a00 */
[----:B------:R-:W-:Y:S04]  /*9b50*/  STL.64 [R1+0xb98], R224 ;  /* 0x000b98e001007387 */ /* 0x000fe80000100a00 */
[----:B------:R-:W4:Y:S01]  /*9b60*/  LDL.LU.64 R190, [R1+0x1400] ;  /* 0x0014000001be7983 */ /* 0x000f220000300a00 */
[----:B------:R-:W-:-:S05]  /*9b70*/  IMAD.WIDE R6, R7, 0x2, R200 ;  /* 0x0000000207067825 */ /* 0x000fca00078e02c8 */
[----:B------:R3:W-:Y:S04]  /*9b80*/  STL.64 [R1+0xb90], R6 ;  /* 0x000b900601007387 */ /* 0x0007e80000100a00 */
[----:B----4-:R-:W4:Y:S04]  /*9b90*/  @P1 LDG.E.U16 R190, desc[UR8][R26.64] ;  /* 0x000000081abe1981 */ /* 0x010f28000c1e1500 */
[----:B------:R-:W2:Y:S04]  /*9ba0*/  @P1 LDG.E.U16 R191, desc[UR8][R192.64] ;  /* 0x00000008c0bf1981 */ /* 0x000ea8000c1e1500 */
[----:B------:R-:W2:Y:S04]  /*9bb0*/  LDL.LU.64 R26, [R1+0x13f8] ;  /* 0x0013f800011a7983 */ /* 0x000ea80000300a00 */
[----:B0-----:R-:W2:Y:S04]  /*9bc0*/  LDL.LU.64 R192, [R1+0x13f0] ;  /* 0x0013f00001c07983 */ /* 0x001ea80000300a00 */
[----:B--2---:R-:W2:Y:S04]  /*9bd0*/  @P1 LDG.E.U16 R192, desc[UR8][R158.64] ;  /* 0x000000089ec01981 */ /* 0x004ea8000c1e1500 */
[----:B------:R-:W2:Y:S04]  /*9be0*/  @P1 LDG.E.U16 R193, desc[UR8][R194.64] ;  /* 0x00000008c2c11981 */ /* 0x000ea8000c1e1500 */
[----:B------:R-:W2:Y:S04]  /*9bf0*/  LDL.LU.64 R158, [R1+0x13e8] ;  /* 0x0013e800019e7983 */ /* 0x000ea80000300a00 */
[----:B------:R-:W2:Y:S04]  /*9c00*/  LDL.LU.64 R194, [R1+0x13e0] ;  /* 0x0013e00001c27983 */ /* 0x000ea80000300a00 */
[----:B--2---:R-:W2:Y:S04]  /*9c10*/  @P1 LDG.E.U16 R194, desc[UR8][R66.64] ;  /* 0x0000000842c21981 */ /* 0x004ea8000c1e1500 */
[----:B------:R-:W2:Y:S04]  /*9c20*/  @P1 LDG.E.U16 R195, desc[UR8][R196.64] ;  /* 0x00000008c4c31981 */ /* 0x000ea8000c1e1500 */
[----:B------:R-:W2:Y:S04]  /*9c30*/  LDL.LU.64 R66, [R1+0x13d8] ;  /* 0x0013d80001427983 */ /* 0x000ea80000300a00 */
[----:B------:R-:W2:Y:S04]  /*9c40*/  LDL.LU.64 R196, [R1+0x13d0] ;  /* 0x0013d00001c47983 */ /* 0x000ea80000300a00 */
[----:B--2---:R-:W2:Y:S04]  /*9c50*/  @P1 LDG.E.U16 R196, desc[UR8][R202.64] ;  /* 0x00000008cac41981 */ /* 0x004ea8000c1e1500 */
[----:B------:R-:W2:Y:S01]  /*9c60*/  LDL.LU.64 R202, [R1+0x13c8] ;  /* 0x0013c80001ca7983 */ /* 0x000ea20000300a00 */
[----:B------:R-:W-:-:S06]  /*9c70*/  PRMT R205, RZ, 0x7610, R205 ;  /* 0x00007610ffcd7816 */ /* 0x000fcc00000000cd */
[----:B------:R-:W3:Y:S04]  /*9c80*/  @P1 LDG.E.U16 R205, desc[UR8][R110.64] ;  /* 0x000000086ecd1981 */ /* 0x000ee8000c1e1500 */
[----:B--2---:R-:W2:Y:S04]  /*9c90*/  @P1 LDG.E.U16 R203, desc[UR8][R208.64] ;  /* 0x00000008d0cb1981 */ /* 0x004ea8000c1e1500 */
[----:B------:R-:W2:Y:S04]  /*9ca0*/  LDL.LU.64 R208, [R1+0x13c0] ;  /* 0x0013c00001d07983 */ /* 0x000ea80000300a00 */
[----:B------:R-:W3:Y:S04]  /*9cb0*/  LDL.64 R110, [R1+0xff8] ;  /* 0x000ff800016e7983 */ /* 0x000ee80000100a00 */
[----:B--2---:R-:W2:Y:S04]  /*9cc0*/  @P1 LDG.E.U16 R208, desc[UR8][R30.64] ;  /* 0x000000081ed01981 */ /* 0x004ea8000c1e1500 */
[----:B------:R-:W2:Y:S04]  /*9cd0*/  @P1 LDG.E.U16 R209, desc[UR8][R210.64] ;  /* 0x00000008d2d11981 */ /* 0x000ea8000c1e1500 */
[----:B------:R-:W2:Y:S04]  /*9ce0*/  LDL.LU.64 R30, [R1+0x13b8] ;  /* 0x0013b800011e7983 */ /* 0x000ea80000300a00 */
[----:B------:R-:W2:Y:S04]  /*9cf0*/  LDL.LU.64 R210, [R1+0x13b0] ;  /* 0x0013b00001d27983 */ /* 0x000ea80000300a00 */
[----:B--2---:R-:W2:Y:S04]  /*9d00*/  @P1 LDG.E.U16 R210, desc[UR8][R166.64] ;  /* 0x00000008a6d21981 */ /* 0x004ea8000c1e1500 */
[----:B------:R-:W2:Y:S04]  /*9d10*/  @P1 LDG.E.U16 R211, desc[UR8][R212.64] ;  /* 0x00000008d4d31981 */ /* 0x000ea8000c1e1500 */
[----:B------:R-:W2:Y:S04]  /*9d20*/  LDL.LU.64 R166, [R1+0x13a8] ;  /* 0x0013a80001a67983 */ /* 0x000ea80000300a00 */
[----:B------:R-:W3:Y:S04]  /*9d30*/  LDL.LU.64 R212, [R1+0x13a0] ;  /* 0x0013a00001d47983 */ /* 0x000ee80000300a00 */
[----:B--2---:R0:W2:Y:S04]  /*9d40*/  @P1 LDG.E.U16 R166, desc[UR8][R6.64] ;  /* 0x0000000806a61981 */ /* 0x0040a8000c1e1500 */
[----:B---3--:R-:W3:Y:S04]  /*9d50*/  @P1 LDG.E.U16 R212, desc[UR8][R164.64] ;  /* 0x00000008a4d41981 */ /* 0x008ee8000c1e1500 */
[----:B------:R-:W2:Y:S01]  /*9d60*/  @P1 LDG.E.U16 R213, desc[UR8][R214.64] ;  /* 0x00000008d6d51981 */ /* 0x000ea2000c1e1500 */
[----:B0-----:R-:W0:Y:S03]  /*9d70*/  LDC R7, c[0x0][0x3c4] ;  /* 0x0000f100ff077b82 */ /* 0x001e260000000800 */
[----:B------:R-:W2:Y:S04]  /*9d80*/  @P1 LDG.E.U16 R167, desc[UR8][R168.64] ;  /* 0x00000008a8a71981 */ /* 0x000ea8000c1e1500 */
[----:B------:R-:W2:Y:S04]  /*9d90*/  LDL.LU.64 R164, [R1+0x1398] ;  /* 0x0013980001a47983 */ /* 0x000ea80000300a00 */
[----:B------:R-:W3:Y:S01]  /*9da0*/  LDL.LU.64 R214, [R1+0x1390] ;  /* 0x0013900001d67983 */ /* 0x000ee20000300a00 */
[----:B------:R-:W-:-:S03]  /*9db0*/  IMAD R6, R31, 0x71, RZ ;  /* 0x000000711f067824 */ /* 0x000fc600078e02ff */
[----:B--2---:R2:W4:Y:S04]  /*9dc0*/  @P1 LDG.E.U16 R164, desc[UR8][R226.64] ;  /* 0x00000008e2a41981 */ /* 0x004528000c1e1500 */
[----:B---3--:R-:W3:Y:S04]  /*9dd0*/  @P1 LDG.E.U16 R214, desc[UR8][R162.64] ;  /* 0x00000008a2d61981 */ /* 0x008ee8000c1e1500 */
[----:B------:R-:W3:Y:S01]  /*9de0*/  @P1 LDG.E.U16 R215, desc[UR8][R216.64] ;  /* 0x00000008d8d71981 */ /* 0x000ee2000c1e1500 */
[----:B0-----:R-:W-:-:S03]  /*9df0*/  IMAD R7, R7, 0x79, RZ ;  /* 0x0000007907077824 */ /* 0x001fc600078e02ff */
[----:B------:R0:W3:Y:S04]  /*9e00*/  @P1 LDG.E.U16 R165, desc[UR8][R224.64] ;  /* 0x00000008e0a51981 */ /* 0x0000e8000c1e1500 */
[----:B------:R-:W3:Y:S04]  /*9e10*/  LDL.LU.64 R162, [R1+0x1388] ;  /* 0x0013880001a27983 */ /* 0x000ee80000300a00 */
[----:B------:R-:W4:Y:S01]  /*9e20*/  LDL.LU.64 R216, [R1+0x1380] ;  /* 0x0013800001d87983 */ /* 0x000f220000300a00 */
[----:B--2---:R-:W-:-:S03]  /*9e30*/  IMAD.WIDE R226, R30, 0x2, R200 ;  /* 0x000000021ee27825 */ /* 0x004fc600078e02c8 */
[----:B---3--:R2:W3:Y:S04]  /*9e40*/  @P1 LDG.E.U16 R163, desc[UR8][R246.64] ;  /* 0x00000008f6a31981 */ /* 0x0084e8000c1e1500 */
[----:B----4-:R-:W4:Y:S04]  /*9e50*/  @P1 LDG.E.U16 R216, desc[UR8][R218.64] ;  /* 0x00000008dad81981 */ /* 0x010f28000c1e1500 */
[----:B------:R-:W3:Y:S01]  /*9e60*/  @P1 LDG.E.U16 R217, desc[UR8][R156.64] ;  /* 0x000000089cd91981 */ /* 0x000ee2000c1e1500 */
[----:B0-----:R-:W-:-:S03]  /*9e70*/  IMAD.WIDE R224, R7, 0x2, R198 ;  /* 0x0000000207e07825 */ /* 0x001fc600078e02c6 */
[----:B------:R-:W3:Y:S04]  /*9e80*/  @P1 LDG.E.U16 R162, desc[UR8][R38.64] ;  /* 0x0000000826a21981 */ /* 0x000ee8000c1e1500 */
[----:B------:R-:W3:Y:S04]  /*9e90*/  LDL.LU.64 R218, [R1+0x1378] ;  /* 0x0013780001da7983 */ /* 0x000ee80000300a00 */
[----:B------:R-:W4:Y:S01]  /*9ea0*/  LDL.LU.64 R156, [R1+0x1370] ;  /* 0x00137000019c7983 */ /* 0x000f220000300a00 */
[----:B--2---:R-:W-:-:S03]  /*9eb0*/  IMAD.WIDE R246, R6, 0x2, R200 ;  /* 0x0000000206f67825 */ /* 0x004fc600078e02c8 */
[----:B---3--:R0:W2:Y:S04]  /*9ec0*/  @P1 LDG.E.U16 R219, desc[UR8][R124.64] ;  /* 0x000000087cdb1981 */ /* 0x0080a8000c1e1500 */
[----:B------:R3:W2:Y:S04]  /*9ed0*/  @P1 LDG.E.U16 R218, desc[UR8][R248.64] ;  /* 0x00000008f8da1981 */ /* 0x0006a8000c1e1500 */
[----:B----4-:R-:W4:Y:S01]  /*9ee0*/  @P1 LDG.E.U16 R157, desc[UR8][R158.64] ;  /* 0x000000089e9d1981 */ /* 0x010f22000c1e1500 */
[----:B0-----:R-:W-:-:S04]  /*9ef0*/  IMAD.WIDE R124, R30, 0x2, R198 ;  /* 0x000000021e7c7825 */ /* 0x001fc800078e02c6 */
[--C-:B------:R-:W-:Y:S01]  /*9f00*/  IMAD.WIDE R30, R66, 0x2, R198.reuse ;  /* 0x00000002421e7825 */ /* 0x100fe200078e02c6 */
[----:B------:R-:W-:Y:S03]  /*9f10*/  STL.64 [R1+0xc40], R124 ;  /* 0x000c407c01007387 */ /* 0x000fe60000100a00 */
[----:B---3--:R-:W-:Y:S01]  /*9f20*/  IMAD.WIDE R248, R6, 0x2, R198 ;  /* 0x0000000206f87825 */ /* 0x008fe200078e02c6 */
[----:B------:R-:W-:Y:S04]  /*9f30*/  STL.64 [R1+0xc38], R226 ;  /* 0x000c38e201007387 */ /* 0x000fe80000100a00 */
[----:B------:R-:W-:Y:S04]  /*9f40*/  STL.64 [R1+0xc30], R30 ;  /* 0x000c301e01007387 */ /* 0x000fe80000100a00 */
[----:B------:R-:W-:Y:S04]  /*9f50*/  STL.64 [R1+0xbe0], R248 ;  /* 0x000be0f801007387 */ /* 0x000fe80000100a00 */
[----:B------:R-:W-:Y:S04]  /*9f60*/  STL.64 [R1+0xbd8], R246 ;  /* 0x000bd8f601007387 */ /* 0x000fe80000100a00 */
[----:B------:R-:W3:Y:S04]  /*9f70*/  LDL.LU.64 R158, [R1+0x1368] ;  /* 0x00136800019e7983 */ /* 0x000ee80000300a00 */
[----:B------:R-:W-:Y:S04]  /*9f80*/  STL.64 [R1+0xb88], R224 ;  /* 0x000b88e001007387 */ /* 0x000fe80000100a00 */
[----:B---3--:R-:W3:Y:S04]  /*9f90*/  @P1 LDG.E.U16 R158, desc[UR8][R110.64] ;  /* 0x000000086e9e1981 */ /* 0x008ee8000c1e1500 */
[----:B------:R-:W2:Y:S04]  /*9fa0*/  @P1 LDG.E.U16 R159, desc[UR8][R160.64] ;  /* 0x00000008a09f1981 */ /* 0x000ea8000c1e1500 */
[----:B------:R-:W2:Y:S04]  /*9fb0*/  LDL.LU.64 R110, [R1+0x1360] ;  /* 0x00136000016e7983 */ /* 0x000ea80000300a00 */
[----:B------:R-:W2:Y:S01]  /*9fc0*/  LDL.LU.64 R160, [R1+0x1358] ;  /* 0x0013580001a07983 */ /* 0x000ea20000300a00 */
[----:B------:R-:W-:-:S05]  /*9fd0*/  IMAD.WIDE R6, R7, 0x2, R200 ;  /* 0x0000000207067825 */ /* 0x000fca00078e02c8 */
[----:B------:R0:W-:Y:S04]  /*9fe0*/  STL.64 [R1+0xb78], R6 ;  /* 0x000b780601007387 */ /* 0x0001e80000100a00 */
[----:B--2---:R-:W2:Y:S04]  /*9ff0*/  @P1 LDG.E.U16 R160, desc[UR8][R22.64] ;  /* 0x0000000816a01981 */ /* 0x004ea8000c1e1500 */
[----:B------:R-:W2:Y:S04]  /*a000*/  @P1 LDG.E.U16 R161, desc[UR8][R122.64] ;  /* 0x000000087aa11981 */ /* 0x000ea8000c1e1500 */
[----:B------:R-:W2:Y:S04]  /*a010*/  LDL.LU.64 R22, [R1+0x1350] ;  /* 0x0013500001167983 */ /* 0x000ea80000300a00 */
[----:B------:R-:W2:Y:S04]  /*a020*/  LDL.LU.64 R122, [R1+0x1348] ;  /* 0x00134800017a7983 */ /* 0x000ea80000300a00 */
[----:B------:R-:W2:Y:S04]  /*a030*/  LDL.LU.64 R38, [R1+0x1340] ;  /* 0x0013400001267983 */ /* 0x000ea80000300a00 */
[----:B------:R-:W2:Y:S04]  /*a040*/  LDL.LU.64 R168, [R1+0x1338] ;  /* 0x0013380001a87983 */ /* 0x000ea80000300a00 */
        /* <DEDUP_REMOVED lines=10> */
[----:B------:R-:W2:Y:S04]  /*a0f0*/  LDL.LU R68, [R1+0x1310] ;  /* 0x0013100001447983 */ /* 0x000ea80000300800 */
        /* <DEDUP_REMOVED lines=17> */
[----:B------:R-:W3:Y:S04]  /*a210*/  @P1 LDG.E.U16 R133, desc[UR8][R224.64] ;  /* 0x00000008e0851981 */ /* 0x000ee8000c1e1500 */
[----:B------:R-:W3:Y:S04]  /*a220*/  LDL.LU.64 R130, [R1+0x12e0] ;  /* 0x0012e00001827983 */ /* 0x000ee80000300a00 */
[----:B------:R-:W4:Y:S01]  /*a230*/  LDL.LU.64 R180, [R1+0x12d8] ;  /* 0x0012d80001b47983 */ /* 0x000f220000300a00 */
[----:B--2---:R-:W-:-:S03]  /*a240*/  IMAD.WIDE R246, R6, 0x2, R200 ;  /* 0x0000000206f67825 */ /* 0x004fc600078e02c8 */
[----:B---3--:R0:W2:Y:S04]  /*a250*/  @P1 LDG.E.U16 R131, desc[UR8][R248.64] ;  /* 0x00000008f8831981 */ /* 0x0080a8000c1e1500 */
[----:B----4-:R-:W3:Y:S04]  /*a260*/  @P1 LDG.E.U16 R180, desc[UR8][R182.64] ;  /* 0x00000008b6b41981 */ /* 0x010ee8000c1e1500 */
[----:B------:R-:W4:Y:S04]  /*a270*/  @P1 LDG.E.U16 R181, desc[UR8][R124.64] ;  /* 0x000000087cb51981 */ /* 0x000f28000c1e1500 */
[----:B------:R-:W2:Y:S04]  /*a280*/  LDL.LU.64 R182, [R1+0x12d0] ;  /* 0x0012d00001b67983 */ /* 0x000ea80000300a00 */
[----:B------:R-:W3:Y:S01]  /*a290*/  LDL.LU.64 R124, [R1+0x12c8] ;  /* 0x0012c800017c7983 */ /* 0x000ee20000300a00 */
[----:B0-----:R-:W-:-:S03]  /*a2a0*/  IMAD.WIDE R248, R6, 0x2, R198 ;  /* 0x0000000206f87825 */ /* 0x001fc600078e02c6 */
[----:B--2---:R0:W2:Y:S04]  /*a2b0*/  @P1 LDG.E.U16 R182, desc[UR8][R226.64] ;  /* 0x00000008e2b61981 */ /* 0x0040a8000c1e1500 */
[----:B---3--:R-:W3:Y:S01]  /*a2c0*/  @P1 LDG.E.U16 R124, desc[UR8][R122.64] ;  /* 0x000000087a7c1981 */ /* 0x008ee2000c1e1500 */
[----:B0-----:R-:W-:-:S04]  /*a2d0*/  IMAD.WIDE R226, R66, 0x2, R200 ;  /* 0x0000000242e27825 */ /* 0x001fc800078e02c8 */
[C---:B------:R-:W-:Y:S01]  /*a2e0*/  IMAD.WIDE R66, R68.reuse, 0x2, R198 ;  /* 0x0000000244427825 */ /* 0x040fe200078e02c6 */
[----:B------:R-:W-:Y:S03]  /*a2f0*/  STL.64 [R1+0xc28], R226 ;  /* 0x000c28e201007387 */ /* 0x000fe60000100a00 */
[----:B------:R-:W-:Y:S01]  /*a300*/  IMAD.WIDE R68, R68, 0x2, R200 ;  /* 0x0000000244447825 */ /* 0x000fe200078e02c8 */
[----:B------:R-:W-:Y:S04]  /*a310*/  STL.64 [R1+0xc20], R66 ;  /* 0x000c204201007387 */ /* 0x000fe80000100a00 */
[----:B------:R-:W-:Y:S04]  /*a320*/  STL.64 [R1+0xbd0], R248 ;  /* 0x000bd0f801007387 */ /* 0x000fe80000100a00 */
[----:B------:R-:W-:Y:S04]  /*a330*/  STL.64 [R1+0xc18], R68 ;  /* 0x000c184401007387 */ /* 0x000fe80000100a00 */
[----:B------:R-:W-:Y:S04]  /*a340*/  STL.64 [R1+0xbc8], R246 ;  /* 0x000bc8f601007387 */ /* 0x000fe80000100a00 */
[----:B------:R-:W2:Y:S01]  /*a350*/  LDL.LU.64 R122, [R1+0x12c0] ;  /* 0x0012c000017a7983 */ /* 0x000ea20000300a00 */
[----:B------:R-:W-:-:S05]  /*a360*/  IMAD.WIDE R224, R7, 0x2, R198 ;  /* 0x0000000207e07825 */ /* 0x000fca00078e02c6 */
[----:B------:R0:W-:Y:S04]  /*a370*/  STL.64 [R1+0xb70], R224 ;  /* 0x000b70e001007387 */ /* 0x0001e80000100a00 */
[----:B--2---:R-:W2:Y:S04]  /*a380*/  @P1 LDG.E.U16 R123, desc[UR8][R22.64] ;  /* 0x00000008167b1981 */ /* 0x004ea8000c1e1500 */
        /* <DEDUP_REMOVED lines=9> */
[----:B--2---:R-:W2:Y:S04]  /*a420*/  @P1 LDG.E.U16 R119, desc[UR8][R112.64] ;  /* 0x0000000870771981 */ /* 0x004ea8000c1e1500 */
        /* <DEDUP_REMOVED lines=18> */
[----:B--2---:R-:W2:Y:S04]  /*a550*/  @P1 LDG.E.U16 R49, desc[UR8][R6.64] ;  /* 0x0000000806311981 */ /* 0x004ea8000c1e1500 */
[----:B---3--:R-:W3:Y:S04]  /*a560*/  @P1 LDG.E.U16 R145, desc[UR8][R146.64] ;  /* 0x0000000892911981 */ /* 0x008ee8000c1e1500 */
[----:B------:R0:W2:Y:S01]  /*a570*/  @P1 LDG.E.U16 R144, desc[UR8][R108.64] ;  /* 0x000000086c901981 */ /* 0x0000a2000c1e1500 */
[----:B-1----:R-:W-:-:S03]  /*a580*/  IMAD R106, R106, 0x7b, RZ ;  /* 0x0000007b6a6a7824 */ /* 0x002fc600078e02ff */
[----:B------:R1:W2:Y:S04]  /*a590*/  @P1 LDG.E.U16 R48, desc[UR8][R224.64] ;  /* 0x00000008e0301981 */ /* 0x0002a8000c1e1500 */
[----:B------:R-:W2:Y:S01]  /*a5a0*/  LDL.LU.64 R146, [R1+0x1248] ;  /* 0x0012480001927983 */ /* 0x000ea20000300a00 */
[----:B0-----:R-:W0:Y:S08]  /*a5b0*/  LDC R109, c[0x0][0x3c4] ;  /* 0x0000f100ff6d7b82 */ /* 0x001e300000000800 */
[----:B------:R-:W0:Y:S01]  /*a5c0*/  LDC R108, c[0x0][0x3c4] ;  /* 0x0000f100ff6c7b82 */ /* 0x000e220000000800 */
[----:B--2---:R-:W2:Y:S04]  /*a5d0*/  @P1 LDG.E.U16 R146, desc[UR8][R46.64] ;  /* 0x000000082e921981 */ /* 0x004ea8000c1e1500 */
[----:B------:R-:W2:Y:S04]  /*a5e0*/  @P1 LDG.E.U16 R147, desc[UR8][R148.64] ;  /* 0x0000000894931981 */ /* 0x000ea8000c1e1500 */
[----:B------:R-:W2:Y:S04]  /*a5f0*/  LDL.LU.64 R46, [R1+0x1240] ;  /* 0x00124000012e7983 */ /* 0x000ea80000300a00 */
[----:B------:R-:W3:Y:S01]  /*a600*/  LDL.LU.64 R148, [R1+0x1238] ;  /* 0x0012380001947983 */ /* 0x000ee20000300a00 */
[----:B0-----:R-:W-:-:S02]  /*a610*/  IMAD R109, R109, 0x6c, RZ ;  /* 0x0000006c6d6d7824 */ /* 0x001fc400078e02ff */
[----:B------:R-:W-:Y:S01]  /*a620*/  IMAD R108, R108, 0x73, RZ ;  /* 0x000000736c6c7824 */ /* 0x000fe200078e02ff */
[----:B--2---:R0:W2:Y:S04]  /*a630*/  @P1 LDG.E.U16 R46, desc[UR8][R248.64] ;  /* 0x00000008f82e1981 */ /* 0x0040a8000c1e1500 */
[----:B---3--:R-:W3:Y:S04]  /*a640*/  @P1 LDG.E.U16 R148, desc[UR8][R150.64] ;  /* 0x0000000896941981 */ /* 0x008ee8000c1e1500 */
[----:B------:R-:W2:Y:S01]  /*a650*/  @P1 LDG.E.U16 R149, desc[UR8][R30.64] ;  /* 0x000000081e951981 */ /* 0x000ea2000c1e1500 */
[----:B-1----:R-:W-:-:S03]  /*a660*/  IMAD.WIDE R224, R106, 0x2, R200 ;  /* 0x000000026ae07825 */ /* 0x002fc600078e02c8 */
[----:B------:R-:W2:Y:S04]  /*a670*/  @P1 LDG.E.U16 R47, desc[UR8][R246.64] ;  /* 0x00000008f62f1981 */ /* 0x000ea8000c1e1500 */
[----:B------:R-:W2:Y:S04]  /*a680*/  LDL.LU.64 R150, [R1+0x1230] ;  /* 0x0012300001967983 */ /* 0x000ea80000300a00 */
[----:B------:R-:W3:Y:S01]  /*a690*/  LDL.LU.64 R30, [R1+0x1228] ;  /* 0x00122800011e7983 */ /* 0x000ee20000300a00 */
[----:B------:R-:W-:-:S04]  /*a6a0*/  IMAD.WIDE R6, R108, 0x2, R198 ;  /* 0x000000026c067825 */ /* 0x000fc800078e02c6 */
[----:B0-----:R-:W-:Y:S01]  /*a6b0*/  IMAD.WIDE R248, R108, 0x2, R200 ;  /* 0x000000026cf87825 */ /* 0x001fe200078e02c8 */
[----:B--2---:R0:W2:Y:S04]  /*a6c0*/  @P1 LDG.E.U16 R150, desc[UR8][R226.64] ;  /* 0x00000008e2961981 */ /* 0x0040a8000c1e1500 */
[----:B---3--:R-:W3:Y:S04]  /*a6d0*/  @P1 LDG.E.U16 R31, desc[UR8][R112.64] ;  /* 0x00000008701f1981 */ /* 0x008ee8000c1e1500 */
[----:B------:R-:W2:Y:S01]  /*a6e0*/  @P1 LDG.E.U16 R30, desc[UR8][R28.64] ;  /* 0x000000081c1e1981 */ /* 0x000ea2000c1e1500 */
[----:B0-----:R-:W-:-:S05]  /*a6f0*/  IMAD.WIDE R226, R109, 0x2, R198 ;  /* 0x000000026de27825 */ /* 0x001fca00078e02c6 */
[----:B------:R-:W-:Y:S04]  /*a700*/  STL.64 [R1+0xc10], R226 ;  /* 0x000c10e201007387 */ /* 0x000fe80000100a00 */
[----:B------:R0:W-:Y:S04]  /*a710*/  STL.64 [R1+0xbc0], R6 ;  /* 0x000bc00601007387 */ /* 0x0001e80000100a00 */
[----:B------:R-:W2:Y:S04]  /*a720*/  LDL.LU.64 R112, [R1+0x1220] ;  /* 0x0012200001707983 */ /* 0x000ea80000300a00 */
[----:B------:R1:W-:Y:S04]  /*a730*/  STL.64 [R1+0xbb8], R248 ;  /* 0x000bb8f801007387 */ /* 0x0003e80000100a00 */
[----:B------:R-:W2:Y:S01]  /*a740*/  LDL.LU.64 R28, [R1+0x1218] ;  /* 0x00121800011c7983 */ /* 0x000ea20000300a00 */
[----:B------:R-:W-:-:S05]  /*a750*/  IMAD.WIDE R246, R106, 0x2, R198 ;  /* 0x000000026af67825 */ /* 0x000fca00078e02c6 */
[----:B------:R0:W-:Y:S04]  /*a760*/  STL.64 [R1+0xb60], R246 ;  /* 0x000b60f601007387 */ /* 0x0001e80000100a00 */
[----:B--2---:R-:W2:Y:S04]  /*a770*/  @P1 LDG.E.U16 R29, desc[UR8][R110.64] ;  /* 0x000000086e1d1981 */ /* 0x004ea8000c1e1500 */
[----:B------:R-:W2:Y:S04]  /*a780*/  @P1 LDG.E.U16 R28, desc[UR8][R26.64] ;  /* 0x000000081a1c1981 */ /* 0x000ea8000c1e1500 */
[----:B------:R-:W2:Y:S04]  /*a790*/  LDL.LU.64 R110, [R1+0x1210] ;  /* 0x00121000016e7983 */ /* 0x000ea80000300a00 */
[----:B------:R0:W-:Y:S04]  /*a7a0*/  STL.64 [R1+0xa00], R224 ;  /* 0x000a00e001007387 */ /* 0x0001e80000100a00 */
[----:B------:R-:W3:Y:S01]  /*a7b0*/  LDL.LU.64 R26, [R1+0x1208] ;  /* 0x00120800011a7983 */ /* 0x000ee20000300a00 */
[----:B------:R-:W-:Y:S01]  /*a7c0*/  IMAD.WIDE R108, R109, 0x2, R200 ;  /* 0x000000026d6c7825 */ /* 0x000fe200078e02c8 */
[----:B------:R-:W-:-:S02]  /*a7d0*/  PRMT R187, RZ, 0x7610, R187 ;  /* 0x00007610ffbb7816 */ /* 0x000fc400000000bb */
[----:B------:R-:W-:-:S04]  /*a7e0*/  PRMT R188, RZ, 0x7610, R188 ;  /* 0x00007610ffbc7816 */ /* 0x000fc800000000bc */
[----:B------:R-:W4:Y:S04]  /*a7f0*/  @P1 LDG.E.U16 R187, desc[UR8][R198.64] ;  /* 0x00000008c6bb1981 */ /* 0x000f28000c1e1500 */
[----:B------:R-:W4:Y:S01]  /*a800*/  @P1 LDG.E.U16 R188, desc[UR8][R200.64] ;  /* 0x00000008c8bc1981 */ /* 0x000f22000c1e1500 */
[----:B------:R-:W-:Y:S01]  /*a810*/  IMAD R220, R220, 0x1e, RZ ;  /* 0x0000001edcdc7824 */ /* 0x000fe200078e02ff */
[----:B------:R-:W-:-:S04]  /*a820*/  @!UP0 UIADD3 UR12, UPT, UPT, -UR10, 0x100000, URZ ;  /* 0x001000000a0c8890 */ /* 0x000fc8000fffe1ff */
[----:B------:R-:W-:Y:S02]  /*a830*/  @!UP0 USHF.L.U32 UR13, UR12, 0xb, URZ ;  /* 0x0000000b0c0d8899 */ /* 0x000fe400080006ff */
[----:B------:R-:W-:Y:S01]  /*a840*/  @!UP0 USHF.L.U32 UR12, UR12, 0x1, URZ ;  /* 0x000000010c0c8899 */ /* 0x000fe200080006ff */
[----:B------:R-:W-:-:S11]  /*a850*/  VOTEU.ALL UP1, P2 ;  /* 0x0000000000ff7886 */ /* 0x000fd60001020000 */
[----:B------:R0:W0:Y:S01]  /*a860*/  @!UP1 SYNCS.EXCH.64 URZ, [UR4+0x40008], UR12 ;  /* 0x0400080c04ff95b2 */ /* 0x0000220008000100 */
[----:B------:R-:W-:Y:S01]  /*a870*/  PRMT R0, RZ, 0x7610, R0 ;  /* 0x00007610ff007816 */ /* 0x000fe20000000000 */
[----:B--2---:R-:W2:Y:S04]  /*a880*/  @P1 LDG.E.U16 R110, desc[UR8][R228.64] ;  /* 0x00000008e46e1981 */ /* 0x004ea8000c1e1500 */
[----:B---3--:R-:W3:Y:S04]  /*a890*/  @P1 LDG.E.U16 R27, desc[UR8][R104.64] ;  /* 0x00000008681b1981 */ /* 0x008ee8000c1e1500 */
[----:B------:R-:W2:Y:S04]  /*a8a0*/  @P1 LDG.E.U16 R26, desc[UR8][R24.64] ;  /* 0x00000008181a1981 */ /* 0x000ea8000c1e1500 */
[----:B------:R-:W2:Y:S04]  /*a8b0*/  LDL.LU.64 R104, [R1+0x1200] ;  /* 0x0012000001687983 */ /* 0x000ea80000300a00 */
[----:B------:R-:W3:Y:S04]  /*a8c0*/  LDL.LU.64 R24, [R1+0x11f8] ;  /* 0x0011f80001187983 */ /* 0x000ee80000300a00 */
[----:B--2---:R-:W2:Y:S04]  /*a8d0*/  @P1 LDG.E.U16 R104, desc[UR8][R232.64] ;  /* 0x00000008e8681981 */ /* 0x004ea8000c1e1500 */
[----:B---3--:R-:W3:Y:S04]  /*a8e0*/  @P1 LDG.E.U16 R25, desc[UR8][R50.64] ;  /* 0x0000000832191981 */ /* 0x008ee8000c1e1500 */
[----:B------:R-:W2:Y:S04]  /*a8f0*/  @P1 LDG.E.U16 R24, desc[UR8][R22.64] ;  /* 0x0000000816181981 */ /* 0x000ea8000c1e1500 */
[----:B------:R-:W2:Y:S04]  /*a900*/  @P1 LDG.E.U16 R105, desc[UR8][R230.64] ;  /* 0x00000008e6691981 */ /* 0x000ea8000c1e1500 */
[----:B------:R-:W2:Y:S04]  /*a910*/  LDL.LU.64 R50, [R1+0x11f0] ;  /* 0x0011f00001327983 */ /* 0x000ea80000300a00 */
[----:B--2---:R-:W2:Y:S04]  /*a920*/  @P1 LDG.E.U16 R50, desc[UR8][R102.64] ;  /* 0x0000000866321981 */ /* 0x004ea8000c1e1500 */
        /* <DEDUP_REMOVED lines=8> */
[----:B------:R-:W3:Y:S04]  /*a9b0*/  LDL.LU.64 R54, [R1+0x11d0] ;  /* 0x0011d00001367983 */ /* 0x000ee80000300a00 */
[----:B--2---:R2:W4:Y:S04]  /*a9c0*/  @P1 LDG.E.U16 R100, desc[UR8][R240.64] ;  /* 0x00000008f0641981 */ /* 0x004528000c1e1500 */
[----:B---3--:R-:W3:Y:S04]  /*a9d0*/  @P1 LDG.E.U16 R54, desc[UR8][R98.64] ;  /* 0x0000000862361981 */ /* 0x008ee8000c1e1500 */
[----:B------:R-:W3:Y:S01]  /*a9e0*/  @P1 LDG.E.U16 R55, desc[UR8][R56.64] ;  /* 0x0000000838371981 */ /* 0x000ee2000c1e1500 */
[----:B--2---:R-:W2:Y:S03]  /*a9f0*/  LDC R241, c[0x0][0x3c4] ;  /* 0x0000f100fff17b82 */ /* 0x004ea60000000800 */
[----:B------:R2:W3:Y:S04]  /*aa00*/  @P1 LDG.E.U16 R101, desc[UR8][R238.64] ;  /* 0x00000008ee651981 */ /* 0x0004e8000c1e1500 */
[----:B------:R-:W3:Y:S04]  /*aa10*/  LDL.LU.64 R98, [R1+0x11c8] ;  /* 0x0011c80001627983 */ /* 0x000ee80000300a00 */
[----:B------:R-:W4:Y:S01]  /*aa20*/  LDL.LU.64 R56, [R1+0x11c0] ;  /* 0x0011c00001387983 */ /* 0x000f220000300a00 */
[----:B--2---:R-:W-:-:S02]  /*aa30*/  IMAD R238, R241, 0x7d, RZ ;  /* 0x0000007df1ee7824 */ /* 0x004fc400078e02ff */
[----:B------:R-:W2:Y:S01]  /*aa40*/  LDC R241, c[0x0][0x3c4] ;  /* 0x0000f100fff17b82 */ /* 0x000ea20000000800 */
[----:B---3--:R3:W2:Y:S04]  /*aa50*/  @P1 LDG.E.U16 R98, desc[UR8][R244.64] ;  /* 0x00000008f4621981 */ /* 0x0086a8000c1e1500 */
[----:B----4-:R-:W4:Y:S04]  /*aa60*/  @P1 LDG.E.U16 R56, desc[UR8][R96.64] ;  /* 0x0000000860381981 */ /* 0x010f28000c1e1500 */
[----:B------:R-:W4:Y:S01]  /*aa70*/  @P1 LDG.E.U16 R57, desc[UR8][R58.64] ;  /* 0x000000083a391981 */ /* 0x000f22000c1e1500 */
[----:B---3--:R-:W3:Y:S03]  /*aa80*/  LDC R244, c[0x0][0x3c4] ;  /* 0x0000f100fff47b82 */ /* 0x008ee60000000800 */
[----:B------:R-:W4:Y:S04]  /*aa90*/  @P1 LDG.E.U16 R99, desc[UR8][R242.64] ;  /* 0x00000008f2631981 */ /* 0x000f28000c1e1500 */
[----:B------:R-:W4:Y:S04]  /*aaa0*/  LDL.LU.64 R96, [R1+0x11b8] ;  /* 0x0011b80001607983 */ /* 0x000f280000300a00 */
[----:B------:R-:W4:Y:S01]  /*aab0*/  LDL.LU.64 R58, [R1+0x11b0] ;  /* 0x0011b000013a7983 */ /* 0x000f220000300a00 */
[----:B---3--:R-:W-:-:S02]  /*aac0*/  IMAD R244, R244, 0x16, RZ ;  /* 0x00000016f4f47824 */ /* 0x008fc400078e02ff */
[----:B--2---:R-:W-:Y:S01]  /*aad0*/  IMAD R241, R241, 0xe, RZ ;  /* 0x0000000ef1f17824 */ /* 0x004fe200078e02ff */
[----:B----4-:R-:W2:Y:S04]  /*aae0*/  @P1 LDG.E.U16 R96, desc[UR8][R2.64] ;  /* 0x0000000802601981 */ /* 0x010ea8000c1e1500 */
[----:B------:R-:W3:Y:S04]  /*aaf0*/  @P1 LDG.E.U16 R58, desc[UR8][R94.64] ;  /* 0x000000085e3a1981 */ /* 0x000ee8000c1e1500 */
[----:B------:R-:W4:Y:S04]  /*ab00*/  @P1 LDG.E.U16 R59, desc[UR8][R60.64] ;  /* 0x000000083c3b1981 */ /* 0x000f28000c1e1500 */
        /* <DEDUP_REMOVED lines=9> */
[----:B--2---:R-:W2:Y:S04]  /*aba0*/  @P1 LDG.E.U16 R93, desc[UR8][R36.64] ;  /* 0x00000008245d1981 */ /* 0x004ea8000c1e1500 */
[----:B---3--:R-:W3:Y:S04]  /*abb0*/  @P1 LDG.E.U16 R62, desc[UR8][R90.64] ;  /* 0x000000085a3e1981 */ /* 0x008ee8000c1e1500 */
        /* <DEDUP_REMOVED lines=9> */
[----:B------:R0:W2:Y:S04]  /*ac50*/  @P1 LDG.E.U16 R67, desc[UR8][R6.64] ;  /* 0x0000000806431981 */ /* 0x0000a8000c1e1500 */
[----:B------:R-:W2:Y:S04]  /*ac60*/  @P1 LDG.E.U16 R71, desc[UR8][R72.64] ;  /* 0x0000000848471981 */ /* 0x000ea8000c1e1500 */
[----:B------:R-:W2:Y:S01]  /*ac70*/  LDL.LU.64 R68, [R1+0x1168] ;  /* 0x0011680001447983 */ /* 0x000ea20000300a00 */
[----:B0-----:R-:W0:Y:S03]  /*ac80*/  LDC R6, c[0x0][0x3c4] ;  /* 0x0000f100ff067b82 */ /* 0x001e260000000800 */
[----:B------:R0:W-:Y:S05]  /*ac90*/  STL.64 [R1+0xc08], R108 ;  /* 0x000c086c01007387 */ /* 0x0001ea0000100a00 */
[----:B------:R-:W1:Y:S01]  /*aca0*/  LDC R7, c[0x0][0x3c4] ;  /* 0x0000f100ff077b82 */ /* 0x000e620000000800 */
[----:B0-----:R-:W-:Y:S01]  /*acb0*/  IMAD R6, R6, 0x74, RZ ;  /* 0x0000007406067824 */ /* 0x001fe200078e02ff */
[----:B--2---:R1:W2:Y:S04]  /*acc0*/  @P1 LDG.E.U16 R68, desc[UR8][R248.64] ;  /* 0x00000008f8441981 */ /* 0x0042a8000c1e1500 */
[----:B------:R0:W2:Y:S01]  /*acd0*/  @P1 LDG.E.U16 R69, desc[UR8][R246.64] ;  /* 0x00000008f6451981 */ /* 0x0000a2000c1e1500 */
[----:B-1----:R-:W-:-:S05]  /*ace0*/  IMAD.WIDE R248, R6, 0x2, R198 ;  /* 0x0000000206f87825 */ /* 0x002fca00078e02c6 */
[----:B------:R-:W-:Y:S04]  /*acf0*/  STL.64 [R1+0xbb0], R248 ;  /* 0x000bb0f801007387 */ /* 0x000fe80000100a00 */
[----:B------:R-:W2:Y:S01]  /*ad00*/  LDL.LU.64 R22, [R1+0x1160] ;  /* 0x0011600001167983 */ /* 0x000ea20000300a00 */
[----:B------:R-:W-:Y:S02]  /*ad10*/  IMAD R7, R7, 0x7c, RZ ;  /* 0x0000007c07077824 */ /* 0x000fe400078e02ff */
[----:B0-----:R-:W-:-:S04]  /*ad20*/  IMAD.WIDE R246, R6, 0x2, R200 ;  /* 0x0000000206f67825 */ /* 0x001fc800078e02c8 */
[C---:B------:R-:W-:Y:S01]  /*ad30*/  IMAD.WIDE R224, R7.reuse, 0x2, R198 ;  /* 0x0000000207e07825 */ /* 0x040fe200078e02c6 */
[----:B------:R-:W-:Y:S04]  /*ad40*/  STL.64 [R1+0xba8], R246 ;  /* 0x000ba8f601007387 */ /* 0x000fe80000100a00 */
[----:B--2---:R-:W2:Y:S04]  /*ad50*/  @P1 LDG.E.U16 R23, desc[UR8][R88.64] ;  /* 0x0000000858171981 */ /* 0x004ea8000c1e1500 */
[----:B------:R-:W2:Y:S01]  /*ad60*/  @P1 LDG.E.U16 R22, desc[UR8][R20.64] ;  /* 0x0000000814161981 */ /* 0x000ea2000c1e1500 */
[----:B------:R-:W-:-:S03]  /*ad70*/  IMAD.WIDE R6, R7, 0x2, R200 ;  /* 0x0000000207067825 */ /* 0x000fc600078e02c8 */
[----:B------:R-:W2:Y:S04]  /*ad80*/  @P1 LDG.E.U16 R91, desc[UR8][R224.64] ;  /* 0x00000008e05b1981 */ /* 0x000ea8000c1e1500 */
[----:B------:R-:W2:Y:S04]  /*ad90*/  LDL.LU.64 R88, [R1+0x1158] ;  /* 0x0011580001587983 */ /* 0x000ea80000300a00 */
[----:B------:R-:W-:Y:S04]  /*ada0*/  STL.64 [R1+0x9f8], R224 ;  /* 0x0009f8e001007387 */ /* 0x000fe80000100a00 */
[----:B------:R-:W3:Y:S04]  /*adb0*/  LDL.LU.64 R20, [R1+0x1150] ;  /* 0x0011500001147983 */ /* 0x000ee80000300a00 */
[----:B------:R0:W-:Y:S04]  /*adc0*/  STL.64 [R1+0x9f0], R6 ;  /* 0x0009f00601007387 */ /* 0x0001e80000100a00 */
[----:B------:R-:W4:Y:S04]  /*add0*/  @P1 LDG.E.U16 R92, desc[UR8][R6.64] ;  /* 0x00000008065c1981 */ /* 0x000f28000c1e1500 */
[----:B------:R-:W4:Y:S04]  /*ade0*/  @P1 LDG.E.U16 R90, desc[UR8][R246.64] ;  /* 0x00000008f65a1981 */ /* 0x000f28000c1e1500 */
[----:B--2---:R1:W2:Y:S04]  /*adf0*/  @P1 LDG.E.U16 R88, desc[UR8][R108.64] ;  /* 0x000000086c581981 */ /* 0x0042a8000c1e1500 */
[----:B------:R-:W2:Y:S04]  /*ae00*/  @P1 LDG.E.U16 R89, desc[UR8][R248.64] ;  /* 0x00000008f8591981 */ /* 0x000ea8000c1e1500 */
[----:B---3--:R-:W3:Y:S01]  /*ae10*/  @P1 LDG.E.U16 R21, desc[UR8][R86.64] ;  /* 0x0000000856151981 */ /* 0x008ee2000c1e1500 */
[----:B-1----:R-:W1:Y:S03]  /*ae20*/  LDC R109, c[0x0][0x3c4] ;  /* 0x0000f100ff6d7b82 */ /* 0x002e660000000800 */
[----:B------:R-:W2:Y:S04]  /*ae30*/  @P1 LDG.E.U16 R20, desc[UR8][R18.64] ;  /* 0x0000000812141981 */ /* 0x000ea8000c1e1500 */
[----:B------:R-:W2:Y:S04]  /*ae40*/  LDL.LU.64 R86, [R1+0x1148] ;  /* 0x0011480001567983 */ /* 0x000ea80000300a00 */
[----:B------:R-:W3:Y:S01]  /*ae50*/  LDL.LU.64 R18, [R1+0x1140] ;  /* 0x0011400001127983 */ /* 0x000ee20000300a00 */
[----:B0-----:R-:W-:-:S05]  /*ae60*/  IMAD.WIDE R6, R107, 0x2, R198 ;  /* 0x000000026b067825 */ /* 0x001fca00078e02c6 */
[----:B------:R-:W4:Y:S01]  /*ae70*/  @P1 LDG.E.U16 R115, desc[UR8][R6.64] ;  /* 0x0000000806731981 */ /* 0x000f22000c1e1500 */
[----:B-1----:R-:W-:-:S03]  /*ae80*/  IMAD R109, R109, 0x6d, RZ ;  /* 0x0000006d6d6d7824 */ /* 0x002fc600078e02ff */
        /* <DEDUP_REMOVED lines=24> */
[----:B------:R-:W3:Y:S01]  /*b010*/  LDL.LU.64 R12, [R1+0x1100] ;  /* 0x00110000010c7983 */ /* 0x000ee20000300a00 */
[----:B0-----:R-:W-:-:S03]  /*b020*/  IMAD R222, R222, 0x65, RZ ;  /* 0x00000065dede7824 */ /* 0x001fc600078e02ff */
[----:B--2---:R-:W2:Y:S04]  /*b030*/  @P1 LDG.E.U16 R78, desc[UR8][R14.64] ;  /* 0x000000080e4e1981 */ /* 0x004ea8000c1e1500 */
[----:B------:R-:W2:Y:S04]  /*b040*/  @P1 LDG.E.U16 R79, desc[UR8][R8.64] ;  /* 0x00000008084f1981 */ /* 0x000ea8000c1e1500 */
[----:B---3--:R-:W3:Y:S04]  /*b050*/  @P1 LDG.E.U16 R13, desc[UR8][R32.64] ;  /* 0x00000008200d1981 */ /* 0x008ee8000c1e1500 */
[----:B------:R-:W2:Y:S04]  /*b060*/  LDL.LU.64 R14, [R1+0x10f8] ;  /* 0x0010f800010e7983 */ /* 0x000ea80000300a00 */
[----:B------:R-:W3:Y:S04]  /*b070*/  LDL.LU.64 R8, [R1+0x10f0] ;  /* 0x0010f00001087983 */ /* 0x000ee80000300a00 */
[----:B------:R-:W3:Y:S04]  /*b080*/  LDL.LU.64 R16, [R1+0x10e8] ;  /* 0x0010e80001107983 */ /* 0x000ee80000300a00 */
[----:B------:R-:W4:Y:S01]  /*b090*/  LDL.LU.64 R10, [R1+0x10e0] ;  /* 0x0010e000010a7983 */ /* 0x000f220000300a00 */
[----:B------:R-:W-:-:S03]  /*b0a0*/  IMAD.WIDE R226, R222, 0x2, R198 ;  /* 0x00000002dee27825 */ /* 0x000fc600078e02c6 */
[----:B------:R-:W4:Y:S01]  /*b0b0*/  LDL.LU.64 R154, [R1+0x10d8] ;  /* 0x0010d800019a7983 */ /* 0x000f220000300a00 */
[----:B------:R-:W-:-:S03]  /*b0c0*/  IMAD.WIDE R224, R222, 0x2, R200 ;  /* 0x00000002dee07825 */ /* 0x000fc600078e02c8 */
[----:B------:R-:W4:Y:S01]  /*b0d0*/  LDL.LU.64 R152, [R1+0x10d0] ;  /* 0x0010d00001987983 */ /* 0x000f220000300a00 */
[----:B------:R-:W-:-:S03]  /*b0e0*/  IMAD.WIDE R222, R109, 0x2, R198 ;  /* 0x000000026dde7825 */ /* 0x000fc600078e02c6 */
[----:B------:R-:W4:Y:S01]  /*b0f0*/  LDL.LU.64 R184, [R1+0x10c8] ;  /* 0x0010c80001b87983 */ /* 0x000f220000300a00 */
[----:B------:R-:W-:-:S03]  /*b100*/  IMAD.WIDE R108, R109, 0x2, R200 ;  /* 0x000000026d6c7825 */ /* 0x000fc600078e02c8 */
[----:B------:R-:W-:Y:S04]  /*b110*/  STL.64 [R1+0xc60], R226 ;  /* 0x000c60e201007387 */ /* 0x000fe80000100a00 */
[----:B------:R0:W-:Y:S04]  /*b120*/  STL.64 [R1+0xc58], R224 ;  /* 0x000c58e001007387 */ /* 0x0001e80000100a00 */
[----:B------:R-:W4:Y:S04]  /*b130*/  LDL.LU.64 R34, [R1+0x10c0] ;  /* 0x0010c00001227983 */ /* 0x000f280000300a00 */
[----:B------:R1:W-:Y:S04]  /*b140*/  STL.64 [R1+0xc00], R222 ;  /* 0x000c00de01007387 */ /* 0x0003e80000100a00 */
[----:B------:R0:W4:Y:S04]  /*b150*/  @P1 LDG.E.U16 R112, desc[UR8][R224.64] ;  /* 0x00000008e0701981 */ /* 0x000128000c1e1500 */
[----:B------:R-:W4:Y:S04]  /*b160*/  @P1 LDG.E.U16 R114, desc[UR8][R108.64] ;  /* 0x000000086c721981 */ /* 0x000f28000c1e1500 */
[----:B------:R-:W4:Y:S01]  /*b170*/  @P1 LDG.E.U16 R111, desc[UR8][R226.64] ;  /* 0x00000008e26f1981 */ /* 0x000f22000c1e1500 */
[----:B0-----:R-:W-:-:S03]  /*b180*/  IMAD.WIDE R224, R107, 0x2, R200 ;  /* 0x000000026be07825 */ /* 0x001fc600078e02c8 */
[----:B------:R1:W4:Y:S01]  /*b190*/  @P1 LDG.E.U16 R113, desc[UR8][R222.64] ;  /* 0x00000008de711981 */ /* 0x000322000c1e1500 */
[----:B------:R-:W-:-:S03]  /*b1a0*/  IMAD.WIDE R106, R238, 0x2, R200 ;  /* 0x00000002ee6a7825 */ /* 0x000fc600078e02c8 */
[----:B------:R-:W4:Y:S04]  /*b1b0*/  @P1 LDG.E.U16 R116, desc[UR8][R224.64] ;  /* 0x00000008e0741981 */ /* 0x000f28000c1e1500 */
[----:B------:R-:W4:Y:S04]  /*b1c0*/  @P1 LDG.E.U16 R118, desc[UR8][R106.64] ;  /* 0x000000086a761981 */ /* 0x000f28000c1e1500 */
[----:B------:R0:W4:Y:S01]  /*b1d0*/  @P1 LDG.E.U16 R12, desc[UR8][R4.64] ;  /* 0x00000008040c1981 */ /* 0x000122000c1e1500 */
[--C-:B-1----:R-:W-:Y:S01]  /*b1e0*/  IMAD.WIDE R222, R244, 0x2, R198.reuse ;  /* 0x00000002f4de7825 */ /* 0x102fe200078e02c6 */
[----:B0-----:R-:W0:Y:S02]  /*b1f0*/  LDC R5, c[0x0][0x3c4] ;  /* 0x0000f100ff057b82 */ /* 0x001e240000000800 */
[----:B--2---:R-:W2:Y:S04]  /*b200*/  @P1 LDG.E.U16 R15, desc[UR8][R126.64] ;  /* 0x000000087e0f1981 */ /* 0x004ea8000c1e1500 */
[----:B------:R-:W2:Y:S04]  /*b210*/  @P1 LDG.E.U16 R14, desc[UR8][R128.64] ;  /* 0x00000008800e1981 */ /* 0x000ea8000c1e1500 */
[----:B---3--:R-:W3:Y:S04]  /*b220*/  @P1 LDG.E.U16 R17, desc[UR8][R38.64] ;  /* 0x0000000826111981 */ /* 0x008ee8000c1e1500 */
[----:B------:R-:W2:Y:S04]  /*b230*/  @P1 LDG.E.U16 R16, desc[UR8][R42.64] ;  /* 0x000000082a101981 */ /* 0x000ea8000c1e1500 */
[----:B----4-:R-:W4:Y:S04]  /*b240*/  @P1 LDG.E.U16 R10, desc[UR8][R222.64] ;  /* 0x00000008de0a1981 */ /* 0x010f28000c1e1500 */
[----:B------:R-:W2:Y:S04]  /*b250*/  LDL.LU.64 R38, [R1+0x10b8] ;  /* 0x0010b80001267983 */ /* 0x000ea80000300a00 */
[----:B------:R1:W-:Y:S04]  /*b260*/  STL.64 [R1+0xbf8], R108 ;  /* 0x000bf86c01007387 */ /* 0x0003e80000100a00 */
[----:B------:R-:W2:Y:S04]  /*b270*/  LDL.LU.64 R42, [R1+0x10b0] ;  /* 0x0010b000012a7983 */ /* 0x000ea80000300a00 */
[----:B------:R-:W-:Y:S04]  /*b280*/  STL.64 [R1+0x1058], R6 ;  /* 0x0010580601007387 */ /* 0x000fe80000100a00 */
[----:B------:R-:W2:Y:S04]  /*b290*/  LDL.LU.64 R126, [R1+0x10a8] ;  /* 0x0010a800017e7983 */ /* 0x000ea80000300a00 */
[----:B------:R-:W2:Y:S04]  /*b2a0*/  LDL.LU.64 R128, [R1+0x10a0] ;  /* 0x0010a00001807983 */ /* 0x000ea80000300a00 */
[----:B------:R-:W2:Y:S04]  /*b2b0*/  LDL.LU.64 R32, [R1+0x1098] ;  /* 0x0010980001207983 */ /* 0x000ea80000300a00 */
[----:B------:R-:W2:Y:S04]  /*b2c0*/  LDL.LU.64 R36, [R1+0x1090] ;  /* 0x0010900001247983 */ /* 0x000ea80000300a00 */
[----:B------:R-:W2:Y:S04]  /*b2d0*/  LDL.LU.64 R40, [R1+0x1088] ;  /* 0x0010880001287983 */ /* 0x000ea80000300a00 */
[----:B------:R-:W2:Y:S04]  /*b2e0*/  LDL.LU.64 R44, [R1+0x1080] ;  /* 0x00108000012c7983 */ /* 0x000ea80000300a00 */
[----:B------:R-:W5:Y:S04]  /*b2f0*/  LDL.LU.64 R2, [R1+0x1078] ;  /* 0x0010780001027983 */ /* 0x000f680000300a00 */
[----:B------:R-:W2:Y:S01]  /*b300*/  LDL.LU.64 R206, [R1+0x1070] ;  /* 0x0010700001ce7983 */ /* 0x000ea20000300a00 */
[----:B-1----:R-:W-:-:S03]  /*b310*/  IMAD.WIDE R108, R238, 0x2, R198 ;  /* 0x00000002ee6c7825 */ /* 0x002fc600078e02c6 */
[----:B------:R-:W-:Y:S04]  /*b320*/  STL.64 [R1+0xba0], R224 ;  /* 0x000ba0e001007387 */ /* 0x000fe80000100a00 */
[----:B------:R-:W-:Y:S04]  /*b330*/  STL.64 [R1+0x9e8], R108 ;  /* 0x0009e86c01007387 */ /* 0x000fe80000100a00 */
[----:B------:R1:W-:Y:S04]  /*b340*/  STL.64 [R1+0x9e0], R106 ;  /* 0x0009e06a01007387 */ /* 0x0003e80000100a00 */
[----:B------:R0:W3:Y:S01]  /*b350*/  @P1 LDG.E.U16 R117, desc[UR8][R108.64] ;  /* 0x000000086c751981 */ /* 0x0000e2000c1e1500 */
[----:B-1----:R-:W-:-:S04]  /*b360*/  IMAD.WIDE R106, R220, 0x2, R198 ;  /* 0x00000002dc6a7825 */ /* 0x002fc800078e02c6 */
[--C-:B0-----:R-:W-:Y:S01]  /*b370*/  IMAD.WIDE R108, R244, 0x2, R200.reuse ;  /* 0x00000002f46c7825 */ /* 0x101fe200078e02c8 */
[----:B------:R-:W3:Y:S04]  /*b380*/  @P1 LDG.E.U16 R8, desc[UR8][R106.64] ;  /* 0x000000086a081981 */ /* 0x000ee8000c1e1500 */
[----:B------:R-:W3:Y:S01]  /*b390*/  @P1 LDG.E.U16 R9, desc[UR8][R108.64] ;  /* 0x000000086c091981 */ /* 0x000ee2000c1e1500 */
[----:B------:R-:W-:-:S05]  /*b3a0*/  IMAD.WIDE R6, R241, 0x2, R200 ;  /* 0x00000002f1067825 */ /* 0x000fca00078e02c8 */
[----:B------:R0:W3:Y:S04]  /*b3b0*/  @P1 LDG.E.U16 R11, desc[UR8][R6.64] ;  /* 0x00000008060b1981 */ /* 0x0000e8000c1e1500 */
[----:B------:R-:W-:Y:S04]  /*b3c0*/  STL.64 [R1+0x1020], R222 ;  /* 0x001020de01007387 */ /* 0x000fe80000100a00 */
[----:B------:R1:W-:Y:S01]  /*b3d0*/  STL.64 [R1+0x1018], R108 ;  /* 0x0010186c01007387 */ /* 0x0003e20000100a00 */
[----:B0-----:R-:W-:-:S03]  /*b3e0*/  PRMT R7, RZ, 0x7610, R7 ;  /* 0x00007610ff077816 */ /* 0x001fc60000000007 */
[----:B------:R0:W-:Y:S01]  /*b3f0*/  STL.64 [R1+0x1060], R106 ;  /* 0x0010606a01007387 */ /* 0x0001e20000100a00 */
[----:B-1----:R-:W1:Y:S01]  /*b400*/  LDC R108, c[0x0][0x3c4] ;  /* 0x0000f100ff6c7b82 */ /* 0x002e620000000800 */
[----:B0-----:R-:W-:-:S05]  /*b410*/  IMAD.WIDE R106, R220, 0x2, R200 ;  /* 0x00000002dc6a7825 */ /* 0x001fca00078e02c8 */
[----:B------:R0:W3:Y:S01]  /*b420*/  @P1 LDG.E.U16 R7, desc[UR8][R106.64] ;  /* 0x000000086a071981 */ /* 0x0000e2000c1e1500 */
[----:B------:R-:W-:-:S03]  /*b430*/  PRMT R4, RZ, 0x7610, R4 ;  /* 0x00007610ff047816 */ /* 0x000fc60000000004 */
[----:B------:R0:W-:Y:S01]  /*b440*/  STL.64 [R1+0xb80], R106 ;  /* 0x000b806a01007387 */ /* 0x0001e20000100a00 */
[----:B-1----:R-:W-:-:S05]  /*b450*/  LEA R108, R108, -R108, 0x3 ;  /* 0x8000006c6c6c7211 */ /* 0x002fca00078e18ff */
[----:B0-----:R-:W-:-:S04]  /*b460*/  IMAD.WIDE R106, R108, 0x2, R198 ;  /* 0x000000026c6a7825 */ /* 0x001fc800078e02c6 */
[----:B------:R-:W-:Y:S01]  /*b470*/  IMAD.WIDE R108, R108, 0x2, R200 ;  /* 0x000000026c6c7825 */ /* 0x000fe200078e02c8 */
[----:B------:R-:W3:Y:S04]  /*b480*/  @P1 LDG.E.U16 R0, desc[UR8][R106.64] ;  /* 0x000000086a001981 */ /* 0x000ee8000c1e1500 */
[----:B------:R0:W3:Y:S02]  /*b490*/  @P1 LDG.E.U16 R4, desc[UR8][R108.64] ;  /* 0x000000086c041981 */ /* 0x0000e4000c1e1500 */
[----:B0-----:R-:W-:Y:S02]  /*b4a0*/  LEA R108, R5, -R5, 0x4 ;  /* 0x80000005056c7211 */ /* 0x001fe400078e20ff */
[----:B------:R-:W-:-:S03]  /*b4b0*/  PRMT R5, RZ, 0x7610, R5 ;  /* 0x00007610ff057816 */ /* 0x000fc60000000005 */
[----:B------:R-:W-:-:S05]  /*b4c0*/  IMAD.WIDE R106, R108, 0x2, R198 ;  /* 0x000000026c6a7825 */ /* 0x000fca00078e02c6 */
[----:B------:R0:W3:Y:S01]  /*b4d0*/  @P1 LDG.E.U16 R5, desc[UR8][R106.64] ;  /* 0x000000086a051981 */ /* 0x0000e2000c1e1500 */
[----:B------:R-:W-:Y:S01]  /*b4e0*/  PRMT R6, RZ, 0x7610, R6 ;  /* 0x00007610ff067816 */ /* 0x000fe20000000006 */
[----:B------:R-:W-:-:S05]  /*b4f0*/  IMAD.WIDE R108, R108, 0x2, R200 ;  /* 0x000000026c6c7825 */ /* 0x000fca00078e02c8 */
[----:B------:R1:W3:Y:S01]  /*b500*/  @P1 LDG.E.U16 R6, desc[UR8][R108.64] ;  /* 0x000000086c061981 */ /* 0x0002e2000c1e1500 */
[----:B--2---:R-:W-:-:S04]  /*b510*/  LEA R204, R206, R207, 0x8 ;  /* 0x000000cfcecc7211 */ /* 0x004fc800078e40ff */
[C---:B------:R-:W-:Y:S01]  /*b520*/  LOP3.LUT R221, R204.reuse, 0x10, RZ, 0x3c, !PT ;  /* 0x00000010ccdd7812 */ /* 0x040fe200078e3cff */
        /* <DEDUP_REMOVED lines=56> */
[----:B------:R-:W-:-:S03]  /*b8b0*/  LOP3.LUT R220, R204, 0x20, RZ, 0x3c, !PT ;  /* 0x00000020ccdc7812 */ /* 0x000fc600078e3cff */
        /* <DEDUP_REMOVED lines=32> */
[----:B0-----:R-:W-:-:S03]  /*bac0*/  LOP3.LUT R106, R204, 0x30, RZ, 0x3c, !PT ;  /* 0x00000030cc6a7812 */ /* 0x001fc600078e3cff */
        /* <DEDUP_REMOVED lines=18> */
[----:B------:R1:W-:Y:S01]  /*bbf0*/  STS.U16 [R106+UR4+0x11580], R25 ;  /* 0x011580196a007988 */ /* 0x0003e20008000404 */
[----:B0-----:R-:W0:Y:S03]  /*bc00*/  LDC R27, c[0x0][0x3c4] ;  /* 0x0000f100ff1b7b82 */ /* 0x001e260000000800 */
[----:B------:R-:W-:Y:S04]  /*bc10*/  STS.U16 [R106+UR4+0x19580], R50 ;  /* 0x019580326a007988 */ /* 0x000fe80008000404 */
[----:B------:R-:W-:Y:S01]  /*bc20*/  STS.U16 [R106+UR4+0x11980], R51 ;  /* 0x011980336a007988 */ /* 0x000fe20008000404 */
[----:B--2---:R-:W2:Y:S03]  /*bc30*/  LDC R26, c[0x0][0x3c4] ;  /* 0x0000f100ff1a7b82 */ /* 0x004ea60000000800 */
        /* <DEDUP_REMOVED lines=11> */
[----:B-1----:R-:W-:-:S03]  /*bcf0*/  LOP3.LUT R25, R204, 0x40, RZ, 0x3c, !PT ;  /* 0x00000040cc197812 */ /* 0x002fc600078e3cff */
        /* <DEDUP_REMOVED lines=10> */
[----:B-1----:R-:W1:Y:S01]  /*bda0*/  LDC R70, c[0x0][0x3c4] ;  /* 0x0000f100ff467b82 */ /* 0x002e620000000800 */
[----:B0-----:R-:W-:-:S02]  /*bdb0*/  LOP3.LUT R19, R204, 0x50, RZ, 0x3c, !PT ;  /* 0x00000050cc137812 */ /* 0x001fc400078e3cff */
        /* <DEDUP_REMOVED lines=12> */
[----:B-1----:R-:W1:Y:S03]  /*be80*/  LDC R20, c[0x0][0x3c4] ;  /* 0x0000f100ff147b82 */ /* 0x002e660000000800 */
[----:B------:R-:W-:Y:S04]  /*be90*/  STS.U16 [R25+UR4+0x19a00], R74 ;  /* 0x019a004a19007988 */ /* 0x000fe80008000404 */
[----:B------:R3:W-:Y:S01]  /*bea0*/  STS.U16 [R25+UR4+0x11e00], R75 ;  /* 0x011e004b19007988 */ /* 0x0007e20008000404 */
[----:B--2---:R-:W-:Y:S01]  /*beb0*/  IMAD R26, R26, 0x2e, RZ ;  /* 0x0000002e1a1a7824 */ /* 0x004fe200078e02ff */
[----:B------:R-:W2:Y:S02]  /*bec0*/  LDC R71, c[0x0][0x3c4] ;  /* 0x0000f100ff477b82 */ /* 0x000ea40000000800 */
[----:B------:R0:W-:Y:S04]  /*bed0*/  STS.U16 [R25+UR4+0x19e00], R76 ;  /* 0x019e004c19007988 */ /* 0x0001e80008000404 */
[----:B------:R-:W-:Y:S02]  /*bee0*/  STS.U16 [R25+UR4+0x12200], R77 ;  /* 0x0122004d19007988 */ /* 0x000fe40008000404 */
[----:B---3--:R-:W3:Y:S02]  /*bef0*/  LDC R75, c[0x0][0x3c4] ;  /* 0x0000f100ff4b7b82 */ /* 0x008ee40000000800 */
[----:B------:R-:W-:Y:S04]  /*bf00*/  STS.U16 [R25+UR4+0x1a200], R78 ;  /* 0x01a2004e19007988 */ /* 0x000fe80008000404 */
[----:B------:R-:W-:Y:S01]  /*bf10*/  STS.U16 [R25+UR4+0x12600], R79 ;  /* 0x0126004f19007988 */ /* 0x000fe20008000404 */
[----:B------:R-:W-:Y:S01]  /*bf20*/  IMAD R27, R27, 0x2f, RZ ;  /* 0x0000002f1b1b7824 */ /* 0x000fe200078e02ff */
[----:B------:R-:W0:Y:S02]  /*bf30*/  LDC R72, c[0x0][0x3c4] ;  /* 0x0000f100ff487b82 */ /* 0x000e240000000800 */
[----:B------:R-:W-:Y:S04]  /*bf40*/  STS.U16 [R25+UR4+0x1a600], R80 ;  /* 0x01a6005019007988 */ /* 0x000fe80008000404 */
[----:B------:R-:W-:Y:S04]  /*bf50*/  STS.U16 [R25+UR4+0x12a00], R81 ;  /* 0x012a005119007988 */ /* 0x000fe80008000404 */
[----:B------:R-:W-:Y:S01]  /*bf60*/  STS.U16 [R25+UR4+0x1aa00], R82 ;  /* 0x01aa005219007988 */ /* 0x000fe20008000404 */
[----:B------:R-:W0:Y:S03]  /*bf70*/  LDC R73, c[0x0][0x3c4] ;  /* 0x0000f100ff497b82 */ /* 0x000e260000000800 */
        /* <DEDUP_REMOVED lines=10> */
[C---:B------:R-:W-:Y:S01]  /*c020*/  IMAD.WIDE R144, R26.reuse, 0x2, R198 ;  /* 0x000000021a907825 */ /* 0x040fe200078e02c6 */
[----:B------:R-:W1:Y:S02]  /*c030*/  LDC R74, c[0x0][0x3c4] ;  /* 0x0000f100ff4a7b82 */ /* 0x000e640000000800 */
[----:B------:R2:W-:Y:S04]  /*c040*/  STS.U16 [R19+UR4+0x18a80], R17 ;  /* 0x018a801113007988 */ /* 0x0005e80008000404 */
[----:B------:R2:W-:Y:S01]  /*c050*/  STS.U16 [R19+UR4+0x10a80], R18 ;  /* 0x010a801213007988 */ /* 0x0005e20008000404 */
[----:B------:R-:W-:Y:S01]  /*c060*/  IMAD.WIDE R142, R26, 0x2, R200 ;  /* 0x000000021a8e7825 */ /* 0x000fe200078e02c8 */
[----:B0-----:R-:W0:Y:S08]  /*c070*/  LDC R76, c[0x0][0x3c4] ;  /* 0x0000f100ff4c7b82 */ /* 0x001e300000000800 */
[----:B--2---:R-:W2:Y:S08]  /*c080*/  LDC R17, c[0x0][0x3c4] ;  /* 0x0000f100ff117b82 */ /* 0x004eb00000000800 */
[----:B------:R-:W0:Y:S01]  /*c090*/  LDC R18, c[0x0][0x3c4] ;  /* 0x0000f100ff127b82 */ /* 0x000e220000000800 */
[----:B------:R-:W-:Y:S04]  /*c0a0*/  STS.U16 [R19+UR4+0x10280], R37 ;  /* 0x0102802513007988 */ /* 0x000fe80008000404 */
[----:B------:R-:W-:Y:S03]  /*c0b0*/  STS.U16 [R19+UR4+0x18280], R36 ;  /* 0x0182802413007988 */ /* 0x000fe60008000404 */
[----:B------:R-:W1:Y:S01]  /*c0c0*/  LDC R77, c[0x0][0x3c4] ;  /* 0x0000f100ff4d7b82 */ /* 0x000e620000000800 */
[----:B------:R-:W-:Y:S04]  /*c0d0*/  STS.U16 [R19+UR4+0x10680], R35 ;  /* 0x0106802313007988 */ /* 0x000fe80008000404 */
[----:B------:R-:W-:Y:S01]  /*c0e0*/  STS.U16 [R19+UR4+0x18680], R34 ;  /* 0x0186802213007988 */ /* 0x000fe20008000404 */
[----:B--2---:R-:W-:-:S03]  /*c0f0*/  IMAD R17, R17, 0x17, RZ ;  /* 0x0000001711117824 */ /* 0x004fc600078e02ff */
[----:B------:R-:W-:Y:S01]  /*c100*/  STS.U16 [R19+UR4+0x10e80], R16 ;  /* 0x010e801013007988 */ /* 0x000fe20008000404 */
[----:B------:R-:W2:Y:S01]  /*c110*/  LDC R78, c[0x0][0x3c4] ;  /* 0x0000f100ff4e7b82 */ /* 0x000ea20000000800 */
[----:B------:R-:W-:Y:S02]  /*c120*/  IMAD.WIDE R122, R17, 0x2, R198 ;  /* 0x00000002117a7825 */ /* 0x000fe400078e02c6 */
[----:B------:R-:W-:Y:S01]  /*c130*/  STS.U16 [R19+UR4+0x18e80], R15 ;  /* 0x018e800f13007988 */ /* 0x000fe20008000404 */
[----:B0-----:R-:W-:-:S03]  /*c140*/  LEA R18, R18, -R18, 0x5 ;  /* 0x8000001212127211 */ /* 0x001fc600078e28ff */
[----:B------:R-:W-:Y:S01]  /*c150*/  STS.U16 [R19+UR4+0x11280], R14 ;  /* 0x0112800e13007988 */ /* 0x000fe20008000404 */
[----:B------:R-:W-:Y:S01]  /*c160*/  IMAD.WIDE R120, R17, 0x2, R200 ;  /* 0x0000000211787825 */ /* 0x000fe200078e02c8 */
[----:B------:R-:W0:Y:S02]  /*c170*/  LDC R79, c[0x0][0x3c4] ;  /* 0x0000f100ff4f7b82 */ /* 0x000e240000000800 */
[----:B------:R1:W-:Y:S01]  /*c180*/  STS.U16 [R19+UR4+0x19280], R13 ;  /* 0x0192800d13007988 */ /* 0x0003e20008000404 */
[----:B------:R-:W-:-:S03]  /*c190*/  IMAD.WIDE R108, R18, 0x2, R198 ;  /* 0x00000002126c7825 */ /* 0x000fc600078e02c6 */
[----:B------:R-:W-:Y:S01]  /*c1a0*/  STS.U16 [R19+UR4+0x11680], R93 ;  /* 0x0116805d13007988 */ /* 0x000fe20008000404 */
[----:B---3--:R-:W-:Y:S01]  /*c1b0*/  IMAD R75, R75, 0x4f, RZ ;  /* 0x0000004f4b4b7824 */ /* 0x008fe200078e02ff */
[----:B------:R-:W3:Y:S02]  /*c1c0*/  LDC R80, c[0x0][0x3c4] ;  /* 0x0000f100ff507b82 */ /* 0x000ee40000000800 */
[----:B------:R-:W-:Y:S01]  /*c1d0*/  STS.U16 [R19+UR4+0x19680], R94 ;  /* 0x0196805e13007988 */ /* 0x000fe20008000404 */
[----:B-1----:R-:W-:-:S03]  /*c1e0*/  LOP3.LUT R13, R204, 0x60, RZ, 0x3c, !PT ;  /* 0x00000060cc0d7812 */ /* 0x002fc600078e3cff */
[----:B------:R-:W-:Y:S01]  /*c1f0*/  STS.U16 [R19+UR4+0x11a80], R95 ;  /* 0x011a805f13007988 */ /* 0x000fe20008000404 */
[----:B------:R-:W-:Y:S01]  /*c200*/  IMAD R70, R70, 0x5e, RZ ;  /* 0x0000005e46467824 */ /* 0x000fe200078e02ff */
[----:B------:R-:W1:Y:S02]  /*c210*/  LDC R81, c[0x0][0x3c4] ;  /* 0x0000f100ff517b82 */ /* 0x000e640000000800 */
        /* <DEDUP_REMOVED lines=19> */
[----:B------:R-:W-:-:S03]  /*c350*/  IMAD.WIDE R106, R18, 0x2, R200 ;  /* 0x00000002126a7825 */ /* 0x000fc600078e02c8 */
[----:B------:R1:W-:Y:S01]  /*c360*/  STS.U16 [R13+UR4+0x10f00], R8 ;  /* 0x010f00080d007988 */ /* 0x0003e20008000404 */
[----:B0-----:R-:W-:Y:S02]  /*c370*/  IMAD R19, R20, 0x26, RZ ;  /* 0x0000002614137824 */ /* 0x001fe400078e02ff */
[----:B------:R-:W-:Y:S01]  /*c380*/  IMAD R20, R21, 0x27, RZ ;  /* 0x0000002715147824 */ /* 0x000fe200078e02ff */
[----:B------:R-:W-:Y:S01]  /*c390*/  STL.64 [R1+0xb58], R122 ;  /* 0x000b587a01007387 */ /* 0x000fe20000100a00 */
[C---:B------:R-:W-:Y:S01]  /*c3a0*/  IMAD.WIDE R68, R19.reuse, 0x2, R198 ;  /* 0x0000000213447825 */ /* 0x040fe200078e02c6 */
[----:B-1----:R-:W-:Y:S02]  /*c3b0*/  PRMT R8, RZ, 0x7610, R8 ;  /* 0x00007610ff087816 */ /* 0x002fe40000000008 */
[----:B------:R-:W-:Y:S01]  /*c3c0*/  STL.64 [R1+0xb50], R120 ;  /* 0x000b507801007387 */ /* 0x000fe20000100a00 */
[----:B------:R-:W-:-:S03]  /*c3d0*/  IMAD.WIDE R66, R19, 0x2, R200 ;  /* 0x0000000213427825 */ /* 0x000fc600078e02c8 */
[----:B------:R-:W-:Y:S01]  /*c3e0*/  STL.64 [R1+0xb48], R108 ;  /* 0x000b486c01007387 */ /* 0x000fe20000100a00 */
[----:B------:R-:W-:-:S03]  /*c3f0*/  IMAD.WIDE R64, R20, 0x2, R198 ;  /* 0x0000000214407825 */ /* 0x000fc600078e02c6 */
[----:B------:R-:W-:Y:S01]  /*c400*/  STL.64 [R1+0xb40], R106 ;  /* 0x000b406a01007387 */ /* 0x000fe20000100a00 */
[----:B------:R-:W-:-:S03]  /*c410*/  IMAD.WIDE R62, R20, 0x2, R200 ;  /* 0x00000002143e7825 */ /* 0x000fc600078e02c8 */
[----:B------:R0:W-:Y:S04]  /*c420*/  STS.U16 [R13+UR4+0x18b00], R9 ;  /* 0x018b00090d007988 */ /* 0x0001e80008000404 */
[----:B------:R-:W-:Y:S04]  /*c430*/  STL.64 [R1+0xb38], R68 ;  /* 0x000b384401007387 */ /* 0x000fe80000100a00 */
[----:B------:R-:W-:Y:S01]  /*c440*/  STL.64 [R1+0xb30], R66 ;  /* 0x000b304201007387 */ /* 0x000fe20000100a00 */
[----:B0-----:R-:W-:-:S03]  /*c450*/  PRMT R9, RZ, 0x7610, R9 ;  /* 0x00007610ff097816 */ /* 0x001fc60000000009 */
[----:B------:R-:W-:Y:S01]  /*c460*/  STL.64 [R1+0xb28], R64 ;  /* 0x000b284001007387 */ /* 0x000fe20000100a00 */
[----:B------:R-:W-:-:S03]  /*c470*/  PRMT R15, RZ, 0x7610, R15 ;  /* 0x00007610ff0f7816 */ /* 0x000fc6000000000f */
[----:B------:R0:W-:Y:S04]  /*c480*/  STL.64 [R1+0xb20], R62 ;  /* 0x000b203e01007387 */ /* 0x0001e80000100a00 */
[----:B------:R0:W3:Y:S01]  /*c490*/  @P1 LDG.E.U16 R8, desc[UR8][R62.64] ;  /* 0x000000083e081981 */ /* 0x0000e2000c1e1500 */
[----:B------:R-:W-:-:S03]  /*c4a0*/  PRMT R16, RZ, 0x7610, R16 ;  /* 0x00007610ff107816 */ /* 0x000fc60000000010 */
[----:B------:R1:W3:Y:S04]  /*c4b0*/  @P1 LDG.E.U16 R9, desc[UR8][R64.64] ;  /* 0x0000000840091981 */ /* 0x0002e8000c1e1500 */
[----:B------:R1:W3:Y:S01]  /*c4c0*/  @P1 LDG.E.U16 R15, desc[UR8][R66.64] ;  /* 0x00000008420f1981 */ /* 0x0002e2000c1e1500 */
[----:B0-----:R-:W0:Y:S03]  /*c4d0*/  LDC R62, c[0x0][0x3c4] ;  /* 0x0000f100ff3e7b82 */ /* 0x001e260000000800 */
[----:B------:R0:W3:Y:S05]  /*c4e0*/  @P1 LDG.E.U16 R16, desc[UR8][R68.64] ;  /* 0x0000000844101981 */ /* 0x0000ea000c1e1500 */
[----:B------:R-:W2:Y:S08]  /*c4f0*/  LDC R63, c[0x0][0x3c4] ;  /* 0x0000f100ff3f7b82 */ /* 0x000eb00000000800 */
[----:B-1----:R-:W1:Y:S08]  /*c500*/  LDC R64, c[0x0][0x3c4] ;  /* 0x0000f100ff407b82 */ /* 0x002e700000000800 */
[----:B------:R-:W1:Y:S08]  /*c510*/  LDC R65, c[0x0][0x3c4] ;  /* 0x0000f100ff417b82 */ /* 0x000e700000000800 */
[----:B------:R-:W4:Y:S08]  /*c520*/  LDC R66, c[0x0][0x3c4] ;  /* 0x0000f100ff427b82 */ /* 0x000f300000000800 */
[----:B------:R-:W4:Y:S08]  /*c530*/  LDC R67, c[0x0][0x3c4] ;  /* 0x0000f100ff437b82 */ /* 0x000f300000000800 */
[----:B0-----:R-:W0:Y:S08]  /*c540*/  LDC R68, c[0x0][0x3c4] ;  /* 0x0000f100ff447b82 */ /* 0x001e300000000800 */
[----:B------:R-:W0:Y:S01]  /*c550*/  LDC R69, c[0x0][0x3c4] ;  /* 0x0000f100ff457b82 */ /* 0x000e220000000800 */
[----:B------:R-:W-:-:S02]  /*c560*/  IMAD R62, R62, 0x36, RZ ;  /* 0x000000363e3e7824 */ /* 0x000fc400078e02ff */
[----:B--2---:R-:W-:Y:S02]  /*c570*/  IMAD R63, R63, 0x37, RZ ;  /* 0x000000373f3f7824 */ /* 0x004fe400078e02ff */
[--C-:B------:R-:W-:Y:S01]  /*c580*/  IMAD.WIDE R104, R27, 0x2, R198.reuse ;  /* 0x000000021b687825 */ /* 0x100fe200078e02c6 */
[----:B-1----:R-:W-:Y:S01]  /*c590*/  LEA R65, R65, -R65, 0x6 ;  /* 0x8000004141417211 */ /* 0x002fe200078e30ff */
[----:B------:R-:W-:Y:S02]  /*c5a0*/  STL.64 [R1+0xb18], R144 ;  /* 0x000b189001007387 */ /* 0x000fe40000100a00 */
[----:B------:R-:W-:Y:S02]  /*c5b0*/  IMAD R64, R64, 0x3e, RZ ;  /* 0x0000003e40407824 */ /* 0x000fe400078e02ff */
[C---:B------:R-:W-:Y:S01]  /*c5c0*/  IMAD.WIDE R140, R62.reuse, 0x2, R198 ;  /* 0x000000023e8c7825 */ /* 0x040fe200078e02c6 */
[----:B------:R-:W-:Y:S03]  /*c5d0*/  STL.64 [R1+0xb10], R142 ;  /* 0x000b108e01007387 */ /* 0x000fe60000100a00 */
[--C-:B------:R-:W-:Y:S01]  /*c5e0*/  IMAD.WIDE R102, R27, 0x2, R200.reuse ;  /* 0x000000021b667825 */ /* 0x100fe200078e02c8 */
[----:B------:R-:W-:Y:S03]  /*c5f0*/  STL.64 [R1+0xb08], R104 ;  /* 0x000b086801007387 */ /* 0x000fe60000100a00 */
[----:B------:R-:W-:Y:S01]  /*c600*/  IMAD.WIDE R138, R62, 0x2, R200 ;  /* 0x000000023e8a7825 */ /* 0x000fe200078e02c8 */
[----:B------:R-:W-:Y:S03]  /*c610*/  STL.64 [R1+0xaf8], R140 ;  /* 0x000af88c01007387 */ /* 0x000fe60000100a00 */
[----:B------:R-:W-:Y:S01]  /*c620*/  IMAD.WIDE R100, R63, 0x2, R198 ;  /* 0x000000023f647825 */ /* 0x000fe200078e02c6 */
[----:B------:R-:W-:Y:S03]  /*c630*/  STL.64 [R1+0xb00], R102 ;  /* 0x000b006601007387 */ /* 0x000fe60000100a00 */
[----:B----4-:R-:W-:-:S02]  /*c640*/  IMAD R66, R66, 0x46, RZ ;  /* 0x0000004642427824 */ /* 0x010fc400078e02ff */
[C---:B------:R-:W-:Y:S01]  /*c650*/  IMAD.WIDE R136, R64.reuse, 0x2, R198 ;  /* 0x0000000240887825 */ /* 0x040fe200078e02c6 */
[----:B------:R-:W-:Y:S03]  /*c660*/  STL.64 [R1+0xaf0], R138 ;  /* 0x000af08a01007387 */ /* 0x000fe60000100a00 */
[--C-:B------:R-:W-:Y:S01]  /*c670*/  IMAD.WIDE R98, R63, 0x2, R200.reuse ;  /* 0x000000023f627825 */ /* 0x100fe200078e02c8 */
[----:B------:R-:W-:Y:S03]  /*c680*/  STL.64 [R1+0xae8], R100 ;  /* 0x000ae86401007387 */ /* 0x000fe60000100a00 */
[----:B------:R-:W-:Y:S01]  /*c690*/  IMAD.WIDE R134, R64, 0x2, R200 ;  /* 0x0000000240867825 */ /* 0x000fe200078e02c8 */
[----:B------:R1:W-:Y:S01]  /*c6a0*/  STS.U16 [R13+UR4+0x10700], R12 ;  /* 0x0107000c0d007988 */ /* 0x0003e20008000404 */
[----:B------:R-:W-:-:S02]  /*c6b0*/  PRMT R14, RZ, 0x7610, R14 ;  /* 0x00007610ff0e7816 */ /* 0x000fc4000000000e */
[----:B------:R-:W-:Y:S02]  /*c6c0*/  IMAD R67, R67, 0x47, RZ ;  /* 0x0000004743437824 */ /* 0x000fe400078e02ff */
[C-C-:B------:R-:W-:Y:S01]  /*c6d0*/  IMAD.WIDE R96, R65.reuse, 0x2, R198.reuse ;  /* 0x0000000241607825 */ /* 0x140fe200078e02c6 */
[----:B------:R-:W-:Y:S03]  /*c6e0*/  STL.64 [R1+0xad8], R136 ;  /* 0x000ad88801007387 */ /* 0x000fe60000100a00 */
[----:B0-----:R-:W-:Y:S02]  /*c6f0*/  IMAD R68, R68, 0x4e, RZ ;  /* 0x0000004e44447824 */ /* 0x001fe400078e02ff */
[----:B------:R-:W-:Y:S01]  /*c700*/  IMAD.WIDE R130, R66, 0x2, R198 ;  /* 0x0000000242827825 */ /* 0x000fe200078e02c6 */
[----:B-1----:R-:W-:Y:S01]  /*c710*/  PRMT R12, RZ, 0x7610, R12 ;  /* 0x00007610ff0c7816 */ /* 0x002fe2000000000c */
[----:B------:R-:W-:Y:S02]  /*c720*/  STL.64 [R1+0xae0], R98 ;  /* 0x000ae06201007387 */ /* 0x000fe40000100a00 */
[----:B------:R-:W-:-:S02]  /*c730*/  IMAD.WIDE R94, R65, 0x2, R200 ;  /* 0x00000002415e7825 */ /* 0x000fc400078e02c8 */
[----:B------:R-:W-:Y:S02]  /*c740*/  STL.64 [R1+0xad0], R134 ;  /* 0x000ad08601007387 */ /* 0x000fe40000100a00 */
[----:B------:R-:W-:Y:S02]  /*c750*/  IMAD.WIDE R128, R66, 0x2, R200 ;  /* 0x0000000242807825 */ /* 0x000fe400078e02c8 */
[----:B------:R-:W-:Y:S02]  /*c760*/  STL.64 [R1+0xac8], R96 ;  /* 0x000ac86001007387 */ /* 0x000fe40000100a00 */
[----:B------:R-:W-:Y:S02]  /*c770*/  IMAD.WIDE R92, R67, 0x2, R198 ;  /* 0x00000002435c7825 */ /* 0x000fe400078e02c6 */
[----:B------:R-:W-:Y:S02]  /*c780*/  STL.64 [R1+0xab8], R130 ;  /* 0x000ab88201007387 */ /* 0x000fe40000100a00 */
[----:B------:R-:W-:-:S02]  /*c790*/  IMAD R69, R69, 0x56, RZ ;  /* 0x0000005645457824 */ /* 0x000fc400078e02ff */
[C---:B------:R-:W-:Y:S01]  /*c7a0*/  IMAD.WIDE R126, R68.reuse, 0x2, R198 ;  /* 0x00000002447e7825 */ /* 0x040fe200078e02c6 */
[----:B------:R-:W-:Y:S03]  /*c7b0*/  STL.64 [R1+0xac0], R94 ;  /* 0x000ac05e01007387 */ /* 0x000fe60000100a00 */
[--C-:B------:R-:W-:Y:S01]  /*c7c0*/  IMAD.WIDE R90, R67, 0x2, R200.reuse ;  /* 0x00000002435a7825 */ /* 0x100fe200078e02c8 */
[----:B------:R0:W2:Y:S03]  /*c7d0*/  @P1 LDG.E.U16 R14, desc[UR8][R122.64] ;  /* 0x000000087a0e1981 */ /* 0x0000a6000c1e1500 */
[----:B------:R-:W-:Y:S01]  /*c7e0*/  IMAD.WIDE R124, R68, 0x2, R200 ;  /* 0x00000002447c7825 */ /* 0x000fe200078e02c8 */
[----:B------:R-:W-:Y:S03]  /*c7f0*/  STL.64 [R1+0xab0], R128 ;  /* 0x000ab08001007387 */ /* 0x000fe60000100a00 */
[--C-:B------:R-:W-:Y:S01]  /*c800*/  IMAD.WIDE R88, R75, 0x2, R198.reuse ;  /* 0x000000024b587825 */ /* 0x100fe200078e02c6 */
[----:B------:R1:W-:Y:S03]  /*c810*/  STS.U16 [R13+UR4+0x18700], R11 ;  /* 0x0187000b0d007988 */ /* 0x0003e60008000404 */
[----:B------:R-:W-:Y:S01]  /*c820*/  IMAD R71, R71, 0x66, RZ ;  /* 0x0000006647477824 */ /* 0x000fe200078e02ff */
[----:B------:R4:W2:Y:S01]  /*c830*/  @P1 LDG.E.U16 R12, desc[UR8][R120.64] ;  /* 0x00000008780c1981 */ /* 0x0008a2000c1e1500 */
[----:B0-----:R-:W-:-:S03]  /*c840*/  IMAD.WIDE R122, R69, 0x2, R198 ;  /* 0x00000002457a7825 */ /* 0x001fc600078e02c6 */
[----:B------:R-:W-:Y:S01]  /*c850*/  STL.64 [R1+0xaa8], R92 ;  /* 0x000aa85c01007387 */ /* 0x000fe20000100a00 */
[----:B------:R-:W-:Y:S01]  /*c860*/  IMAD R72, R72, 0x6e, RZ ;  /* 0x0000006e48487824 */ /* 0x000fe200078e02ff */
[----:B-1----:R-:W-:Y:S01]  /*c870*/  PRMT R11, RZ, 0x7610, R11 ;  /* 0x00007610ff0b7816 */ /* 0x002fe2000000000b */
[C---:B------:R-:W-:Y:S01]  /*c880*/  IMAD.WIDE R118, R70.reuse, 0x2, R198 ;  /* 0x0000000246767825 */ /* 0x040fe200078e02c6 */
[----:B------:R0:W-:Y:S03]  /*c890*/  STS.U16 [R13+UR4+0x10b00], R10 ;  /* 0x010b000a0d007988 */ /* 0x0001e60008000404 */
[--C-:B----4-:R-:W-:Y:S01]  /*c8a0*/  IMAD.WIDE R120, R69, 0x2, R200.reuse ;  /* 0x0000000245787825 */ /* 0x110fe200078e02c8 */
[----:B------:R-:W-:Y:S03]  /*c8b0*/  STL.64 [R1+0xa98], R126 ;  /* 0x000a987e01007387 */ /* 0x000fe60000100a00 */
[----:B------:R-:W-:Y:S01]  /*c8c0*/  IMAD.WIDE R116, R70, 0x2, R200 ;  /* 0x0000000246747825 */ /* 0x000fe200078e02c8 */
[----:B------:R-:W-:Y:S01]  /*c8d0*/  STL.64 [R1+0xaa0], R90 ;  /* 0x000aa05a01007387 */ /* 0x000fe20000100a00 */
[----:B0-----:R-:W-:-:S02]  /*c8e0*/  PRMT R10, RZ, 0x7610, R10 ;  /* 0x00007610ff0a7816 */ /* 0x001fc4000000000a */
[----:B------:R-:W-:Y:S01]  /*c8f0*/  IMAD R73, R73, 0x76, RZ ;  /* 0x0000007649497824 */ /* 0x000fe200078e02ff */
[----:B------:R-:W-:Y:S01]  /*c900*/  STL.64 [R1+0xa90], R124 ;  /* 0x000a907c01007387 */ /* 0x000fe20000100a00 */
[----:B------:R-:W-:-:S03]  /*c910*/  IMAD.WIDE R114, R71, 0x2, R198 ;  /* 0x0000000247727825 */ /* 0x000fc600078e02c6 */
[----:B------:R-:W-:Y:S01]  /*c920*/  STL.64 [R1+0xa88], R88 ;  /* 0x000a885801007387 */ /* 0x000fe20000100a00 */
[----:B------:R-:W-:-:S03]  /*c930*/  IMAD.WIDE R112, R71, 0x2, R200 ;  /* 0x0000000247707825 */ /* 0x000fc600078e02c8 */
[----:B------:R-:W-:Y:S01]  /*c940*/  STL.64 [R1+0xa78], R122 ;  /* 0x000a787a01007387 */ /* 0x000fe20000100a00 */
[----:B------:R-:W-:Y:S02]  /*c950*/  IMAD R74, R74, 0x7e, RZ ;  /* 0x0000007e4a4a7824 */ /* 0x000fe400078e02ff */
[C---:B------:R-:W-:Y:S01]  /*c960*/  IMAD.WIDE R110, R72.reuse, 0x2, R198 ;  /* 0x00000002486e7825 */ /* 0x040fe200078e02c6 */
[----:B------:R-:W-:Y:S01]  /*c970*/  STL.64 [R1+0xa70], R120 ;  /* 0x000a707801007387 */ /* 0x000fe20000100a00 */
[----:B------:R-:W-:Y:S02]  /*c980*/  PRMT R44, RZ, 0x7610, R44 ;  /* 0x00007610ff2c7816 */ /* 0x000fe4000000002c */
[----:B------:R-:W-:Y:S01]  /*c990*/  IMAD.WIDE R86, R72, 0x2, R200 ;  /* 0x0000000248567825 */ /* 0x000fe200078e02c8 */
[----:B------:R0:W4:Y:S01]  /*c9a0*/  @P1 LDG.E.U16 R11, desc[UR8][R108.64] ;  /* 0x000000086c0b1981 */ /* 0x000122000c1e1500 */
[----:B------:R-:W-:-:S03]  /*c9b0*/  PRMT R42, RZ, 0x7610, R42 ;  /* 0x00007610ff2a7816 */ /* 0x000fc6000000002a */
[----:B------:R-:W-:Y:S01]  /*c9c0*/  STL.64 [R1+0xa58], R118 ;  /* 0x000a587601007387 */ /* 0x000fe20000100a00 */
[----:B------:R-:W-:Y:S01]  /*c9d0*/  PRMT R41, RZ, 0x7610, R41 ;  /* 0x00007610ff297816 */ /* 0x000fe20000000029 */
[C-C-:B------:R-:W-:Y:S02]  /*c9e0*/  IMAD.WIDE R84, R74.reuse, 0x2, R198.reuse ;  /* 0x000000024a547825 */ /* 0x140fe400078e02c6 */
[----:B------:R1:W2:Y:S02]  /*c9f0*/  @P1 LDG.E.U16 R10, desc[UR8][R106.64] ;  /* 0x000000086a0a1981 */ /* 0x0002a4000c1e1500 */
[----:B0-----:R-:W-:Y:S02]  /*ca00*/  IMAD.WIDE R108, R73, 0x2, R198 ;  /* 0x00000002496c7825 */ /* 0x001fe400078e02c6 */
[----:B------:R-:W-:Y:S02]  /*ca10*/  STL.64 [R1+0xa50], R116 ;  /* 0x000a507401007387 */ /* 0x000fe40000100a00 */
[----:B------:R-:W-:-:S02]  /*ca20*/  IMAD.WIDE R82, R74, 0x2, R200 ;  /* 0x000000024a527825 */ /* 0x000fc400078e02c8 */
[----:B------:R-:W-:Y:S02]  /*ca30*/  STL.64 [R1+0xa38], R114 ;  /* 0x000a387201007387 */ /* 0x000fe40000100a00 */
[----:B-1----:R-:W-:Y:S02]  /*ca40*/  IMAD.WIDE R106, R73, 0x2, R200 ;  /* 0x00000002496a7825 */ /* 0x002fe400078e02c8 */
[----:B------:R-:W-:Y:S02]  /*ca50*/  STL.64 [R1+0xa30], R112 ;  /* 0x000a307001007387 */ /* 0x000fe40000100a00 */
[----:B------:R-:W-:Y:S02]  /*ca60*/  IMAD R76, R76, 0x57, RZ ;  /* 0x000000574c4c7824 */ /* 0x000fe400078e02ff */
[----:B------:R-:W-:Y:S01]  /*ca70*/  STL.64 [R1+0xa20], R110 ;  /* 0x000a206e01007387 */ /* 0x000fe20000100a00 */
[----:B------:R-:W-:-:S03]  /*ca80*/  IMAD R77, R77, 0x5f, RZ ;  /* 0x0000005f4d4d7824 */ /* 0x000fc600078e02ff */
[----:B------:R0:W-:Y:S01]  /*ca90*/  STL.64 [R1+0xa18], R86 ;  /* 0x000a185601007387 */ /* 0x0001e20000100a00 */
[----:B------:R-:W-:-:S03]  /*caa0*/  IMAD R78, R78, 0x67, RZ ;  /* 0x000000674e4e7824 */ /* 0x000fc600078e02ff */
[----:B------:R-:W-:Y:S04]  /*cab0*/  STL.64 [R1+0xa10], R108 ;  /* 0x000a106c01007387 */ /* 0x000fe80000100a00 */
[----:B------:R-:W-:Y:S04]  /*cac0*/  STL.64 [R1+0xa08], R106 ;  /* 0x000a086a01007387 */ /* 0x000fe80000100a00 */
[----:B------:R0:W2:Y:S01]  /*cad0*/  @P1 LDG.E.U16 R44, desc[UR8][R86.64] ;  /* 0x00000008562c1981 */ /* 0x0000a2000c1e1500 */
[----:B------:R-:W-:-:S03]  /*cae0*/  IMAD R79, R79, 0x6f, RZ ;  /* 0x0000006f4f4f7824 */ /* 0x000fc600078e02ff */
[----:B------:R1:W-:Y:S04]  /*caf0*/  STL.64 [R1+0x9d8], R84 ;  /* 0x0009d85401007387 */ /* 0x0003e80000100a00 */
[----:B------:R1:W2:Y:S01]  /*cb00*/  @P1 LDG.E.U16 R42, desc[UR8][R84.64] ;  /* 0x00000008542a1981 */ /* 0x0002a2000c1e1500 */
[----:B0-----:R-:W-:-:S03]  /*cb10*/  IMAD.WIDE R86, R75, 0x2, R200 ;  /* 0x000000024b567825 */ /* 0x001fc600078e02c8 */
[----:B------:R0:W-:Y:S01]  /*cb20*/  STL.64 [R1+0x9d0], R82 ;  /* 0x0009d05201007387 */ /* 0x0001e20000100a00 */
[----:B------:R-:W-:Y:S01]  /*cb30*/  PRMT R25, RZ, 0x7610, R25 ;  /* 0x00007610ff197816 */ /* 0x000fe20000000019 */
[--C-:B------:R-:W-:Y:S02]  /*cb40*/  IMAD.WIDE R74, R77, 0x2, R198.reuse ;  /* 0x000000024d4a7825 */ /* 0x100fe400078e02c6 */
[----:B------:R0:W2:Y:S02]  /*cb50*/  @P1 LDG.E.U16 R41, desc[UR8][R82.64] ;  /* 0x0000000852291981 */ /* 0x0000a4000c1e1500 */
[----:B-1----:R-:W-:Y:S01]  /*cb60*/  IMAD.WIDE R84, R76, 0x2, R198 ;  /* 0x000000024c547825 */ /* 0x002fe200078e02c6 */
[----:B------:R-:W-:Y:S01]  /*cb70*/  LEA R81, R81, -R81, 0x7 ;  /* 0x8000005151517211 */ /* 0x000fe200078e38ff */
[----:B------:R-:W-:Y:S02]  /*cb80*/  STL.64 [R1+0xa80], R86 ;  /* 0x000a805601007387 */ /* 0x000fe40000100a00 */
[----:B------:R-:W-:-:S04]  /*cb90*/  IMAD.WIDE R62, R77, 0x2, R200 ;  /* 0x000000024d3e7825 */ /* 0x000fc800078e02c8 */
[----:B0-----:R-:W-:Y:S01]  /*cba0*/  IMAD.WIDE R82, R76, 0x2, R200 ;  /* 0x000000024c527825 */ /* 0x001fe200078e02c8 */
[----:B------:R-:W-:Y:S03]  /*cbb0*/  STL.64 [R1+0xa68], R84 ;  /* 0x000a685401007387 */ /* 0x000fe60000100a00 */
[----:B---3--:R-:W-:Y:S02]  /*cbc0*/  IMAD R80, R80, 0x77, RZ ;  /* 0x0000007750507824 */ /* 0x008fe400078e02ff */
[C---:B------:R-:W-:Y:S01]  /*cbd0*/  IMAD.WIDE R26, R78.reuse, 0x2, R198 ;  /* 0x000000024e1a7825 */ /* 0x040fe200078e02c6 */
[----:B------:R-:W-:Y:S03]  /*cbe0*/  STL.64 [R1+0xa60], R82 ;  /* 0x000a605201007387 */ /* 0x000fe60000100a00 */
[----:B------:R-:W-:Y:S01]  /*cbf0*/  IMAD.WIDE R72, R78, 0x2, R200 ;  /* 0x000000024e487825 */ /* 0x000fe200078e02c8 */
[----:B------:R-:W-:Y:S03]  /*cc00*/  STL.64 [R1+0xa48], R74 ;  /* 0x000a484a01007387 */ /* 0x000fe60000100a00 */
[----:B------:R-:W-:Y:S01]  /*cc10*/  IMAD.WIDE R70, R79, 0x2, R198 ;  /* 0x000000024f467825 */ /* 0x000fe200078e02c6 */
[----:B------:R0:W-:Y:S01]  /*cc20*/  STL.64 [R1+0xa40], R62 ;  /* 0x000a403e01007387 */ /* 0x0001e20000100a00 */
[----:B------:R-:W-:-:S02]  /*cc30*/  PRMT R20, RZ, 0x7610, R20 ;  /* 0x00007610ff147816 */ /* 0x000fc40000000014 */
[----:B------:R-:W-:Y:S01]  /*cc40*/  IMAD.WIDE R68, R79, 0x2, R200 ;  /* 0x000000024f447825 */ /* 0x000fe200078e02c8 */
[----:B------:R-:W1:Y:S03]  /*cc50*/  S2R R244, SR_CTAID.Y ;  /* 0x0000000000f47919 */ /* 0x000e660000002600 */
[C---:B------:R-:W-:Y:S01]  /*cc60*/  IMAD.WIDE R66, R80.reuse, 0x2, R198 ;  /* 0x0000000250427825 */ /* 0x040fe200078e02c6 */
[----:B------:R-:W-:Y:S03]  /*cc70*/  STL.64 [R1+0xa28], R26 ;  /* 0x000a281a01007387 */ /* 0x000fe60000100a00 */
[----:B------:R-:W-:Y:S01]  /*cc80*/  IMAD.WIDE R64, R80, 0x2, R200 ;  /* 0x0000000250407825 */ /* 0x000fe200078e02c8 */
[----:B------:R0:W3:Y:S04]  /*cc90*/  @P1 LDG.E.U16 R25, desc[UR8][R62.64] ;  /* 0x000000083e191981 */ /* 0x0000e8000c1e1500 */
[----:B------:R-:W-:Y:S04]  /*cca0*/  STL.64 [R1+0x9c8], R72 ;  /* 0x0009c84801007387 */ /* 0x000fe80000100a00 */
[----:B------:R-:W-:Y:S01]  /*ccb0*/  STL.64 [R1+0x9c0], R70 ;  /* 0x0009c04601007387 */ /* 0x000fe20000100a00 */
[----:B0-----:R-:W-:-:S03]  /*ccc0*/  IMAD.WIDE R62, R81, 0x2, R198 ;  /* 0x00000002513e7825 */ /* 0x001fc600078e02c6 */
[----:B------:R-:W-:Y:S04]  /*ccd0*/  STL.64 [R1+0x9b8], R68 ;  /* 0x0009b84401007387 */ /* 0x000fe80000100a00 */
[----:B------:R-:W-:Y:S04]  /*cce0*/  STL.64 [R1+0x9b0], R66 ;  /* 0x0009b04201007387 */ /* 0x000fe80000100a00 */
[----:B------:R-:W-:Y:S04]  /*ccf0*/  STL.64 [R1+0x9a8], R64 ;  /* 0x0009a84001007387 */ /* 0x000fe80000100a00 */
[----:B------:R0:W-:Y:S04]  /*cd00*/  STL.64 [R1+0x9a0], R62 ;  /* 0x0009a03e01007387 */ /* 0x0001e80000100a00 */
[----:B------:R0:W3:Y:S02]  /*cd10*/  @P1 LDG.E.U16 R20, desc[UR8][R62.64] ;  /* 0x000000083e141981 */ /* 0x0000e4000c1e1500 */
[----:B0-----:R-:W1:Y:S01]  /*cd20*/  LDC R63, c[0x0][0x3d0] ;  /* 0x0000f400ff3f7b82 */ /* 0x001e620000000800 */
[----:B------:R-:W-:-:S02]  /*cd30*/  PRMT R24, RZ, 0x7610, R24 ;  /* 0x00007610ff187816 */ /* 0x000fc40000000018 */
[----:B------:R-:W-:-:S04]  /*cd40*/  PRMT R18, RZ, 0x7610, R18 ;  /* 0x00007610ff127816 */ /* 0x000fc80000000012 */
[----:B------:R0:W3:Y:S01]  /*cd50*/  @P1 LDG.E.U16 R24, desc[UR8][R26.64] ;  /* 0x000000081a181981 */ /* 0x0000e2000c1e1500 */
[----:B------:R-:W1:Y:S01]  /*cd60*/  LDC R62, c[0x0][0x3d4] ;  /* 0x0000f500ff3e7b82 */ /* 0x000e620000000800 */
[----:B0-----:R-:W-:-:S04]  /*cd70*/  IMAD.WIDE R26, R81, 0x2, R200 ;  /* 0x00000002511a7825 */ /* 0x001fc800078e02c8 */
[----:B-1----:R-:W-:Y:S01]  /*cd80*/  IMAD R63, R244, R63, RZ ;  /* 0x0000003ff43f7224 */ /* 0x002fe200078e02ff */
[----:B------:R0:W3:Y:S01]  /*cd90*/  @P1 LDG.E.U16 R18, desc[UR8][R26.64] ;  /* 0x000000081a121981 */ /* 0x0000e2000c1e1500 */
[----:B------:R-:W1:Y:S03]  /*cda0*/  S2R R244, SR_TID.X ;  /* 0x0000000000f47919 */ /* 0x000e660000002100 */
[----:B------:R0:W-:Y:S02]  /*cdb0*/  STL.64 [R1+0x998], R26 ;  /* 0x0009981a01007387 */ /* 0x0001e40000100a00 */
[----:B0-----:R-:W0:Y:S01]  /*cdc0*/  LDC.64 R26, c[0x0][0x390] ;  /* 0x0000e400ff1a7b82 */ /* 0x001e220000000a00 */
[----:B------:R-:W-:Y:S01]  /*cdd0*/  IMAD R62, R202, R62, RZ ;  /* 0x0000003eca3e7224 */ /* 0x000fe200078e02ff */
[----:B------:R-:W-:Y:S01]  /*cde0*/  STS.U16 [R13+UR4+0x10300], R32 ;  /* 0x010300200d007988 */ /* 0x000fe20008000404 */
[----:B------:R-:W-:-:S02]  /*cdf0*/  PRMT R61, RZ, 0x7610, R61 ;  /* 0x00007610ff3d7816 */ /* 0x000fc4000000003d */
[----:B------:R-:W-:Y:S01]  /*ce00*/  PRMT R60, RZ, 0x7610, R60 ;  /* 0x00007610ff3c7816 */ /* 0x000fe2000000003c */
[----:B------:R0:W-:Y:S01]  /*ce10*/  STS.U16 [R13+UR4+0x18300], R33 ;  /* 0x018300210d007988 */ /* 0x0001e20008000404 */
[----:B------:R-:W-:Y:S02]  /*ce20*/  PRMT R59, RZ, 0x7610, R59 ;  /* 0x00007610ff3b7816 */ /* 0x000fe4000000003b */
[----:B------:R-:W-:Y:S01]  /*ce30*/  PRMT R58, RZ, 0x7610, R58 ;  /* 0x00007610ff3a7816 */ /* 0x000fe2000000003a */
[----:B------:R0:W-:Y:S01]  /*ce40*/  STS.U16 [R13+UR4+0x18f00], R7 ;  /* 0x018f00070d007988 */ /* 0x0001e20008000404 */
[----:B------:R-:W-:Y:S02]  /*ce50*/  PRMT R57, RZ, 0x7610, R57 ;  /* 0x00007610ff397816 */ /* 0x000fe40000000039 */
[----:B------:R-:W-:Y:S01]  /*ce60*/  PRMT R56, RZ, 0x7610, R56 ;  /* 0x00007610ff387816 */ /* 0x000fe20000000038 */
[----:B------:R-:W3:Y:S01]  /*ce70*/  @P1 LDG.E.U16 R61, desc[UR8][R144.64] ;  /* 0x00000008903d1981 */ /* 0x000ee2000c1e1500 */
[----:B------:R-:W-:-:S02]  /*ce80*/  PRMT R55, RZ, 0x7610, R55 ;  /* 0x00007610ff377816 */ /* 0x000fc40000000037 */
[----:B------:R-:W-:Y:S01]  /*ce90*/  PRMT R54, RZ, 0x7610, R54 ;  /* 0x00007610ff367816 */ /* 0x000fe20000000036 */
[----:B------:R-:W4:Y:S01]  /*cea0*/  @P1 LDG.E.U16 R60, desc[UR8][R142.64] ;  /* 0x000000088e3c1981 */ /* 0x000f22000c1e1500 */
[----:B------:R-:W-:Y:S02]  /*ceb0*/  PRMT R53, RZ, 0x7610, R53 ;  /* 0x00007610ff357816 */ /* 0x000fe40000000035 */
[----:B------:R-:W-:Y:S01]  /*cec0*/  PRMT R52, RZ, 0x7610, R52 ;  /* 0x00007610ff347816 */ /* 0x000fe20000000034 */
[----:B------:R-:W4:Y:S01]  /*ced0*/  @P1 LDG.E.U16 R59, desc[UR8][R140.64] ;  /* 0x000000088c3b1981 */ /* 0x000f22000c1e1500 */
[----:B------:R-:W-:Y:S02]  /*cee0*/  PRMT R51, RZ, 0x7610, R51 ;  /* 0x00007610ff337816 */ /* 0x000fe40000000033 */
[----:B------:R-:W-:Y:S01]  /*cef0*/  PRMT R50, RZ, 0x7610, R50 ;  /* 0x00007610ff327816 */ /* 0x000fe20000000032 */
[----:B------:R-:W4:Y:S01]  /*cf00*/  @P1 LDG.E.U16 R58, desc[UR8][R138.64] ;  /* 0x000000088a3a1981 */ /* 0x000f22000c1e1500 */
        /* <DEDUP_REMOVED lines=21> */
[----:B0-----:R-:W-:Y:S02]  /*d060*/  PRMT R33, RZ, 0x7610, R33 ;  /* 0x00007610ff217816 */ /* 0x001fe40000000021 */
        /* <DEDUP_REMOVED lines=15> */
[C---:B------:R-:W-:Y:S01]  /*d160*/  SHF.L.U32 R202, R62.reuse, 0x1, RZ ;  /* 0x000000013eca7819 */ /* 0x040fe200000006ff */
[----:B------:R-:W4:Y:S01]  /*d170*/  @P1 LDG.E.U16 R45, desc[UR8][R110.64] ;  /* 0x000000086e2d1981 */ /* 0x000f22000c1e1500 */
[C---:B------:R-:W-:Y:S01]  /*d180*/  SHF.L.U32 R203, R63.reuse, 0x1, RZ ;  /* 0x000000013fcb7819 */ /* 0x040fe200000006ff */
[----:B------:R-:W-:Y:S01]  /*d190*/  IMAD.HI R62, R62, 0x2, RZ ;  /* 0x000000023e3e7827 */ /* 0x000fe200078e02ff */
[----:B-1----:R-:W-:Y:S01]  /*d1a0*/  SHF.R.U32.HI R244, RZ, 0x5, R244 ;  /* 0x00000005fff47819 */ /* 0x002fe200000116f4 */
[----:B------:R-:W4:Y:S01]  /*d1b0*/  @P1 LDG.E.U16 R19, desc[UR8][R108.64] ;  /* 0x000000086c131981 */ /* 0x000f22000c1e1500 */
[----:B------:R-:W-:Y:S01]  /*d1c0*/  IADD3 R202, P3, P4, R202, R26, R203 ;  /* 0x0000001acaca7210 */ /* 0x000fe20007c7e0cb */
[----:B------:R-:W-:Y:S02]  /*d1d0*/  IMAD.HI R63, R63, 0x2, RZ ;  /* 0x000000023f3f7827 */ /* 0x000fe400078e02ff */
[----:B------:R-:W4:Y:S04]  /*d1e0*/  @P1 LDG.E.U16 R43, desc[UR8][R106.64] ;  /* 0x000000086a2b1981 */ /* 0x000f28000c1e1500 */
        /* <DEDUP_REMOVED lines=17> */
[----:B------:R-:W4:Y:S01]  /*d300*/  @P1 LDG.E.U16 R21, desc[UR8][R64.64] ;  /* 0x0000000840151981 */ /* 0x000f22000c1e1500 */
[----:B------:R-:W-:-:S02]  /*d310*/  IADD3.X R203, PT, PT, R62, R27, R63, P3, P4 ;  /* 0x0000001b3ecb7210 */ /* 0x000fc40001fe843f */
[----:B------:R-:W-:Y:S02]  /*d320*/  ISETP.EQ.U32.AND P3, PT, R244, RZ, P1 ;  /* 0x000000fff400720c */ /* 0x000fe40000f62070 */
[----:B------:R-:W4:Y:S01]  /*d330*/  LDL R244, [R1+0x1068] ;  /* 0x0010680001f47983 */ /* 0x000f220000100800 */
[----:B------:R-:W-:-:S04]  /*d340*/  @!UP0 UIADD3 UR10, UPT, UPT, -UR10, 0x100000, URZ ;  /* 0x001000000a0a8890 */ /* 0x000fc8000fffe1ff */
[----:B------:R-:W-:Y:S02]  /*d350*/  @!UP0 USHF.L.U32 UR11, UR10, 0xb, URZ ;  /* 0x0000000b0a0b8899 */ /* 0x000fe400080006ff */
[----:B------:R-:W-:Y:S01]  /*d360*/  @!UP0 USHF.L.U32 UR10, UR10, 0x1, URZ ;  /* 0x000000010a0a8899 */ /* 0x000fe200080006ff */
[----:B------:R0:W-:Y:S01]  /*d370*/  STS.U16 [R13+UR4+0x19300], R15 ;  /* 0x0193000f0d007988 */ /* 0x0001e20008000404 */
[----:B------:R-:W-:-:S03]  /*d380*/  VOTEU.ALL UP1, P2 ;  /* 0x0000000000ff7886 */ /* 0x000fc60001020000 */
[----:B------:R1:W-:Y:S01]  /*d390*/  STS.U16 [R13+UR4+0x11300], R16 ;  /* 0x011300100d007988 */ /* 0x0003e20008000404 */
[----:B0-----:R-:W-:-:S03]  /*d3a0*/  LOP3.LUT R15, R204, 0x70, RZ, 0x3c, !PT ;  /* 0x00000070cc0f7812 */ /* 0x001fc600078e3cff */
[----:B--2---:R1:W-:Y:S04]  /*d3b0*/  STS.U16 [R13+UR4+0x1b700], R44 ;  /* 0x01b7002c0d007988 */ /* 0x0043e80008000404 */
[----:B------:R1:W-:Y:S04]  /*d3c0*/  STS.U16 [R13+UR4+0x13f00], R42 ;  /* 0x013f002a0d007988 */ /* 0x0003e80008000404 */
[----:B------:R1:W-:Y:S01]  /*d3d0*/  STS.U16 [R13+UR4+0x1bf00], R41 ;  /* 0x01bf00290d007988 */ /* 0x0003e20008000404 */
[----:B------:R-:W-:Y:S01]  /*d3e0*/  UIADD3 UR74, UPT, UPT, UR5, 0x100, URZ ;  /* 0x00000100054a7890 */ /* 0x000fe2000fffe0ff */
[----:B------:R-:W-:-:S02]  /*d3f0*/  PRMT R132, RZ, 0x7610, R132 ;  /* 0x00007610ff847816 */ /* 0x000fc40000000084 */
[----:B---3--:R1:W-:Y:S04]  /*d400*/  STS.U16 [R13+UR4+0x11700], R61 ;  /* 0x0117003d0d007988 */ /* 0x0083e80008000404 */
[----:B----4-:R1:W-:Y:S04]  /*d410*/  STS.U16 [R13+UR4+0x19700], R60 ;  /* 0x0197003c0d007988 */ /* 0x0103e80008000404 */
[----:B------:R1:W-:Y:S04]  /*d420*/  STS.U16 [R13+UR4+0x11b00], R59 ;  /* 0x011b003b0d007988 */ /* 0x0003e80008000404 */
        /* <DEDUP_REMOVED lines=47> */
[----:B------:R1:W-:Y:S01]  /*d720*/  STS.U16 [R15+UR4+0x1bf80], R18 ;  /* 0x01bf80120f007988 */ /* 0x0003e20008000404 */
[----:B------:R0:W-:Y:S06]  /*d730*/  MEMBAR.ALL.CTA ;  /* 0x0000000000007992 */ /* 0x0001ec0000008000 */
[----:B0-----:R-:W-:Y:S04]  /*d740*/  FENCE.VIEW.ASYNC.S ;  /* 0x00000000000073c6 */ /* 0x001fe80000000000 */
[----:B------:R-:W0:Y:S02]  /*d750*/  FENCE.VIEW.ASYNC.S ;  /* 0x00000000000073c6 */ /* 0x000e240000000000 */
[----:B0-----:R1:W0:Y:S01]  /*d760*/  @!UP1 SYNCS.EXCH.64 URZ, [UR4+0x20000], UR10 ;  /* 0x0200000a04ff95b2 */ /* 0x0012220008000100 */
[----:B------:R-:W-:Y:S01]  /*d770*/  IADD3 R206, PT, PT, R244, 0x20000, RZ ;  /* 0x00020000f4ce7810 */ /* 0x000fe20007ffe0ff */
[----:B0-----:R-:W-:Y:S06]  /*d780*/  BAR.SYNC.DEFER_BLOCKING 0x0 ;  /* 0x0000000000007b1d */ /* 0x001fec0000010000 */
[----:B-1----:R-:W-:Y:S05]  /*d790*/  @!P3 BRA `(.L_x_6) ;  /* 0x0000000400bcb947 */ /* 0x002fea0003800000 */
[----:B------:R-:W-:Y:S02]  /*d7a0*/  MOV R4, UR4 ;  /* 0x0000000400047c02 */ /* 0x000fe40008000f00 */
[----:B------:R-:W-:Y:S01]  /*d7b0*/  ELECT P4, URZ, PT ;  /* 0x0000000000ff782f */ /* 0x000fe20003880000 */
[----:B------:R-:W-:Y:S01]  /*d7c0*/  HFMA2 R207, -RZ, RZ, 0, 0 ;  /* 0x00000000ffcf7431 */ /* 0x000fe200000001ff */
[----:B------:R-:W-:Y:S01]  /*d7d0*/  UMOV UR76, 0x0 ;  /* 0x00000000004c7882 */ /* 0x000fe20000000000 */
[----:B------:R-:W-:Y:S01]  /*d7e0*/  SHF.R.U32.HI R4, RZ, 0x4, R4 ;  /* 0x00000004ff047819 */ /* 0x000fe20000011604 */
[----:B------:R-:W-:Y:S01]  /*d7f0*/  UMOV UR77, 0x8208010 ;  /* 0x08208010004d7882 */ /* 0x000fe20000000000 */
[----:B------:R-:W-:Y:S01]  /*d800*/  UMOV UR24, 0x0 ;  /* 0x0000000000187882 */ /* 0x000fe20000000000 */
[----:B------:R-:W-:Y:S01]  /*d810*/  UMOV UR25, 0x8208010 ;  /* 0x0820801000197882 */ /* 0x000fe20000000000 */
[----:B------:R-:W-:Y:S01]  /*d820*/  SGXT.U32 R4, R4, 0xe ;  /* 0x0000000e0404781a */ /* 0x000fe20000000000 */
[----:B------:R-:W-:Y:S01]  /*d830*/  UMOV UR48, 0x0 ;  /* 0x0000000000307882 */ /* 0x000fe20000000000 */
[----:B------:R-:W-:Y:S01]  /*d840*/  UMOV UR49, 0x8208010 ;  /* 0x0820801000317882 */ /* 0x000fe20000000000 */
[----:B------:R-:W-:Y:S01]  /*d850*/  UMOV UR66, 0x0 ;  /* 0x0000000000427882 */ /* 0x000fe20000000000 */
[C---:B------:R-:W-:Y:S01]  /*d860*/  LOP3.LUT R5, R4.reuse, 0x8000000, RZ, 0xfc, !PT ;  /* 0x0800000004057812 */ /* 0x040fe200078efcff */
[----:B------:R-:W-:Y:S01]  /*d870*/  UMOV UR67, 0x8208010 ;  /* 0x0820801000437882 */ /* 0x000fe20000000000 */
[----:B------:R-:W-:Y:S01]  /*d880*/  IADD3 R4, P5, PT, R4, 0x8000080, RZ ;  /* 0x0800008004047810 */ /* 0x000fe20007fbe0ff */
[----:B------:R-:W-:Y:S01]  /*d890*/  UMOV UR64, 0x0 ;  /* 0x0000000000407882 */ /* 0x000fe20000000000 */
[----:B------:R-:W-:Y:S01]  /*d8a0*/  R2UR UR10, R5 ;  /* 0x00000000050a72ca */ /* 0x000fe200000e0000 */
[----:B------:R-:W-:Y:S01]  /*d8b0*/  UMOV UR65, 0x8208010 ;  /* 0x0820801000417882 */ /* 0x000fe20000000000 */
[----:B------:R-:W-:Y:S01]  /*d8c0*/  R2UR UR18, R4 ;  /* 0x00000000041272ca */ /* 0x000fe200000e0000 */
[----:B------:R-:W-:Y:S01]  /*d8d0*/  UMOV UR50, 0x0 ;  /* 0x0000000000327882 */ /* 0x000fe20000000000 */
[----:B------:R-:W-:Y:S01]  /*d8e0*/  @P4 MOV R5, 0x40004040 ;  /* 0x4000404000054802 */ /* 0x000fe20000000f00 */
[----:B------:R-:W-:Y:S01]  /*d8f0*/  UMOV UR51, 0x8208010 ;  /* 0x0820801000337882 */ /* 0x000fe20000000000 */
[----:B------:R-:W-:Y:S01]  /*d900*/  MOV.SPILL R0, UR7 ;  /* 0x0000000700007c02 */ /* 0x000fe20009000f00 */
[----:B------:R-:W-:Y:S01]  /*d910*/  UMOV UR7, 0x8208010 ;  /* 0x0820801000077882 */ /* 0x000fe20000000000 */
[C---:B------:R-:W-:Y:S01]  /*d920*/  @P4 R2UR UR17, R5.reuse ;  /* 0x00000000051142ca */ /* 0x040fe200000e0000 */
[----:B------:R-:W-:Y:S01]  /*d930*/  UMOV UR44, 0x0 ;  /* 0x00000000002c7882 */ /* 0x000fe20000000000 */
[----:B------:R-:W-:Y:S01]  /*d940*/  @P4 R2UR UR73, R5 ;  /* 0x00000000054942ca */ /* 0x000fe200000e0000 */
[----:B------:R-:W-:Y:S01]  /*d950*/  UMOV UR45, 0x8208010 ;  /* 0x08208010002d7882 */ /* 0x000fe20000000000 */
[----:B------:R-:W-:Y:S01]  /*d960*/  MOV.SPILL R6, UR6 ;  /* 0x0000000600067c02 */ /* 0x000fe20009000f00 */
[----:B------:R-:W-:Y:S01]  /*d970*/  UMOV UR6, 0x0 ;  /* 0x0000000000067882 */ /* 0x000fe20000000000 */
[----:B------:R-:W-:Y:S01]  /*d980*/  MOV R4, UR10 ;  /* 0x0000000a00047c02 */ /* 0x000fe20008000f00 */
[----:B------:R-:W-:Y:S01]  /*d990*/  UMOV UR40, 0x0 ;  /* 0x0000000000287882 */ /* 0x000fe20000000000 */
[----:B------:R-:W-:Y:S01]  /*d9a0*/  UMOV UR41, 0x8208010 ;  /* 0x0820801000297882 */ /* 0x000fe20000000000 */
[----:B------:R-:W-:Y:S01]  /*d9b0*/  UMOV UR36, 0x0 ;  /* 0x0000000000247882 */ /* 0x000fe20000000000 */
[----:B------:R-:W-:Y:S01]  /*d9c0*/  @P4 R2UR UR16, R4 ;  /* 0x00000000041042ca */ /* 0x000fe200000e0000 */
[----:B------:R-:W-:Y:S01]  /*d9d0*/  UMOV UR37, 0x8208010 ;  /* 0x0820801000257882 */ /* 0x000fe20000000000 */
[----:B------:R-:W-:Y:S01]  /*d9e0*/  IADD3 R4, PT, PT, R244, 0x10000, RZ ;  /* 0x00010000f4047810 */ /* 0x000fe20007ffe0ff */
[----:B------:R-:W-:Y:S01]  /*d9f0*/  UMOV UR32, 0x0 ;  /* 0x0000000000207882 */ /* 0x000fe20000000000 */
[----:B------:R-:W-:Y:S01]  /*da00*/  UMOV UR33, 0x8208010 ;  /* 0x0820801000217882 */ /* 0x000fe20000000000 */
[----:B------:R-:W-:Y:S01]  /*da10*/  UMOV UR26, 0x0 ;  /* 0x00000000001a7882 */ /* 0x000fe20000000000 */
[----:B------:R-:W-:Y:S01]  /*da20*/  SHF.R.U32.HI R4, RZ, 0x4, R4 ;  /* 0x00000004ff047819 */ /* 0x000fe20000011604 */
[----:B------:R-:W-:Y:S01]  /*da30*/  UMOV UR27, 0x8208010 ;  /* 0x08208010001b7882 */ /* 0x000fe20000000000 */
[----:B------:R-:W-:Y:S01]  /*da40*/  UMOV UR20, 0x0 ;  /* 0x0000000000147882 */ /* 0x000fe20000000000 */
[----:B------:R-:W-:Y:S01]  /*da50*/  UMOV UR21, 0x8208010 ;  /* 0x0820801000157882 */ /* 0x000fe20000000000 */
[----:B------:R-:W-:Y:S01]  /*da60*/  SGXT.U32 R4, R4, 0xe ;  /* 0x0000000e0404781a */ /* 0x000fe20000000000 */
[----:B------:R-:W-:Y:S01]  /*da70*/  UMOV UR14, 0x0 ;  /* 0x00000000000e7882 */ /* 0x000fe20000000000 */
[----:B------:R-:W-:-:S02]  /*da80*/  UMOV UR15, 0x8208010 ;  /* 0x08208010000f7882 */ /* 0x000fc40000000000 */
[C---:B------:R-:W-:Y:S02]  /*da90*/  R2UR UR10, R4.reuse ;  /* 0x00000000040a72ca */ /* 0x040fe400000e0000 */
[----:B------:R-:W-:-:S04]  /*daa0*/  IADD3 R4, P6, PT, R4, 0x2, RZ ;  /* 0x0000000204047810 */ /* 0x000fc80007fde0ff */
[----:B------:R-:W-:-:S07]  /*dab0*/  R2UR UR12, R4 ;  /* 0x00000000040c72ca */ /* 0x000fce00000e0000 */
[----:B------:R-:W-:-:S04]  /*dac0*/  MOV R4, UR10 ;  /* 0x0000000a00047c02 */ /* 0x000fc80008000f00 */
[----:B------:R-:W-:Y:S02]  /*dad0*/  @P4 R2UR UR72, R4 ;  /* 0x00000000044842ca */ /* 0x000fe400000e0000 */
[----:B------:R-:W-:-:S04]  /*dae0*/  @P4 MOV R4, R206 ;  /* 0x000000ce00044202 */ /* 0x000fc80000000f00 */
[----:B------:R-:W-:Y:S02]  /*daf0*/  @P4 R2UR UR10, R4 ;  /* 0x00000000040a42ca */ /* 0x000fe400000e0000 */
[----:B------:R-:W-:-:S06]  /*db00*/  CS2R R4, SRZ ;  /* 0x0000000000047805 */ /* 0x000fcc000001ff00 */
[----:B------:R-:W-:Y:S01]  /*db10*/  IADD3.X R4, PT, PT, R4, 0x40004040, RZ, P5, !PT ;  /* 0x4000404004047810 */ /* 0x000fe20002ffe4ff */
[----:B------:R-:W-:Y:S01]  /*db20*/  UTCHMMA gdesc[UR16], gdesc[UR72], tmem[UR74], tmem[UR76], idesc[UR77], !UPT ;  /* 0x00ff4c48100075ea */ /* 0x000fe2000f80004a */
[----:B------:R-:W-:Y:S02]  /*db30*/  IADD3.X R5, PT, PT, R5, 0x40004040, RZ, P6, !PT ;  /* 0x4000404005057810 */ /* 0x000fe400037fe4ff */
[----:B------:R-:W-:Y:S02]  /*db40*/  R2UR UR19, R4 ;  /* 0x00000000041372ca */ /* 0x000fe400000e0000 */
[----:B------:R-:W-:-:S11]  /*db50*/  R2UR UR13, R5 ;  /* 0x00000000050d72ca */ /* 0x000fd600000e0000 */
[----:B------:R-:W-:Y:S02]  /*db60*/  UIADD3.64 UR54, UPT, UPT, UR18, 0x80, URZ ;  /* 0x0000008012367897 */ /* 0x000fe4000fffe0ff */
[----:B------:R-:W-:Y:S02]  /*db70*/  UIADD3.64 UR58, UPT, UPT, UR12, 0x2, URZ ;  /* 0x000000020c3a7897 */ /* 0x000fe4000fffe0ff */
[----:B------:R0:W-:Y:S01]  /*db80*/  UTCHMMA gdesc[UR18], gdesc[UR12], tmem[UR74], tmem[UR24], idesc[UR25], UPT ;  /* 0x00ff180c120075ea */ /* 0x0001e2000b80004a */
[----:B------:R-:W-:Y:S02]  /*db90*/  UIADD3.64 UR68, UPT, UPT, UR18, 0x100, URZ ;  /* 0x0000010012447897 */ /* 0x000fe4000fffe0ff */
[----:B------:R-:W-:Y:S02]  /*dba0*/  UIADD3.64 UR70, UPT, UPT, UR12, 0x4, URZ ;  /* 0x000000040c467897 */ /* 0x000fe4000fffe0ff */
[----:B------:R-:W-:Y:S02]  /*dbb0*/  UIADD3.64 UR60, UPT, UPT, UR18, 0x180, URZ ;  /* 0x00000180123c7897 */ /* 0x000fe4000fffe0ff */
[----:B------:R-:W-:Y:S01]  /*dbc0*/  UIADD3.64 UR62, UPT, UPT, UR12, 0x3fe, URZ ;  /* 0x000003fe0c3e7897 */ /* 0x000fe2000fffe0ff */
[----:B------:R1:W-:Y:S01]  /*dbd0*/  UTCHMMA gdesc[UR54], gdesc[UR58], tmem[UR74], tmem[UR48], idesc[UR49], UPT ;  /* 0x00ff303a360075ea */ /* 0x0003e2000b80004a */
[----:B------:R-:W-:-:S02]  /*dbe0*/  UIADD3.64 UR30, UPT, UPT, UR18, 0x200, URZ ;  /* 0x00000200121e7897 */ /* 0x000fc4000fffe0ff */
[----:B0-----:R-:W-:Y:S01]  /*dbf0*/  UIADD3.64 UR24, UPT, UPT, UR12, 0x400, URZ ;  /* 0x000004000c187897 */ /* 0x001fe2000fffe0ff */
[----:B------:R0:W-:Y:S01]  /*dc00*/  UTCHMMA gdesc[UR68], gdesc[UR70], tmem[UR74], tmem[UR66], idesc[UR67], UPT ;  /* 0x00ff4246440075ea */ /* 0x0001e2000b80004a */
[----:B------:R-:W-:Y:S02]  /*dc10*/  UIADD3.64 UR56, UPT, UPT, UR18, 0x280, URZ ;  /* 0x0000028012387897 */ /* 0x000fe4000fffe0ff */
[----:B------:R-:W-:Y:S01]  /*dc20*/  UIADD3.64 UR52, UPT, UPT, UR18, 0x300, URZ ;  /* 0x0000030012347897 */ /* 0x000fe2000fffe0ff */
[----:B------:R-:W-:Y:S01]  /*dc30*/  UTCHMMA gdesc[UR60], gdesc[UR62], tmem[UR74], tmem[UR64], idesc[UR65], UPT ;  /* 0x00ff403e3c0075ea */ /* 0x000fe2000b80004a */
[----:B------:R-:W-:Y:S02]  /*dc40*/  UIADD3.64 UR46, UPT, UPT, UR18, 0x380, URZ ;  /* 0x00000380122e7897 */ /* 0x000fe4000fffe0ff */
[----:B-1----:R-:W-:Y:S01]  /*dc50*/  UIADD3.64 UR58, UPT, UPT, UR12, 0x402, URZ ;  /* 0x000004020c3a7897 */ /* 0x002fe2000fffe0ff */
[----:B------:R1:W-:Y:S01]  /*dc60*/  UTCHMMA gdesc[UR30], gdesc[UR24], tmem[UR74], tmem[UR6], idesc[UR7], UPT ;  /* 0x00ff06181e0075ea */ /* 0x0003e2000b80004a */
[----:B------:R-:W-:-:S02]  /*dc70*/  UIADD3.64 UR54, UPT, UPT, UR12, 0x404, URZ ;  /* 0x000004040c367897 */ /* 0x000fc4000fffe0ff */
[----:B------:R-:W-:Y:S02]  /*dc80*/  UIADD3.64 UR48, UPT, UPT, UR12, 0x7fe, URZ ;  /* 0x000007fe0c307897 */ /* 0x000fe4000fffe0ff */
[----:B------:R-:W-:Y:S02]  /*dc90*/  UIADD3.64 UR42, UPT, UPT, UR18, 0x400, URZ ;  /* 0x00000400122a7897 */ /* 0x000fe4000fffe0ff */
[----:B0-----:R-:W-:Y:S02]  /*dca0*/  UIADD3.64 UR66, UPT, UPT, UR12, 0x800, URZ ;  /* 0x000008000c427897 */ /* 0x001fe4000fffe0ff */
[----:B------:R-:W-:Y:S01]  /*dcb0*/  UIADD3.64 UR38, UPT, UPT, UR18, 0x480, URZ ;  /* 0x0000048012267897 */ /* 0x000fe2000fffe0ff */
[----:B-1----:R-:W-:Y:S01]  /*dcc0*/  R2UR.FILL UR7, R0 ;  /* 0x00000000000772ca */ /* 0x002fe200004e0000 */
[----:B------:R-:W-:Y:S01]  /*dcd0*/  UIADD3.64 UR76, UPT, UPT, UR12, 0x802, URZ ;  /* 0x000008020c4c7897 */ /* 0x000fe2000fffe0ff */
[----:B------:R-:W-:Y:S01]  /*dce0*/  R2UR.FILL UR6, R6 ;  /* 0x00000000060672ca */ /* 0x000fe200004e0000 */
[----:B------:R-:W-:-:S02]  /*dcf0*/  UIADD3.64 UR34, UPT, UPT, UR18, 0x500, URZ ;  /* 0x0000050012227897 */ /* 0x000fc4000fffe0ff */
[----:B------:R-:W-:Y:S02]  /*dd00*/  UIADD3.64 UR72, UPT, UPT, UR12, 0x804, URZ ;  /* 0x000008040c487897 */ /* 0x000fe4000fffe0ff */
[----:B------:R-:W-:Y:S02]  /*dd10*/  UIADD3.64 UR28, UPT, UPT, UR18, 0x580, URZ ;  /* 0x00000580121c7897 */ /* 0x000fe4000fffe0ff */
[----:B------:R-:W-:Y:S02]  /*dd20*/  UIADD3.64 UR64, UPT, UPT, UR12, 0xbfe, URZ ;  /* 0x00000bfe0c407897 */ /* 0x000fe4000fffe0ff */
[----:B------:R-:W-:Y:S02]  /*dd30*/  UIADD3.64 UR22, UPT, UPT, UR18, 0x600, URZ ;  /* 0x0000060012167897 */ /* 0x000fe4000fffe0ff */
[----:B------:R-:W-:Y:S01]  /*dd40*/  UIADD3.64 UR62, UPT, UPT, UR12, 0xc00, URZ ;  /* 0x00000c000c3e7897 */ /* 0x000fe2000fffe0ff */
[----:B------:R-:W-:Y:S01]  /*dd50*/  UMOV UR68, 0x0 ;  /* 0x0000000000447882 */ /* 0x000fe20000000000 */
[----:B------:R-:W-:Y:S01]  /*dd60*/  UMOV UR69, 0x8208010 ;  /* 0x0820801000457882 */ /* 0x000fe20000000000 */
[----:B------:R-:W-:Y:S01]  /*dd70*/  UIADD3.64 UR16, UPT, UPT, UR18, 0x680, URZ ;  /* 0x0000068012107897 */ /* 0x000fe2000fffe0ff */
[----:B------:R0:W-:Y:S01]  /*dd80*/  UTCHMMA gdesc[UR56], gdesc[UR58], tmem[UR74], tmem[UR68], idesc[UR69], UPT ;  /* 0x00ff443a380075ea */ /* 0x0001e2000b80004a */
[----:B------:R-:W-:Y:S01]  /*dd90*/  UIADD3.64 UR60, UPT, UPT, UR12, 0xc02, URZ ;  /* 0x00000c020c3c7897 */ /* 0x000fe2000fffe0ff */
[----:B------:R-:W-:Y:S01]  /*dda0*/  UMOV UR70, 0x0 ;  /* 0x0000000000467882 */ /* 0x000fe20000000000 */
[----:B------:R-:W-:Y:S01]  /*ddb0*/  UMOV UR71, 0x8208010 ;  /* 0x0820801000477882 */ /* 0x000fe20000000000 */
[----:B------:R-:W-:Y:S01]  /*ddc0*/  UIADD3.64 UR18, UPT, UPT, UR18, 0x700, URZ ;  /* 0x0000070012127897 */ /* 0x000fe2000fffe0ff */
[----:B------:R0:W-:Y:S01]  /*ddd0*/  UTCHMMA gdesc[UR52], gdesc[UR54], tmem[UR74], tmem[UR70], idesc[UR71], UPT ;  /* 0x00ff4636340075ea */ /* 0x0001e2000b80004a */
[----:B------:R-:W-:Y:S01]  /*dde0*/  UIADD3.64 UR12, UPT, UPT, UR12, 0xc04, URZ ;  /* 0x00000c040c0c7897 */ /* 0x000fe2000fffe0ff */
[----:B------:R0:W-:Y:S01]  /*ddf0*/  UTCHMMA gdesc[UR46], gdesc[UR48], tmem[UR74], tmem[UR50], idesc[UR51], UPT ;  /* 0x00ff32302e0075ea */ /* 0x0001e2000b80004a */
[----:B------:R0:W-:Y:S01]  /*de00*/  UTCHMMA gdesc[UR42], gdesc[UR66], tmem[UR74], tmem[UR44], idesc[UR45], UPT ;  /* 0x00ff2c422a0075ea */ /* 0x0001e2000b80004a */
[----:B------:R0:W-:Y:S01]  /*de10*/  UTCHMMA gdesc[UR38], gdesc[UR76], tmem[UR74], tmem[UR40], idesc[UR41], UPT ;  /* 0x00ff284c260075ea */ /* 0x0001e2000b80004a */
[----:B------:R0:W-:Y:S01]  /*de20*/  UTCHMMA gdesc[UR34], gdesc[UR72], tmem[UR74], tmem[UR36], idesc[UR37], UPT ;  /* 0x00ff2448220075ea */ /* 0x0001e2000b80004a */
[----:B------:R0:W-:Y:S01]  /*de30*/  UTCHMMA gdesc[UR28], gdesc[UR64], tmem[UR74], tmem[UR32], idesc[UR33], UPT ;  /* 0x00ff20401c0075ea */ /* 0x0001e2000b80004a */
[----:B------:R0:W-:Y:S01]  /*de40*/  UTCHMMA gdesc[UR22], gdesc[UR62], tmem[UR74], tmem[UR26], idesc[UR27], UPT ;  /* 0x00ff1a3e160075ea */ /* 0x0001e2000b80004a */
[----:B------:R0:W-:Y:S02]  /*de50*/  UTCHMMA gdesc[UR16], gdesc[UR60], tmem[UR74], tmem[UR20], idesc[UR21], UPT ;  /* 0x00ff143c100075ea */ /* 0x0001e4000b80004a */
[----:B------:R0:W-:Y:S01]  /*de60*/  UTCHMMA gdesc[UR18], gdesc[UR12], tmem[UR74], tmem[UR14], idesc[UR15], UPT ;  /* 0x00ff0e0c120075ea */ /* 0x0001e2000b80004a */
[----:B------:R0:W-:Y:S01]  /*de70*/  UTCBAR [UR10], URZ ;  /* 0x000000ff0a0073e9 */ /* 0x0001e200080000ff */
[----:B------:R-:W-:Y:S01]  /*de80*/  NOP ;  /* 0x0000000000007918 */ /* 0x000fe20000000000 */
.L_x_6:
[----:B------:R-:W-:Y:S05]  /*de90*/  @!P1 BRA `(.L_x_7) ;  /* 0x0000000000089947 */ /* 0x000fea0003800000 */
[----:B------:R-:W1:Y:S02]  /*dea0*/  SYNCS.PHASECHK.TRANS64.TRYWAIT P4, [UR4+0x20000], RZ ;  /* 0x020000ffff0075a7 */ /* 0x000e640008081104 */
[----:B-1----:R-:W-:Y:S05]  /*deb0*/  @!P4 BRA `(.L_x_8) ;  /* 0x0000027000c8c947 */ /* 0x002fea0003800000 */
.L_x_7:
[----:B------:R-:W-:Y:S06]  /*dec0*/  BAR.SYNC.DEFER_BLOCKING 0x0 ;  /* 0x0000000000007b1d */ /* 0x000fec0000010000 */
[----:B------:R-:W-:Y:S01]  /*ded0*/  STL.64 [R1+0x1088], R206 ;  /* 0x001088ce01007387 */ /* 0x000fe20000100a00 */
[----:B------:R-:W-:Y:S01]  /*dee0*/  PRMT R134, RZ, 0x7610, R134 ;  /* 0x00007610ff867816 */ /* 0x000fe20000000086 */
[----:B------:R-:W1:Y:S01]  /*def0*/  LDC R241, c[0x0][0x3d8] ;  /* 0x0000f600fff17b82 */ /* 0x000e620000000800 */
[----:B------:R-:W2:Y:S01]  /*df00*/  LDTM.x128 R4, tmem[UR7+0x100] ;  /* 0x00010007000479ee */ /* 0x000ea200083c0000 */
[----:B------:R-:W-:Y:S04]  /*df10*/  STL.64 [R1+0x1080], R200 ;  /* 0x001080c801007387 */ /* 0x000fe80000100a00 */
[----:B------:R-:W-:Y:S01]  /*df20*/  STL.64 [R1+0x1078], R198 ;  /* 0x001078c601007387 */ /* 0x000fe20000100a00 */
[----:B------:R-:W-:Y:S01]  /*df30*/  PRMT R135, RZ, 0x7610, R135 ;  /* 0x00007610ff877816 */ /* 0x000fe20000000087 */
[----:B------:R-:W3:Y:S02]  /*df40*/  LDC R242, c[0x0][0x3d8] ;  /* 0x0000f600fff27b82 */ /* 0x000ee40000000800 */
[----:B-----5:R-:W-:Y:S06]  /*df50*/  STL.64 [R1+0x1070], R2 ;  /* 0x0010700201007387 */ /* 0x020fec0000100a00 */
[----:B------:R-:W4:Y:S08]  /*df60*/  LDC R244, c[0x0][0x3d8] ;  /* 0x0000f600fff47b82 */ /* 0x000f300000000800 */
[----:B------:R-:W0:Y:S01]  /*df70*/  LDC R246, c[0x0][0x3d8] ;  /* 0x0000f600fff67b82 */ /* 0x000e220000000800 */
[----:B--2---:R-:W-:Y:S04]  /*df80*/  STL.64 [R1+0x13a0], R4 ;  /* 0x0013a00401007387 */ /* 0x004fe80000100a00 */
[----:B------:R-:W-:Y:S03]  /*df90*/  STL.64 [R1+0x1398], R6 ;  /* 0x0013980601007387 */ /* 0x000fe60000100a00 */
[----:B------:R-:W2:Y:S01]  /*dfa0*/  LDC R248, c[0x0][0x3d8] ;  /* 0x0000f600fff87b82 */ /* 0x000ea20000000800 */
[----:B------:R0:W-:Y:S04]  /*dfb0*/  STL.64 [R1+0x1390], R8 ;  /* 0x0013900801007387 */ /* 0x0001e80000100a00 */
[----:B------:R-:W-:Y:S03]  /*dfc0*/  STL.64 [R1+0x1388], R10 ;  /* 0x0013880a01007387 */ /* 0x000fe60000100a00 */
[----:B------:R-:W0:Y:S01]  /*dfd0*/  LDC R239, c[0x0][0x3d8] ;  /* 0x0000f600ffef7b82 */ /* 0x000e220000000800 */
[----:B------:R-:W-:Y:S04]  /*dfe0*/  STL.64 [R1+0x1380], R12 ;  /* 0x0013800c01007387 */ /* 0x000fe80000100a00 */
[----:B------:R-:W-:Y:S03]  /*dff0*/  STL.64 [R1+0x1378], R14 ;  /* 0x0013780e01007387 */ /* 0x000fe60000100a00 */
[----:B------:R-:W0:Y:S01]  /*e000*/  LDC R249, c[0x0][0x3d8] ;  /* 0x0000f600fff97b82 */ /* 0x000e220000000800 */
[----:B------:R-:W-:Y:S04]  /*e010*/  STL.64 [R1+0x1370], R16 ;  /* 0x0013701001007387 */ /* 0x000fe80000100a00 */
[----:B------:R-:W-:Y:S03]  /*e020*/  STL.64 [R1+0x1368], R18 ;  /* 0x0013681201007387 */ /* 0x000fe60000100a00 */
[----:B------:R-:W0:Y:S01]  /*e030*/  LDC R251, c[0x0][0x3d8] ;  /* 0x0000f600fffb7b82 */ /* 0x000e220000000800 */
[----:B------:R-:W-:Y:S04]  /*e040*/  STL.64 [R1+0x1360], R20 ;  /* 0x0013601401007387 */ /* 0x000fe80000100a00 */
[----:B------:R-:W-:Y:S03]  /*e050*/  STL.64 [R1+0x1358], R22 ;  /* 0x0013581601007387 */ /* 0x000fe60000100a00 */
[----:B------:R-:W1:Y:S01]  /*e060*/  LDC R240, c[0x0][0x3d8] ;  /* 0x0000f600fff07b82 */ /* 0x000e620000000800 */
[----:B------:R-:W-:Y:S04]  /*e070*/  STL.64 [R1+0x1350], R24 ;  /* 0x0013501801007387 */ /* 0x000fe80000100a00 */
[----:B------:R-:W-:Y:S03]  /*e080*/  STL.64 [R1+0x1348], R26 ;  /* 0x0013481a01007387 */ /* 0x000fe60000100a00 */
[----:B------:R-:W1:Y:S01]  /*e090*/  LDC R252, c[0x0][0x3d8] ;  /* 0x0000f600fffc7b82 */ /* 0x000e620000000800 */
[----:B------:R-:W-:Y:S04]  /*e0a0*/  STL.64 [R1+0x1340], R28 ;  /* 0x0013401c01007387 */ /* 0x000fe80000100a00 */
[----:B------:R-:W-:Y:S01]  /*e0b0*/  STL.64 [R1+0x1338], R30 ;  /* 0x0013381e01007387 */ /* 0x000fe20000100a00 */
[----:B0-----:R-:W-:-:S03]  /*e0c0*/  IMAD R8, R251, 0x28, RZ ;  /* 0x00000028fb087824 */ /* 0x001fc600078e02ff */
[----:B------:R-:W-:Y:S01]  /*e0d0*/  STL.64 [R1+0x1330], R32 ;  /* 0x0013302001007387 */ /* 0x000fe20000100a00 */
[----:B------:R-:W0:Y:S03]  /*e0e0*/  LDC R238, c[0x0][0x3d8] ;  /* 0x0000f600ffee7b82 */ /* 0x000e260000000800 */
[----:B------:R-:W-:Y:S04]  /*e0f0*/  STL.64 [R1+0x1328], R34 ;  /* 0x0013282201007387 */ /* 0x000fe80000100a00 */
[----:B------:R-:W-:Y:S01]  /*e100*/  STL.64 [R1+0x1320], R36 ;  /* 0x0013202401007387 */ /* 0x000fe20000100a00 */
[----:B------:R-:W0:Y:S03]  /*e110*/  LDC R243, c[0x0][0x3d8] ;  /* 0x0000f600fff37b82 */ /* 0x000e260000000800 */
[----:B------:R-:W-:Y:S04]  /*e120*/  STL.64 [R1+0x1318], R38 ;  /* 0x0013182601007387 */ /* 0x000fe80000100a00 */
[----:B------:R-:W-:Y:S01]  /*e130*/  STL.64 [R1+0x1310], R40 ;  /* 0x0013102801007387 */ /* 0x000fe20000100a00 */
[----:B------:R-:W-:Y:S01]  /*e140*/  PRMT R136, RZ, 0x7610, R136 ;  /* 0x00007610ff887816 */ /* 0x000fe20000000088 */
[----:B------:R-:W0:Y:S02]  /*e150*/  LDC R245, c[0x0][0x3d8] ;  /* 0x0000f600fff57b82 */ /* 0x000e240000000800 */
        /* <DEDUP_REMOVED lines=10> */
[----:B------:R-:W-:-:S02]  /*e200*/  PRMT R143, RZ, 0x7610, R143 ;  /* 0x00007610ff8f7816 */ /* 0x000fc4000000008f */
[----:B------:R-:W-:Y:S01]  /*e210*/  PRMT R144, RZ, 0x7610, R144 ;  /* 0x00007610ff907816 */ /* 0x000fe20000000090 */
[----:B------:R-:W-:Y:S01]  /*e220*/  STL.64 [R1+0x12d8], R54 ;  /* 0x0012d83601007387 */ /* 0x000fe20000100a00 */
[----:B------:R-:W-:Y:S02]  /*e230*/  PRMT R145, RZ, 0x7610, R145 ;  /* 0x00007610ff917816 */ /* 0x000fe40000000091 */
[----:B------:R-:W-:Y:S01]  /*e240*/  PRMT R146, RZ, 0x7610, R146 ;  /* 0x00007610ff927816 */ /* 0x000fe20000000092 */
[----:B------:R-:W-:Y:S01]  /*e250*/  STL.64 [R1+0x12d0], R56 ;  /* 0x0012d03801007387 */ /* 0x000fe20000100a00 */
[----:B------:R-:W-:Y:S02]  /*e260*/  PRMT R147, RZ, 0x7610, R147 ;  /* 0x00007610ff937816 */ /* 0x000fe40000000093 */
[----:B------:R-:W-:Y:S01]  /*e270*/  PRMT R148, RZ, 0x7610, R148 ;  /* 0x00007610ff947816 */ /* 0x000fe20000000094 */
[----:B------:R-:W-:Y:S01]  /*e280*/  STL.64 [R1+0x12c8], R58 ;  /* 0x0012c83a01007387 */ /* 0x000fe20000100a00 */
[----:B------:R-:W-:-:S02]  /*e290*/  PRMT R149, RZ, 0x7610, R149 ;  /* 0x00007610ff957816 */ /* 0x000fc40000000095 */
[----:B------:R-:W-:Y:S01]  /*e2a0*/  PRMT R150, RZ, 0x7610, R150 ;  /* 0x00007610ff967816 */ /* 0x000fe20000000096 */
[----:B------:R-:W-:Y:S01]  /*e2b0*/  STL.64 [R1+0x12c0], R60 ;  /* 0x0012c03c01007387 */ /* 0x000fe20000100a00 */
[----:B------:R-:W-:Y:S02]  /*e2c0*/  PRMT R151, RZ, 0x7610, R151 ;  /* 0x00007610ff977816 */ /* 0x000fe40000000097 */
[----:B------:R-:W-:Y:S01]  /*e2d0*/  PRMT R152, RZ, 0x7610, R152 ;  /* 0x00007610ff987816 */ /* 0x000fe20000000098 */
[----:B------:R1:W-:Y:S01]  /*e2e0*/  STL.64 [R1+0x12b8], R62 ;  /* 0x0012b83e01007387 */ /* 0x0003e20000100a00 */
[----:B------:R-:W-:Y:S02]  /*e2f0*/  PRMT R153, RZ, 0x7610, R153 ;  /* 0x00007610ff997816 */ /* 0x000fe40000000099 */
[----:B------:R-:W-:Y:S01]  /*e300*/  PRMT R154, RZ, 0x7610, R154 ;  /* 0x00007610ff9a7816 */ /* 0x000fe2000000009a */
[----:B------:R2:W-:Y:S01]  /*e310*/  STL.64 [R1+0x12b0], R64 ;  /* 0x0012b04001007387 */ /* 0x0005e20000100a00 */
[----:B------:R-:W-:-:S02]  /*e320*/  PRMT R155, RZ, 0x7610, R155 ;  /* 0x00007610ff9b7816 */ /* 0x000fc4000000009b */
[----:B------:R-:W-:Y:S01]  /*e330*/  PRMT R156, RZ, 0x7610, R156 ;  /* 0x00007610ff9c7816 */ /* 0x000fe2000000009c */
[----:B------:R0:W-:Y:S01]  /*e340*/  STL.64 [R1+0x12a8], R66 ;  /* 0x0012a84201007387 */ /* 0x0001e20000100a00 */
[----:B------:R-:W-:Y:S02]  /*e350*/  PRMT R157, RZ, 0x7610, R157 ;  /* 0x00007610ff9d7816 */ /* 0x000fe4000000009d */
[----:B------:R-:W-:Y:S01]  /*e360*/  PRMT R158, RZ, 0x7610, R158 ;  /* 0x00007610ff9e7816 */ /* 0x000fe2000000009e */
[----:B------:R-:W-:Y:S01]  /*e370*/  STL.64 [R1+0x12a0], R68 ;  /* 0x0012a04401007387 */ /* 0x000fe20000100a00 */
[----:B-1----:R-:W-:Y:S01]  /*e380*/  IMAD R62, R240, 0xa, RZ ;  /* 0x0000000af03e7824 */ /* 0x002fe200078e02ff */
[----:B------:R-:W-:Y:S02]  /*e390*/  PRMT R159, RZ, 0x7610, R159 ;  /* 0x00007610ff9f7816 */ /* 0x000fe4000000009f */
[----:B------:R-:W-:Y:S01]  /*e3a0*/  PRMT R160, RZ, 0x7610, R160 ;  /* 0x00007610ffa07816 */ /* 0x000fe200000000a0 */
[----:B------:R-:W-:Y:S01]  /*e3b0*/  STL.64 [R1+0x1298], R70 ;  /* 0x0012984601007387 */ /* 0x000fe20000100a00 */
[----:B--2---:R-:W-:Y:S01]  /*e3c0*/  IMAD R64, R246, 0x1a, RZ ;  /* 0x0000001af6407824 */ /* 0x004fe200078e02ff */
[----:B------:R-:W-:Y:S01]  /*e3d0*/  PRMT R161, RZ, 0x7610, R161 ;  /* 0x00007610ffa17816 */ /* 0x000fe200000000a1 */
[----:B------:R-:W-:Y:S01]  /*e3e0*/  IMAD R65, R239, 0x6, RZ ;  /* 0x00000006ef417824 */ /* 0x000fe200078e02ff */
[----:B------:R-:W-:Y:S01]  /*e3f0*/  STL.64 [R1+0x1290], R72 ;  /* 0x0012904801007387 */ /* 0x000fe20000100a00 */
[----:B0-----:R-:W-:Y:S01]  /*e400*/  IMAD R66, R252, 0x2a, RZ ;  /* 0x0000002afc427824 */ /* 0x001fe200078e02ff */
[----:B------:R-:W-:-:S02]  /*e410*/  PRMT R162, RZ, 0x7610, R162 ;  /* 0x00007610ffa27816 */ /* 0x000fc400000000a2 */
[----:B------:R-:W-:Y:S01]  /*e420*/  PRMT R163, RZ, 0x7610, R163 ;  /* 0x00007610ffa37816 */ /* 0x000fe200000000a3 */
[----:B------:R0:W-:Y:S01]  /*e430*/  STL.64 [R1+0x1288], R74 ;  /* 0x0012884a01007387 */ /* 0x0001e20000100a00 */
[----:B------:R-:W-:Y:S02]  /*e440*/  PRMT R164, RZ, 0x7610, R164 ;  /* 0x00007610ffa47816 */ /* 0x000fe400000000a4 */
[----:B------:R-:W-:Y:S01]  /*e450*/  PRMT R165, RZ, 0x7610, R165 ;  /* 0x00007610ffa57816 */ /* 0x000fe200000000a5 */
[----:B------:R-:W-:Y:S01]  /*e460*/  STL.64 [R1+0x1280], R76 ;  /* 0x0012804c01007387 */ /* 0x000fe20000100a00 */
[----:B------:R-:W-:Y:S01]  /*e470*/  IMAD R239, R249, 0x22, RZ ;  /* 0x00000022f9ef7824 */ /* 0x000fe200078e02ff */
[----:B------:R-:W-:Y:S02]  /*e480*/  PRMT R166, RZ, 0x7610, R166 ;  /* 0x00007610ffa67816 */ /* 0x000fe400000000a6 */
[----:B------:R-:W-:Y:S01]  /*e490*/  PRMT R167, RZ, 0x7610, R167 ;  /* 0x00007610ffa77816 */ /* 0x000fe200000000a7 */
[----:B------:R1:W-:Y:S01]  /*e4a0*/  STL.64 [R1+0x1278], R78 ;  /* 0x0012784e01007387 */ /* 0x0003e20000100a00 */
[----:B------:R-:W-:-:S02]  /*e4b0*/  PRMT R168, RZ, 0x7610, R168 ;  /* 0x00007610ffa87816 */ /* 0x000fc400000000a8 */
[----:B------:R-:W-:Y:S01]  /*e4c0*/  PRMT R169, RZ, 0x7610, R169 ;  /* 0x00007610ffa97816 */ /* 0x000fe200000000a9 */
[----:B------:R-:W-:Y:S01]  /*e4d0*/  STL.64 [R1+0x1270], R80 ;  /* 0x0012705001007387 */ /* 0x000fe20000100a00 */
[----:B------:R-:W-:Y:S01]  /*e4e0*/  IMAD R6, R245, 0x18, RZ ;  /* 0x00000018f5067824 */ /* 0x000fe200078e02ff */
[----:B------:R-:W-:Y:S01]  /*e4f0*/  PRMT R170, RZ, 0x7610, R170 ;  /* 0x00007610ffaa7816 */ /* 0x000fe200000000aa */
[----:B0-----:R-:W0:Y:S01]  /*e500*/  LDC R75, c[0x0][0x3d8] ;  /* 0x0000f600ff4b7b82 */ /* 0x001e220000000800 */
[----:B------:R2:W-:Y:S04]  /*e510*/  STL.64 [R1+0x1268], R82 ;  /* 0x0012685201007387 */ /* 0x0005e80000100a00 */
[----:B------:R-:W-:Y:S01]  /*e520*/  STL.64 [R1+0x1260], R84 ;  /* 0x0012605401007387 */ /* 0x000fe20000100a00 */
[----:B------:R-:W-:-:S02]  /*e530*/  PRMT R171, RZ, 0x7610, R171 ;  /* 0x00007610ffab7816 */ /* 0x000fc400000000ab */
[----:B------:R-:W-:Y:S01]  /*e540*/  PRMT R172, RZ, 0x7610, R172 ;  /* 0x00007610ffac7816 */ /* 0x000fe200000000ac */
[----:B------:R-:W-:Y:S01]  /*e550*/  STL.64 [R1+0x1258], R86 ;  /* 0x0012585601007387 */ /* 0x000fe20000100a00 */
[----:B------:R-:W-:Y:S01]  /*e560*/  PRMT R173, RZ, 0x7610, R173 ;  /* 0x00007610ffad7816 */ /* 0x000fe200000000ad */
[----:B-1----:R-:W1:Y:S02]  /*e570*/  LDC R79, c[0x0][0x3d8] ;  /* 0x0000f600ff4f7b82 */ /* 0x002e640000000800 */
[----:B------:R3:W-:Y:S04]  /*e580*/  STL.64 [R1+0x1250], R88 ;  /* 0x0012505801007387 */ /* 0x0007e80000100a00 */
[----:B------:R-:W-:Y:S01]  /*e590*/  STL.64 [R1+0x1248], R90 ;  /* 0x0012485a01007387 */ /* 0x000fe20000100a00 */
[----:B------:R-:W-:Y:S01]  /*e5a0*/  PRMT R174, RZ, 0x7610, R174 ;  /* 0x00007610ffae7816 */ /* 0x000fe200000000ae */
[----:B--2---:R-:W2:Y:S02]  /*e5b0*/  LDC R83, c[0x0][0x3d8] ;  /* 0x0000f600ff537b82 */ /* 0x004ea40000000800 */
[----:B------:R4:W-:Y:S04]  /*e5c0*/  STL.64 [R1+0x1240], R92 ;  /* 0x0012405c01007387 */ /* 0x0009e80000100a00 */
[----:B------:R-:W-:Y:S01]  /*e5d0*/  STL.64 [R1+0x1238], R94 ;  /* 0x0012385e01007387 */ /* 0x000fe20000100a00 */
[----:B------:R-:W-:Y:S01]  /*e5e0*/  PRMT R175, RZ, 0x7610, R175 ;  /* 0x00007610ffaf7816 */ /* 0x000fe200000000af */
[----:B---3--:R-:W3:Y:S02]  /*e5f0*/  LDC R89, c[0x0][0x3d8] ;  /* 0x0000f600ff597b82 */ /* 0x008ee40000000800 */
[----:B------:R-:W-:Y:S04]  /*e600*/  STL.64 [R1+0x1230], R96 ;  /* 0x0012306001007387 */ /* 0x000fe80000100a00 */
[----:B------:R-:W-:Y:S01]  /*e610*/  STL.64 [R1+0x1228], R98 ;  /* 0x0012286201007387 */ /* 0x000fe20000100a00 */
[----:B------:R-:W-:Y:S01]  /*e620*/  PRMT R176, RZ, 0x7610, R176 ;  /* 0x00007610ffb07816 */ /* 0x000fe200000000b0 */
[----:B----4-:R-:W4:Y:S02]  /*e630*/  LDC R93, c[0x0][0x3d8] ;  /* 0x0000f600ff5d7b82 */ /* 0x010f240000000800 */
        /* <DEDUP_REMOVED lines=12> */
[----:B------:R1:W-:Y:S04]  /*e700*/  STL.64 [R1+0x11f0], R112 ;  /* 0x0011f07001007387 */ /* 0x0003e80000100a00 */
[----:B------:R1:W-:Y:S01]  /*e710*/  STL.64 [R1+0x11e8], R114 ;  /* 0x0011e87201007387 */ /* 0x0003e20000100a00 */
        /* <DEDUP_REMOVED lines=8> */
[----:B-1----:R-:W-:Y:S01]  /*e7a0*/  SHF.L.U32 R113, R241, 0x3, RZ ;  /* 0x00000003f1717819 */ /* 0x002fe200000006ff */
[----:B------:R-:W1:Y:S02]  /*e7b0*/  LDC R36, c[0x0][0x3d8] ;  /* 0x0000f600ff247b82 */ /* 0x000e640000000800 */
[----:B------:R-:W-:Y:S04]  /*e7c0*/  STL.64 [R1+0x11c0], R124 ;  /* 0x0011c07c01007387 */ /* 0x000fe80000100a00 */
[----:B------:R-:W-:Y:S01]  /*e7d0*/  STL.64 [R1+0x11b8], R126 ;  /* 0x0011b87e01007387 */ /* 0x000fe20000100a00 */
[----:B------:R-:W-:Y:S01]  /*e7e0*/  LEA R112, R242, R242, 0x3 ;  /* 0x000000f2f2707211 */ /* 0x000fe200078e18ff */
[----:B------:R-:W-:Y:S01]  /*e7f0*/  IMAD R114, R244, 0x14, RZ ;  /* 0x00000014f4727824 */ /* 0x000fe200078e02ff */
[----:B------:R-:W-:Y:S01]  /*e800*/  LEA R109, R248, R248, 0x4 ;  /* 0x000000f8f86d7211 */ /* 0x000fe200078e20ff */
[----:B------:R-:W-:Y:S01]  /*e810*/  STL.64 [R1+0x11b0], R128 ;  /* 0x0011b08001007387 */ /* 0x000fe20000100a00 */
[----:B------:R-:W-:Y:S01]  /*e820*/  LEA R115, R238, R238, 0x1 ;  /* 0x000000eeee737211 */ /* 0x000fe200078e08ff */
[----:B------:R-:W0:Y:S02]  /*e830*/  LDC R0, c[0x0][0x3d8] ;  /* 0x0000f600ff007b82 */ /* 0x000e240000000800 */
[----:B------:R-:W-:Y:S04]  /*e840*/  STL.64 [R1+0x11a8], R130 ;  /* 0x0011a88201007387 */ /* 0x000fe80000100a00 */
[----:B------:R2:W-:Y:S01]  /*e850*/  STL.64 [R1+0x1640], R134 ;  /* 0x0016408601007387 */ /* 0x0005e20000100a00 */
[----:B------:R-:W-:Y:S01]  /*e860*/  IMAD R238, R243, 0x12, RZ ;  /* 0x00000012f3ee7824 */ /* 0x000fe200078e02ff */
[----:B------:R-:W-:Y:S01]  /*e870*/  PRMT R182, RZ, 0x7610, R182 ;  /* 0x00007610ffb67816 */ /* 0x000fe200000000b6 */
[----:B------:R-:W0:Y:S01]  /*e880*/  LDC R31, c[0x0][0x3d8] ;  /* 0x0000f600ff1f7b82 */ /* 0x000e220000000800 */
[----:B------:R-:W-:-:S02]  /*e890*/  PRMT R183, RZ, 0x7610, R183 ;  /* 0x00007610ffb77816 */ /* 0x000fc400000000b7 */
[----:B------:R-:W-:Y:S02]  /*e8a0*/  PRMT R184, RZ, 0x7610, R184 ;  /* 0x00007610ffb87816 */ /* 0x000fe400000000b8 */
[----:B------:R-:W-:Y:S02]  /*e8b0*/  PRMT R185, RZ, 0x7610, R185 ;  /* 0x00007610ffb97816 */ /* 0x000fe400000000b9 */
[----:B------:R-:W-:Y:S01]  /*e8c0*/  PRMT R186, RZ, 0x7610, R186 ;  /* 0x00007610ffba7816 */ /* 0x000fe200000000ba */
[----:B------:R-:W0:Y:S08]  /*e8d0*/  LDC R23, c[0x0][0x3d8] ;  /* 0x0000f600ff177b82 */ /* 0x000e300000000800 */
[----:B--2---:R-:W2:Y:S08]  /*e8e0*/  LDC R135, c[0x0][0x3d8] ;  /* 0x0000f600ff877b82 */ /* 0x004eb00000000800 */
[----:B------:R-:W0:Y:S01]  /*e8f0*/  LDC R134, c[0x0][0x3d8] ;  /* 0x0000f600ff867b82 */ /* 0x000e220000000800 */
[----:B------:R-:W-:-:S02]  /*e900*/  PRMT R187, RZ, 0x7610, R187 ;  /* 0x00007610ffbb7816 */ /* 0x000fc400000000bb */
[----:B------:R-:W-:Y:S01]  /*e910*/  SHF.L.U32 R110, R247, 0x4, RZ ;  /* 0x00000004f76e7819 */ /* 0x000fe200000006ff */
[----:B------:R-:W-:Y:S01]  /*e920*/  IMAD R111, R250, 0x24, RZ ;  /* 0x00000024fa6f7824 */ /* 0x000fe200078e02ff */
[----:B------:R-:W-:Y:S02]  /*e930*/  PRMT R188, RZ, 0x7610, R188 ;  /* 0x00007610ffbc7816 */ /* 0x000fe400000000bc */
[----:B------:R-:W-:Y:S01]  /*e940*/  PRMT R189, RZ, 0x7610, R189 ;  /* 0x00007610ffbd7816 */ /* 0x000fe200000000bd */
[----:B------:R-:W0:Y:S01]  /*e950*/  LDC R130, c[0x0][0x3d8] ;  /* 0x0000f600ff827b82 */ /* 0x000e220000000800 */
[----:B--2---:R-:W-:-:S07]  /*e960*/  IMAD R241, R135, 0x32, RZ ;  /* 0x0000003287f17824 */ /* 0x004fce00078e02ff */
[----:B------:R-:W2:Y:S08]  /*e970*/  LDC R116, c[0x0][0x3d8] ;  /* 0x0000f600ff747b82 */ /* 0x000eb00000000800 */
[----:B------:R-:W0:Y:S08]  /*e980*/  LDC R135, c[0x0][0x3d8] ;  /* 0x0000f600ff877b82 */ /* 0x000e300000000800 */
[----:B------:R-:W1:Y:S01]  /*e990*/  LDC R126, c[0x0][0x3d8] ;  /* 0x0000f600ff7e7b82 */ /* 0x000e620000000800 */
[----:B------:R-:W-:-:S02]  /*e9a0*/  PRMT R190, RZ, 0x7610, R190 ;  /* 0x00007610ffbe7816 */ /* 0x000fc400000000be */
[----:B------:R-:W-:Y:S02]  /*e9b0*/  PRMT R191, RZ, 0x7610, R191 ;  /* 0x00007610ffbf7816 */ /* 0x000fe400000000bf */
[----:B------:R-:W-:Y:S02]  /*e9c0*/  PRMT R192, RZ, 0x7610, R192 ;  /* 0x00007610ffc07816 */ /* 0x000fe400000000c0 */
[----:B------:R-:W-:Y:S01]  /*e9d0*/  PRMT R193, RZ, 0x7610, R193 ;  /* 0x00007610ffc17816 */ /* 0x000fe200000000c1 */
[----:B------:R-:W1:Y:S01]  /*e9e0*/  LDC R17, c[0x0][0x3d8] ;  /* 0x0000f600ff117b82 */ /* 0x000e620000000800 */
[----:B0-----:R-:W-:-:S07]  /*e9f0*/  IMAD R242, R135, 0x42, RZ ;  /* 0x0000004287f27824 */ /* 0x001fce00078e02ff */
[----:B------:R-:W0:Y:S08]  /*ea00*/  LDC R128, c[0x0][0x3d8] ;  /* 0x0000f600ff807b82 */ /* 0x000e300000000800 */
[----:B------:R-:W0:Y:S01]  /*ea10*/  LDC R135, c[0x0][0x3d8] ;  /* 0x0000f600ff877b82 */ /* 0x000e220000000800 */
[----:B------:R-:W-:Y:S02]  /*ea20*/  PRMT R194, RZ, 0x7610, R194 ;  /* 0x00007610ffc27816 */ /* 0x000fe400000000c2 */
[----:B------:R-:W-:-:S02]  /*ea30*/  PRMT R195, RZ, 0x7610, R195 ;  /* 0x00007610ffc37816 */ /* 0x000fc400000000c3 */
[----:B------:R-:W-:-:S03]  /*ea40*/  PRMT R196, RZ, 0x7610, R196 ;  /* 0x00007610ffc47816 */ /* 0x000fc600000000c4 */
[----:B------:R-:W1:Y:S08]  /*ea50*/  LDC R13, c[0x0][0x3d8] ;  /* 0x0000f600ff0d7b82 */ /* 0x000e700000000800 */
[----:B------:R-:W1:Y:S01]  /*ea60*/  LDC R5, c[0x0][0x3d8] ;  /* 0x0000f600ff057b82 */ /* 0x000e620000000800 */
[----:B0-----:R-:W-:-:S07]  /*ea70*/  IMAD R244, R135, 0x52, RZ ;  /* 0x0000005287f47824 */ /* 0x001fce00078e02ff */
[----:B------:R-:W0:Y:S08]  /*ea80*/  LDC R9, c[0x0][0x3d8] ;  /* 0x0000f600ff097b82 */ /* 0x000e300000000800 */
[----:B------:R-:W0:Y:S08]  /*ea90*/  LDC R135, c[0x0][0x3d8] ;  /* 0x0000f600ff877b82 */ /* 0x000e300000000800 */
[----:B------:R-:W1:Y:S08]  /*eaa0*/  LDC R4, c[0x0][0x3d8] ;  /* 0x0000f600ff047b82 */ /* 0x000e700000000800 */
[----:B------:R-:W1:Y:S01]  /*eab0*/  LDC R129, c[0x0][0x3d8] ;  /* 0x0000f600ff817b82 */ /* 0x000e620000000800 */
[----:B0-----:R-:W-:-:S07]  /*eac0*/  IMAD R246, R135, 0x62, RZ ;  /* 0x0000006287f67824 */ /* 0x001fce00078e02ff */
[----:B------:R-:W0:Y:S08]  /*ead0*/  LDC R199, c[0x0][0x3d8] ;  /* 0x0000f600ffc77b82 */ /* 0x000e300000000800 */
[----:B------:R-:W0:Y:S01]  /*eae0*/  LDC R135, c[0x0][0x3d8] ;  /* 0x0000f600ff877b82 */ /* 0x000e220000000800 */
[----:B------:R-:W-:-:S07]  /*eaf0*/  PRMT R205, RZ, 0x7610, R205 ;  /* 0x00007610ffcd7816 */ /* 0x000fce00000000cd */
[----:B------:R-:W1:Y:S01]  /*eb00*/  LDC R124, c[0x0][0x3d8] ;  /* 0x0000f600ff7c7b82 */ /* 0x000e620000000800 */
[----:B------:R-:W-:Y:S02]  /*eb10*/  PRMT R208, RZ, 0x7610, R208 ;  /* 0x00007610ffd07816 */ /* 0x000fe400000000d0 */
[----:B------:R-:W-:-:S05]  /*eb20*/  PRMT R209, RZ, 0x7610, R209 ;  /* 0x00007610ffd17816 */ /* 0x000fca00000000d1 */
[----:B------:R-:W1:Y:S01]  /*eb30*/  LDC R200, c[0x0][0x3d8] ;  /* 0x0000f600ffc87b82 */ /* 0x000e620000000800 */
[----:B0-----:R-:W-:-:S07]  /*eb40*/  IMAD R248, R135, 0x72, RZ ;  /* 0x0000007287f87824 */ /* 0x001fce00078e02ff */
[----:B------:R-:W0:Y:S08]  /*eb50*/  LDC R125, c[0x0][0x3d8] ;  /* 0x0000f600ff7d7b82 */ /* 0x000e300000000800 */
[----:B------:R-:W0:Y:S01]  /*eb60*/  LDC R135, c[0x0][0x3d8] ;  /* 0x0000f600ff877b82 */ /* 0x000e220000000800 */
[----:B------:R-:W-:Y:S02]  /*eb70*/  PRMT R210, RZ, 0x7610, R210 ;  /* 0x00007610ffd27816 */ /* 0x000fe400000000d2 */
[----:B------:R-:W-:-:S02]  /*eb80*/  PRMT R211, RZ, 0x7610, R211 ;  /* 0x00007610ffd37816 */ /* 0x000fc400000000d3 */
[----:B------:R-:W-:-:S03]  /*eb90*/  PRMT R212, RZ, 0x7610, R212 ;  /* 0x00007610ffd47816 */ /* 0x000fc600000000d4 */
[----:B------:R-:W1:Y:S01]  /*eba0*/  LDC R122, c[0x0][0x3d8] ;  /* 0x0000f600ff7a7b82 */ /* 0x000e620000000800 */
[----:B------:R-:W-:Y:S02]  /*ebb0*/  PRMT R213, RZ, 0x7610, R213 ;  /* 0x00007610ffd57816 */ /* 0x000fe400000000d5 */
[----:B------:R-:W-:Y:S02]  /*ebc0*/  PRMT R214, RZ, 0x7610, R214 ;  /* 0x00007610ffd67816 */ /* 0x000fe400000000d6 */
[----:B------:R-:W-:-:S03]  /*ebd0*/  PRMT R215, RZ, 0x7610, R215 ;  /* 0x00007610ffd77816 */ /* 0x000fc600000000d7 */
[----:B------:R-:W1:Y:S01]  /*ebe0*/  LDC R21, c[0x0][0x3d8] ;  /* 0x0000f600ff157b82 */ /* 0x000e620000000800 */
[----:B0-----:R-:W-:-:S07]  /*ebf0*/  IMAD R249, R135, 0x82, RZ ;  /* 0x0000008287f97824 */ /* 0x001fce00078e02ff */
[----:B------:R-:W0:Y:S08]  /*ec00*/  LDC R108, c[0x0][0x3d8] ;  /* 0x0000f600ff6c7b82 */ /* 0x000e300000000800 */
[----:B------:R-:W0:Y:S01]  /*ec10*/  LDC R135, c[0x0][0x3d8] ;  /* 0x0000f600ff877b82 */ /* 0x000e220000000800 */
[----:B------:R-:W-:-:S07]  /*ec20*/  IMAD R240, R134, 0x30, RZ ;  /* 0x0000003086f07824 */ /* 0x000fce00078e02ff */
        /* <DEDUP_REMOVED lines=8> */
[----:B------:R0:W-:Y:S04]  /*ecb0*/  STL.64 [R1+0x1638], R136 ;  /* 0x0016388801007387 */ /* 0x0001e80000100a00 */
[----:B------:R-:W-:Y:S01]  /*ecc0*/  STL.64 [R1+0x1630], R142 ;  /* 0x0016308e01007387 */ /* 0x000fe20000100a00 */
[----:B------:R-:W-:-:S02]  /*ecd0*/  PRMT R219, RZ, 0x7610, R219 ;  /* 0x00007610ffdb7816 */ /* 0x000fc400000000db */
[----:B------:R-:W1:Y:S01]  /*ece0*/  LDC R25, c[0x0][0x3d8] ;  /* 0x0000f600ff197b82 */ /* 0x000e620000000800 */
[----:B------:R-:W-:Y:S01]  /*ecf0*/  STL.64 [R1+0x1620], R144 ;  /* 0x0016209001007387 */ /* 0x000fe20000100a00 */
[----:B------:R-:W-:Y:S02]  /*ed00*/  PRMT R220, RZ, 0x7610, R220 ;  /* 0x00007610ffdc7816 */ /* 0x000fe400000000dc */
[----:B------:R-:W-:Y:S02]  /*ed10*/  PRMT R221, RZ, 0x7610, R221 ;  /* 0x00007610ffdd7816 */ /* 0x000fe400000000dd */
[----:B------:R-:W-:Y:S02]  /*ed20*/  PRMT R222, RZ, 0x7610, R222 ;  /* 0x00007610ffde7816 */ /* 0x000fe400000000de */
[----:B------:R-:W1:Y:S01]  /*ed30*/  LDC R107, c[0x0][0x3d8] ;  /* 0x0000f600ff6b7b82 */ /* 0x000e620000000800 */
[----:B0-----:R-:W-:-:S07]  /*ed40*/  IMAD R252, R135, 0xa0, RZ ;  /* 0x000000a087fc7824 */ /* 0x001fce00078e02ff */
[----:B------:R-:W0:Y:S08]  /*ed50*/  LDC R136, c[0x0][0x3d8] ;  /* 0x0000f600ff887b82 */ /* 0x000e300000000800 */
[----:B------:R-:W0:Y:S01]  /*ed60*/  LDC R135, c[0x0][0x3d8] ;  /* 0x0000f600ff877b82 */ /* 0x000e220000000800 */
[----:B------:R-:W-:Y:S04]  /*ed70*/  STL.64 [R1+0x1610], R146 ;  /* 0x0016109201007387 */ /* 0x000fe80000100a00 */
[----:B------:R-:W-:Y:S01]  /*ed80*/  STL.64 [R1+0x1600], R148 ;  /* 0x0016009401007387 */ /* 0x000fe20000100a00 */
[----:B-1----:R-:W-:-:S02]  /*ed90*/  IMAD R243, R134, 0x50, RZ ;  /* 0x0000005086f37824 */ /* 0x002fc400078e02ff */
[----:B------:R-:W1:Y:S01]  /*eda0*/  LDC R134, c[0x0][0x3d8] ;  /* 0x0000f600ff867b82 */ /* 0x000e620000000800 */
[----:B------:R-:W-:Y:S04]  /*edb0*/  STL.64 [R1+0x15f0], R150 ;  /* 0x0015f09601007387 */ /* 0x000fe80000100a00 */
[----:B------:R-:W-:Y:S03]  /*edc0*/  STL.64 [R1+0x15e0], R152 ;  /* 0x0015e09801007387 */ /* 0x000fe60000100a00 */
[----:B------:R-:W1:Y:S01]  /*edd0*/  LDC R137, c[0x0][0x3d8] ;  /* 0x0000f600ff897b82 */ /* 0x000e620000000800 */
[----:B------:R-:W-:Y:S04]  /*ede0*/  STL.64 [R1+0x15d0], R154 ;  /* 0x0015d09a01007387 */ /* 0x000fe80000100a00 */
[----:B------:R-:W-:Y:S01]  /*edf0*/  STL.64 [R1+0x15c0], R156 ;  /* 0x0015c09c01007387 */ /* 0x000fe20000100a00 */
[----:B------:R-:W-:-:S02]  /*ee00*/  PRMT R223, RZ, 0x7610, R223 ;  /* 0x00007610ffdf7816 */ /* 0x000fc400000000df */
[----:B------:R-:W2:Y:S01]  /*ee10*/  LDC R201, c[0x0][0x3d8] ;  /* 0x0000f600ffc97b82 */ /* 0x000ea20000000800 */
[----:B------:R-:W-:Y:S04]  /*ee20*/  STL.64 [R1+0x15b0], R158 ;  /* 0x0015b09e01007387 */ /* 0x000fe80000100a00 */
[----:B------:R-:W-:Y:S01]  /*ee30*/  STL.64 [R1+0x15a0], R160 ;  /* 0x0015a0a001007387 */ /* 0x000fe20000100a00 */
[----:B------:R-:W-:Y:S02]  /*ee40*/  SHF.L.U32 R0, R0, 0x1, RZ ;  /* 0x0000000100007819 */ /* 0x000fe400000006ff */
[----:B------:R-:W2:Y:S01]  /*ee50*/  LDC R106, c[0x0][0x3d8] ;  /* 0x0000f600ff6a7b82 */ /* 0x000ea20000000800 */
[----:B------:R-:W-:Y:S04]  /*ee60*/  STL.64 [R1+0x1590], R162 ;  /* 0x001590a201007387 */ /* 0x000fe80000100a00 */
[----:B------:R-:W-:Y:S01]  /*ee70*/  STL.64 [R1+0x1580], R164 ;  /* 0x001580a401007387 */ /* 0x000fe20000100a00 */
[----:B------:R-:W-:-:S02]  /*ee80*/  PRMT R224, RZ, 0x7610, R224 ;  /* 0x00007610ffe07816 */ /* 0x000fc400000000e0 */
[----:B------:R-:W2:Y:S01]  /*ee90*/  LDC R121, c[0x0][0x3d8] ;  /* 0x0000f600ff797b82 */ /* 0x000ea20000000800 */
[----:B------:R-:W-:Y:S04]  /*eea0*/  STL.64 [R1+0x1570], R166 ;  /* 0x001570a601007387 */ /* 0x000fe80000100a00 */
[----:B------:R0:W-:Y:S01]  /*eeb0*/  STL.64 [R1+0x1560], R168 ;  /* 0x001560a801007387 */ /* 0x0001e20000100a00 */
[----:B------:R-:W-:Y:S02]  /*eec0*/  PRMT R225, RZ, 0x7610, R225 ;  /* 0x00007610ffe17816 */ /* 0x000fe400000000e1 */
[----:B------:R-:W2:Y:S01]  /*eed0*/  LDC R118, c[0x0][0x3d8] ;  /* 0x0000f600ff767b82 */ /* 0x000ea20000000800 */
[----:B------:R-:W-:Y:S02]  /*eee0*/  PRMT R226, RZ, 0x7610, R226 ;  /* 0x00007610ffe27816 */ /* 0x000fe400000000e2 */
[----:B------:R-:W-:-:S02]  /*eef0*/  PRMT R227, RZ, 0x7610, R227 ;  /* 0x00007610ffe37816 */ /* 0x000fc400000000e3 */
[----:B------:R-:W-:Y:S02]  /*ef00*/  PRMT R228, RZ, 0x7610, R228 ;  /* 0x00007610ffe47816 */ /* 0x000fe400000000e4 */
[----:B------:R-:W-:Y:S01]  /*ef10*/  PRMT R229, RZ, 0x7610, R229 ;  /* 0x00007610ffe57816 */ /* 0x000fe200000000e5 */
[----:B------:R-:W2:Y:S01]  /*ef20*/  LDC R29, c[0x0][0x3d8] ;  /* 0x0000f600ff1d7b82 */ /* 0x000ea20000000800 */
[----:B0-----:R-:W-:-:S07]  /*ef30*/  IMAD R168, R135, 0xb0, RZ ;  /* 0x000000b087a87824 */ /* 0x001fce00078e02ff */
[----:B------:R-:W0:Y:S01]  /*ef40*/  LDC R135, c[0x0][0x3d8] ;  /* 0x0000f600ff877b82 */ /* 0x000e220000000800 */
[----:B-1----:R-:W-:-:S07]  /*ef50*/  IMAD R245, R134, 0x60, RZ ;  /* 0x0000006086f57824 */ /* 0x002fce00078e02ff */
[----:B------:R-:W1:Y:S01]  /*ef60*/  LDC R134, c[0x0][0x3d8] ;  /* 0x0000f600ff867b82 */ /* 0x000e620000000800 */
[----:B------:R-:W-:Y:S02]  /*ef70*/  PRMT R230, RZ, 0x7610, R230 ;  /* 0x00007610ffe67816 */ /* 0x000fe400000000e6 */
[----:B------:R-:W-:Y:S02]  /*ef80*/  PRMT R231, RZ, 0x7610, R231 ;  /* 0x00007610ffe77816 */ /* 0x000fe400000000e7 */
[----:B------:R-:W-:Y:S02]  /*ef90*/  PRMT R232, RZ, 0x7610, R232 ;  /* 0x00007610ffe87816 */ /* 0x000fe400000000e8 */
[----:B------:R-:W-:Y:S01]  /*efa0*/  PRMT R233, RZ, 0x7610, R233 ;  /* 0x00007610ffe97816 */ /* 0x000fe200000000e9 */
        /* <DEDUP_REMOVED lines=9> */
[----:B------:R-:W-:Y:S01]  /*f040*/  STL.64 [R1+0x1520], R176 ;  /* 0x001520b001007387 */ /* 0x000fe20000100a00 */
[----:B------:R-:W-:Y:S02]  /*f050*/  PRMT R234, RZ, 0x7610, R234 ;  /* 0x00007610ffea7816 */ /* 0x000fe400000000ea */
[----:B------:R-:W-:Y:S01]  /*f060*/  PRMT R235, RZ, 0x7610, R235 ;  /* 0x00007610ffeb7816 */ /* 0x000fe200000000eb */
[----:B------:R-:W-:Y:S01]  /*f070*/  STL.64 [R1+0x1510], R178 ;  /* 0x001510b201007387 */ /* 0x000fe20000100a00 */
[----:B------:R-:W-:Y:S01]  /*f080*/  PRMT R236, RZ, 0x7610, R236 ;  /* 0x00007610ffec7816 */ /* 0x000fe200000000ec */
[----:B------:R-:W2:Y:S02]  /*f090*/  LDC R33, c[0x0][0x3d8] ;  /* 0x0000f600ff217b82 */ /* 0x000ea40000000800 */
[----:B------:R-:W-:Y:S04]  /*f0a0*/  STL.64 [R1+0x1500], R180 ;  /* 0x001500b401007387 */ /* 0x000fe80000100a00 */
[----:B------:R-:W-:Y:S01]  /*f0b0*/  STL.64 [R1+0x14f0], R182 ;  /* 0x0014f0b601007387 */ /* 0x000fe20000100a00 */
[----:B------:R-:W-:Y:S01]  /*f0c0*/  PRMT R237, RZ, 0x7610, R237 ;  /* 0x00007610ffed7816 */ /* 0x000fe200000000ed */
[----:B------:R-:W2:Y:S02]  /*f0d0*/  LDC R104, c[0x0][0x3d8] ;  /* 0x0000f600ff687b82 */ /* 0x000ea40000000800 */
[----:B------:R-:W-:Y:S04]  /*f0e0*/  STL.64 [R1+0x14e0], R184 ;  /* 0x0014e0b801007387 */ /* 0x000fe80000100a00 */
[----:B------:R0:W-:Y:S02]  /*f0f0*/  STL.64 [R1+0x14d0], R186 ;  /* 0x0014d0ba01007387 */ /* 0x0001e40000100a00 */
[----:B------:R-:W2:Y:S08]  /*f100*/  LDC R131, c[0x0][0x3d8] ;  /* 0x0000f600ff837b82 */ /* 0x000eb00000000800 */
[----:B------:R-:W2:Y:S01]  /*f110*/  LDC R117, c[0x0][0x3d8] ;  /* 0x0000f600ff757b82 */ /* 0x000ea20000000800 */
[----:B0-----:R-:W-:-:S07]  /*f120*/  IMAD R186, R135, 0x79, RZ ;  /* 0x0000007987ba7824 */ /* 0x001fce00078e02ff */
[----:B------:R-:W0:Y:S01]  /*f130*/  LDC R135, c[0x0][0x3d8] ;  /* 0x0000f600ff877b82 */ /* 0x000e220000000800 */
[----:B-1----:R-:W-:Y:S01]  /*f140*/  IMAD R250, R134, 0x90, RZ ;  /* 0x0000009086fa7824 */ /* 0x002fe200078e02ff */
[----:B------:R0:W-:Y:S06]  /*f150*/  STL.64 [R1+0x14c8], R188 ;  /* 0x0014c8bc01007387 */ /* 0x0001ec0000100a00 */
[----:B------:R-:W1:Y:S08]  /*f160*/  LDC R134, c[0x0][0x3d8] ;  /* 0x0000f600ff867b82 */ /* 0x000e700000000800 */
[----:B------:R-:W1:Y:S01]  /*f170*/  LDC R37, c[0x0][0x3d8] ;  /* 0x0000f600ff257b82 */ /* 0x000e620000000800 */
[----:B0-----:R-:W-:-:S07]  /*f180*/  LEA R189, R135, R135, 0x7 ;  /* 0x0000008787bd7211 */ /* 0x001fce00078e38ff */
[----:B------:R-:W0:Y:S08]  /*f190*/  LDC R10, c[0x0][0x3d8] ;  /* 0x0000f600ff0a7b82 */ /* 0x000e300000000800 */
[----:B------:R-:W0:Y:S01]  /*f1a0*/  LDC R135, c[0x0][0x3d8] ;  /* 0x0000f600ff877b82 */ /* 0x000e220000000800 */
[----:B------:R-:W-:Y:S01]  /*f1b0*/  STL.64 [R1+0x14c0], R190 ;  /* 0x0014c0be01007387 */ /* 0x000fe20000100a00 */
[----:B-1----:R-:W-:-:S03]  /*f1c0*/  IMAD R188, R134, 0x112, RZ ;  /* 0x0000011286bc7824 */ /* 0x002fc600078e02ff */
[----:B------:R1:W-:Y:S03]  /*f1d0*/  STL.64 [R1+0x14b8], R192 ;  /* 0x0014b8c001007387 */ /* 0x0003e60000100a00 */
[----:B------:R-:W3:Y:S01]  /*f1e0*/  LDC R134, c[0x0][0x3d8] ;  /* 0x0000f600ff867b82 */ /* 0x000ee20000000800 */
[----:B------:R0:W-:Y:S07]  /*f1f0*/  STL.64 [R1+0x14b0], R194 ;  /* 0x0014b0c201007387 */ /* 0x0001ee0000100a00 */
[----:B------:R-:W3:Y:S01]  /*f200*/  LDC R103, c[0x0][0x3d8] ;  /* 0x0000f600ff677b82 */ /* 0x000ee20000000800 */
[----:B-1----:R-:W-:-:S02]  /*f210*/  IMAD R192, R130, 0x130, RZ ;  /* 0x0000013082c07824 */ /* 0x002fc400078e02ff */
[----:B--2---:R-:W-:Y:S01]  /*f220*/  IMAD R130, R116, 0xc1, RZ ;  /* 0x000000c174827824 */ /* 0x004fe200078e02ff */
[----:B------:R1:W-:Y:S04]  /*f230*/  STL.64 [R1+0x14a8], R196 ;  /* 0x0014a8c401007387 */ /* 0x0003e80000100a00 */
[----:B------:R-:W2:Y:S01]  /*f240*/  LDC R116, c[0x0][0x3d8] ;  /* 0x0000f600ff747b82 */ /* 0x000ea20000000800 */
[----:B0-----:R-:W-:Y:S02]  /*f250*/  IMAD R157, R135, 0x114, RZ ;  /* 0x00000114879d7824 */ /* 0x001fe400078e02ff */
[----:B------:R-:W-:-:S05]  /*f260*/  IMAD R195, R136, 0x110, RZ ;  /* 0x0000011088c37824 */ /* 0x000fca00078e02ff */
[----:B------:R-:W0:Y:S01]  /*f270*/  LDC R135, c[0x0][0x3d8] ;  /* 0x0000f600ff877b82 */ /* 0x000e220000000800 */
[----:B-1----:R-:W-:Y:S02]  /*f280*/  IMAD R197, R126, 0x150, RZ ;  /* 0x000001507ec57824 */ /* 0x002fe400078e02ff */
[----:B----4-:R-:W-:Y:S02]  /*f290*/  IMAD R126, R93, 0x192, RZ ;  /* 0x000001925d7e7824 */ /* 0x010fe400078e02ff */
[----:B---3--:R-:W-:-:S03]  /*f2a0*/  IMAD R93, R89, 0x1a0, RZ ;  /* 0x000001a0595d7824 */ /* 0x008fc600078e02ff */
[----:B------:R-:W1:Y:S01]  /*f2b0*/  LDC R136, c[0x0][0x3d8] ;  /* 0x0000f600ff887b82 */ /* 0x000e620000000800 */
[----:B------:R-:W-:Y:S02]  /*f2c0*/  IMAD R191, R137, 0x89, RZ ;  /* 0x0000008989bf7824 */ /* 0x000fe400078e02ff */
[----:B------:R-:W-:Y:S02]  /*f2d0*/  IMAD R89, R87, 0x1a2, RZ ;  /* 0x000001a257597824 */ /* 0x000fe400078e02ff */
[----:B------:R-:W-:Y:S02]  /*f2e0*/  IMAD R87, R83, 0x1a4, RZ ;  /* 0x000001a453577824 */ /* 0x000fe400078e02ff */
[----:B------:R-:W-:Y:S01]  /*f2f0*/  IMAD R83, R79, 0x1b0, RZ ;  /* 0x000001b04f537824 */ /* 0x000fe200078e02ff */
[----:B------:R-:W3:Y:S01]  /*f300*/  LDC R137, c[0x0][0x3d8] ;  /* 0x0000f600ff897b82 */ /* 0x000ee20000000800 */
[----:B------:R-:W-:Y:S01]  /*f310*/  IMAD R79, R75, 0x1b2, RZ ;  /* 0x000001b24b4f7824 */ /* 0x000fe200078e02ff */
[----:B------:R-:W-:Y:S01]  /*f320*/  STL.64 [R1+0x14a0], R204 ;  /* 0x0014a0cc01007387 */ /* 0x000fe20000100a00 */
[----:B------:R-:W-:-:S02]  /*f330*/  IMAD R75, R69, 0x1c0, RZ ;  /* 0x000001c0454b7824 */ /* 0x000fc400078e02ff */
[----:B------:R-:W-:Y:S01]  /*f340*/  IMAD R69, R58, 0x1c2, RZ ;  /* 0x000001c23a457824 */ /* 0x000fe200078e02ff */
[----:B------:R-:W-:Y:S01]  /*f350*/  STL.64 [R1+0x14d8], R208 ;  /* 0x0014d8d001007387 */ /* 0x000fe20000100a00 */
[----:B------:R-:W-:Y:S01]  /*f360*/  IMAD R58, R52, 0x1c4, RZ ;  /* 0x000001c4343a7824 */ /* 0x000fe200078e02ff */
[----:B------:R-:W4:Y:S01]  /*f370*/  LDC R68, c[0x0][0x3d8] ;  /* 0x0000f600ff447b82 */ /* 0x000f220000000800 */
[----:B------:R-:W-:Y:S01]  /*f380*/  IMAD R52, R42, 0x1d0, RZ ;  /* 0x000001d02a347824 */ /* 0x000fe200078e02ff */
[----:B------:R-:W-:Y:S01]  /*f390*/  STL.64 [R1+0x14e8], R210 ;  /* 0x0014e8d201007387 */ /* 0x000fe20000100a00 */
[----:B------:R-:W-:Y:S02]  /*f3a0*/  IMAD R42, R36, 0x1d2, RZ ;  /* 0x000001d2242a7824 */ /* 0x000fe400078e02ff */
[----:B------:R-:W-:Y:S01]  /*f3b0*/  IMAD R36, R31, 0x1e0, RZ ;  /* 0x000001e01f247824 */ /* 0x000fe200078e02ff */
[----:B------:R-:W-:Y:S01]  /*f3c0*/  STL.64 [R1+0x14f8], R212 ;  /* 0x0014f8d401007387 */ /* 0x000fe20000100a00 */
[----:B------:R-:W-:Y:S01]  /*f3d0*/  IMAD R31, R23, 0x1e2, RZ ;  /* 0x000001e2171f7824 */ /* 0x000fe200078e02ff */
[----:B------:R-:W3:Y:S02]  /*f3e0*/  LDC R127, c[0x0][0x3d8] ;  /* 0x0000f600ff7f7b82 */ /* 0x000ee40000000800 */
[----:B------:R-:W-:Y:S01]  /*f3f0*/  STL.64 [R1+0x1508], R214 ;  /* 0x001508d601007387 */ /* 0x000fe20000100a00 */
[----:B------:R-:W-:Y:S01]  /*f400*/  IMAD R23, R17, 0x1e4, RZ ;  /* 0x000001e411177824 */ /* 0x000fe200078e02ff */
[----:B------:R-:W-:-:S02]  /*f410*/  IADD3 R170, P4, PT, R0, R202, RZ ;  /* 0x000000ca00aa7210 */ /* 0x000fc40007f9e0ff */
[----:B------:R-:W-:Y:S01]  /*f420*/  STL.64 [R1+0x1518], R216 ;  /* 0x001518d801007387 */ /* 0x000fe20000100a00 */
[----:B------:R-:W-:Y:S01]  /*f430*/  IMAD R158, R128, 0x140, RZ ;  /* 0x00000140809e7824 */ /* 0x000fe200078e02ff */
[-C--:B------:R-:W-:Y:S01]  /*f440*/  LEA R128, P6, R5, R202.reuse, 0x2 ;  /* 0x000000ca05807211 */ /* 0x080fe200078c10ff */
[----:B------:R-:W-:Y:S01]  /*f450*/  IMAD R17, R13, 0x1f0, RZ ;  /* 0x000001f00d117824 */ /* 0x000fe200078e02ff */
[----:B------:R-:W-:Y:S01]  /*f460*/  STL.64 [R1+0x1528], R218 ;  /* 0x001528da01007387 */ /* 0x000fe20000100a00 */
[----:B------:R-:W-:Y:S01]  /*f470*/  IMAD R13, R9, 0x1f2, RZ ;  /* 0x000001f2090d7824 */ /* 0x000fe200078e02ff */
[----:B------:R-:W4:Y:S02]  /*f480*/  LDC R102, c[0x0][0x3d8] ;  /* 0x0000f600ff667b82 */ /* 0x000f240000000800 */
[----:B------:R-:W-:Y:S01]  /*f490*/  STL.64 [R1+0x1538], R220 ;  /* 0x001538dc01007387 */ /* 0x000fe20000100a00 */
[----:B------:R-:W-:Y:S01]  /*f4a0*/  IMAD R9, R4, 0x1f4, RZ ;  /* 0x000001f404097824 */ /* 0x000fe200078e02ff */
[----:B------:R-:W-:-:S02]  /*f4b0*/  IADD3 R4, P5, PT, R65, R202, RZ ;  /* 0x000000ca41047210 */ /* 0x000fc40007fbe0ff */
[----:B------:R0:W-:Y:S01]  /*f4c0*/  STL.64 [R1+0x1548], R222 ;  /* 0x001548de01007387 */ /* 0x0001e20000100a00 */
[----:B------:R-:W-:Y:S01]  /*f4d0*/  IMAD R190, R134, 0x122, RZ ;  /* 0x0000012286be7824 */ /* 0x000fe200078e02ff */
[-C--:B--2---:R-:W-:Y:S01]  /*f4e0*/  LEA.HI.X.SX32 R171, R116, R203.reuse, 0x1, P4 ;  /* 0x000000cb74ab7211 */ /* 0x084fe200020f0eff */
[----:B------:R-:W2:Y:S01]  /*f4f0*/  LDC R206, c[0x0][0x3d8] ;  /* 0x0000f600ffce7b82 */ /* 0x000ea20000000800 */
[----:B------:R-:W-:Y:S01]  /*f500*/  STL.64 [R1+0x1558], R224 ;  /* 0x001558e001007387 */ /* 0x000fe20000100a00 */
[----:B------:R-:W-:Y:S01]  /*f510*/  IMAD R196, R129, 0xa1, RZ ;  /* 0x000000a181c47824 */ /* 0x000fe200078e02ff */
[-C--:B------:R-:W-:Y:S02]  /*f520*/  LEA R134, P4, R199, R202.reuse, 0x4 ;  /* 0x000000cac7867211 */ /* 0x080fe400078820ff */
[----:B------:R-:W-:Y:S01]  /*f530*/  STL.64 [R1+0x1568], R226 ;  /* 0x001568e201007387 */ /* 0x000fe20000100a00 */
[----:B------:R-:W-:Y:S02]  /*f540*/  LEA.HI.X.SX32 R129, R0, R203, 0x1, P6 ;  /* 0x000000cb00817211 */ /* 0x000fe400030f0eff */
[----:B------:R-:W2:Y:S01]  /*f550*/  LDC R101, c[0x0][0x3d8] ;  /* 0x0000f600ff657b82 */ /* 0x000ea20000000800 */
[----:B------:R-:W-:Y:S01]  /*f560*/  STL.64 [R1+0x1578], R228 ;  /* 0x001578e401007387 */ /* 0x000fe20000100a00 */
[----:B0-----:R-:W-:Y:S01]  /*f570*/  IADD3 R222, P6, PT, R238, R202, RZ ;  /* 0x000000caeede7210 */ /* 0x001fe20007fde0ff */
[----:B------:R-:W-:-:S02]  /*f580*/  IMAD R169, R124, 0xa9, RZ ;  /* 0x000000a97ca97824 */ /* 0x000fc400078e02ff */
[----:B------:R-:W-:Y:S01]  /*f590*/  STL.64 [R1+0x1588], R230 ;  /* 0x001588e601007387 */ /* 0x000fe20000100a00 */
[-C--:B------:R-:W-:Y:S01]  /*f5a0*/  LEA.HI.X.SX32 R5, R115, R203.reuse, 0x1, P5 ;  /* 0x000000cb73057211 */ /* 0x080fe200028f0eff */
[----:B------:R-:W-:Y:S01]  /*f5b0*/  IMAD R193, R135, 0x124, RZ ;  /* 0x0000012487c17824 */ /* 0x000fe200078e02ff */
[----:B------:R-:W0:Y:S01]  /*f5c0*/  LDC R43, c[0x0][0x3d8] ;  /* 0x0000f600ff2b7b82 */ /* 0x000e220000000800 */
[----:B------:R-:W-:Y:S01]  /*f5d0*/  STL.64 [R1+0x1598], R232 ;  /* 0x001598e801007387 */ /* 0x000fe20000100a00 */
[-C--:B------:R-:W-:Y:S01]  /*f5e0*/  IADD3 R124, P5, PT, R114, R202.reuse, RZ ;  /* 0x000000ca727c7210 */ /* 0x080fe20007fbe0ff */
[----:B-1----:R-:W-:Y:S02]  /*f5f0*/  IMAD R156, R136, 0x120, RZ ;  /* 0x00000120889c7824 */ /* 0x002fe400078e02ff */
[----:B------:R-:W-:Y:S01]  /*f600*/  STL.64 [R1+0x15a8], R234 ;  /* 0x0015a8ea01007387 */ /* 0x000fe20000100a00 */
[-C--:B------:R-:W-:Y:S02]  /*f610*/  LEA.HI.X.SX32 R135, R113, R203.reuse, 0x1, P4 ;  /* 0x000000cb71877211 */ /* 0x080fe400020f0eff */
[----:B------:R-:W1:Y:S01]  /*f620*/  LDC R12, c[0x0][0x3d8] ;  /* 0x0000f600ff0c7b82 */ /* 0x000e620000000800 */
[----:B------:R-:W-:Y:S01]  /*f630*/  STL.64 [R1+0x15b8], R236 ;  /* 0x0015b8ec01007387 */ /* 0x000fe20000100a00 */
[-C--:B------:R-:W-:Y:S01]  /*f640*/  LEA R136, P4, R200, R202.reuse, 0x5 ;  /* 0x000000cac8887211 */ /* 0x080fe200078828ff */
[----:B------:R-:W-:Y:S01]  /*f650*/  IMAD R161, R125, 0x152, RZ ;  /* 0x000001527da17824 */ /* 0x000fe200078e02ff */
[-C--:B------:R-:W-:Y:S01]  /*f660*/  LEA.HI.X.SX32 R223, R112, R203.reuse, 0x1, P6 ;  /* 0x000000cb70df7211 */ /* 0x080fe200030f0eff */
[----:B------:R-:W-:Y:S01]  /*f670*/  STL.64 [R1+0x968], R170 ;  /* 0x000968aa01007387 */ /* 0x000fe20000100a00 */
[----:B------:R-:W-:Y:S01]  /*f680*/  IADD3 R172, P6, PT, R239, R202, RZ ;  /* 0x000000caefac7210 */ /* 0x000fe20007fde0ff */
[----:B------:R-:W-:Y:S01]  /*f690*/  IMAD R160, R122, 0x160, RZ ;  /* 0x000001607aa07824 */ /* 0x000fe200078e02ff */
[----:B------:R-:W0:Y:S01]  /*f6a0*/  LDC R63, c[0x0][0x3d8] ;  /* 0x0000f600ff3f7b82 */ /* 0x000e220000000800 */
[----:B------:R-:W-:Y:S01]  /*f6b0*/  STL.64 [R1+0x15c8], R170 ;  /* 0x0015c8aa01007387 */ /* 0x000fe20000100a00 */
[----:B------:R-:W-:Y:S01]  /*f6c0*/  LEA.HI.X.SX32 R125, R62, R203, 0x1, P5 ;  /* 0x000000cb3e7d7211 */ /* 0x000fe200028f0eff */
[----:B------:R-:W-:-:S02]  /*f6d0*/  IMAD R21, R21, 0x34, RZ ;  /* 0x0000003415157824 */ /* 0x000fc400078e02ff */
[----:B------:R-:W-:Y:S01]  /*f6e0*/  STL.64 [R1+0x960], R128 ;  /* 0x0009608001007387 */ /* 0x000fe20000100a00 */
[----:B---3--:R-:W-:Y:S01]  /*f6f0*/  IMAD R159, R137, 0x91, RZ ;  /* 0x00000091899f7824 */ /* 0x008fe200078e02ff */
[-C--:B------:R-:W-:Y:S01]  /*f700*/  IADD3 R122, P5, PT, R111, R202.reuse, RZ ;  /* 0x000000ca6f7a7210 */ /* 0x080fe20007fbe0ff */
[----:B------:R-:W3:Y:S01]  /*f710*/  LDC R51, c[0x0][0x3d8] ;  /* 0x0000f600ff337b82 */ /* 0x000ee20000000800 */
[----:B------:R-:W-:Y:S01]  /*f720*/  STL.64 [R1+0x15d8], R128 ;  /* 0x0015d88001007387 */ /* 0x000fe20000100a00 */
[-C--:B------:R-:W-:Y:S01]  /*f730*/  LEA.HI.X.SX32 R137, R110, R203.reuse, 0x1, P4 ;  /* 0x000000cb6e897211 */ /* 0x080fe200020f0eff */
[----:B------:R-:W-:Y:S02]  /*f740*/  IMAD R108, R108, 0x19, RZ ;  /* 0x000000196c6c7824 */ /* 0x000fe400078e02ff */
[----:B------:R-:W-:Y:S01]  /*f750*/  STL.64 [R1+0x958], R4 ;  /* 0x0009580401007387 */ /* 0x000fe20000100a00 */
[-C--:B------:R-:W-:Y:S01]  /*f760*/  LEA.HI.X.SX32 R173, R109, R203.reuse, 0x1, P6 ;  /* 0x000000cb6dad7211 */ /* 0x080fe200030f0eff */
[----:B------:R-:W-:Y:S01]  /*f770*/  IMAD R166, R123, 0xb1, RZ ;  /* 0x000000b17ba67824 */ /* 0x000fe200078e02ff */
[----:B------:R-:W0:Y:S01]  /*f780*/  LDC R70, c[0x0][0x3d8] ;  /* 0x0000f600ff467b82 */ /* 0x000e220000000800 */
[----:B------:R2:W-:Y:S01]  /*f790*/  STL.64 [R1+0x15e8], R4 ;  /* 0x0015e80401007387 */ /* 0x0005e20000100a00 */
[-C--:B------:R-:W-:Y:S01]  /*f7a0*/  IADD3 R220, P6, PT, R241, R202.reuse, RZ ;  /* 0x000000caf1dc7210 */ /* 0x080fe20007fde0ff */
[----:B------:R-:W-:Y:S01]  /*f7b0*/  IMAD R167, R120, 0x170, RZ ;  /* 0x0000017078a77824 */ /* 0x000fe200078e02ff */
[----:B------:R-:W-:Y:S01]  /*f7c0*/  LEA.HI.X.SX32 R123, R238, R203, 0x1, P5 ;  /* 0x000000cbee7b7211 */ /* 0x000fe200028f0eff */
[----:B------:R-:W-:Y:S01]  /*f7d0*/  STL.64 [R1+0x950], R134 ;  /* 0x0009508601007387 */ /* 0x000fe20000100a00 */
[----:B------:R-:W-:Y:S01]  /*f7e0*/  IMAD R25, R25, 0x44, RZ ;  /* 0x0000004419197824 */ /* 0x000fe200078e02ff */
[-C--:B------:R-:W-:Y:S01]  /*f7f0*/  IADD3 R120, P5, PT, R21, R202.reuse, RZ ;  /* 0x000000ca15787210 */ /* 0x080fe20007fbe0ff */
[----:B------:R-:W0:Y:S01]  /*f800*/  LDC R47, c[0x0][0x3d8] ;  /* 0x0000f600ff2f7b82 */ /* 0x000e220000000800 */
[----:B------:R-:W-:Y:S01]  /*f810*/  STL [R1+0x15f8], R62 ;  /* 0x0015f83e01007387 */ /* 0x000fe20000100800 */
[----:B--2---:R-:W-:-:S03]  /*f820*/  IADD3 R4, P4, PT, R240, R202, RZ ;  /* 0x000000caf0047210 */ /* 0x004fc60007f9e0ff */
[----:B------:R-:W-:Y:S01]  /*f830*/  STL.64 [R1+0x948], R222 ;  /* 0x000948de01007387 */ /* 0x000fe20000100a00 */
[----:B------:R-:W-:Y:S02]  /*f840*/  SHF.L.U32 R107, R107, 0x5, RZ ;  /* 0x000000056b6b7819 */ /* 0x000fe400000006ff */
[----:B------:R-:W2:Y:S01]  /*f850*/  LDC R100, c[0x0][0x3d8] ;  /* 0x0000f600ff647b82 */ /* 0x000ea20000000800 */
[-C--:B------:R-:W-:Y:S01]  /*f860*/  LEA.HI.X.SX32 R5, R6, R203.reuse, 0x1, P4 ;  /* 0x000000cb06057211 */ /* 0x080fe200020f0eff */
[----:B------:R-:W-:Y:S01]  /*f870*/  STL.64 [R1+0x1608], R222 ;  /* 0x001608de01007387 */ /* 0x000fe20000100a00 */
[----:B------:R-:W-:Y:S01]  /*f880*/  LEA R142, P4, R201, R202, 0x6 ;  /* 0x000000cac98e7211 */ /* 0x000fe200078830ff */
[----:B------:R-:W-:Y:S01]  /*f890*/  IMAD R165, R121, 0xb9, RZ ;  /* 0x000000b979a57824 */ /* 0x000fe200078e02ff */
[-C--:B------:R-:W-:Y:S01]  /*f8a0*/  LEA.HI.X.SX32 R221, R108, R203.reuse, 0x1, P6 ;  /* 0x000000cb6cdd7211 */ /* 0x080fe200030f0eff */
[----:B------:R-:W-:Y:S01]  /*f8b0*/  STL.64 [R1+0x940], R124 ;  /* 0x0009407c01007387 */ /* 0x000fe20000100a00 */
[----:B------:R-:W-:Y:S01]  /*f8c0*/  LEA R106, R106, R106, 0x5 ;  /* 0x0000006a6a6a7211 */ /* 0x000fe200078e28ff */
[----:B------:R-:W-:Y:S01]  /*f8d0*/  IMAD R163, R118, 0x172, RZ ;  /* 0x0000017276a37824 */ /* 0x000fe200078e02ff */
[-C--:B------:R-:W-:Y:S01]  /*f8e0*/  IADD3 R174, P6, PT, R242, R202.reuse, RZ ;  /* 0x000000caf2ae7210 */ /* 0x080fe20007fde0ff */
[----:B------:R-:W-:Y:S01]  /*f8f0*/  STL.64 [R1+0x1618], R124 ;  /* 0x0016187c01007387 */ /* 0x000fe20000100a00 */
[-C--:B------:R-:W-:Y:S01]  /*f900*/  LEA.HI.X.SX32 R121, R64, R203.reuse, 0x1, P5 ;  /* 0x000000cb40797211 */ /* 0x080fe200028f0eff */
[----:B------:R-:W-:Y:S01]  /*f910*/  IMAD R29, R29, 0x54, RZ ;  /* 0x000000541d1d7824 */ /* 0x000fe200078e02ff */
[----:B------:R-:W-:Y:S01]  /*f920*/  IADD3 R118, P5, PT, R25, R202, RZ ;  /* 0x000000ca19767210 */ /* 0x000fe20007fbe0ff */
[----:B------:R-:W-:Y:S01]  /*f930*/  STL.64 [R1+0x938], R136 ;  /* 0x0009388801007387 */ /* 0x000fe20000100a00 */
[-C--:B------:R-:W-:Y:S01]  /*f940*/  LEA.HI.X.SX32 R143, R107, R203.reuse, 0x1, P4 ;  /* 0x000000cb6b8f7211 */ /* 0x080fe200020f0eff */
[----:B------:R-:W-:Y:S01]  /*f950*/  IMAD R105, R105, 0x29, RZ ;  /* 0x0000002969697824 */ /* 0x000fe200078e02ff */
[----:B------:R-:W0:Y:S01]  /*f960*/  LDC R45, c[0x0][0x3d8] ;  /* 0x0000f600ff2d7b82 */ /* 0x000e220000000800 */
[----:B------:R-:W-:Y:S01]  /*f970*/  STL.64 [R1+0x930], R172 ;  /* 0x000930ac01007387 */ /* 0x000fe20000100a00 */
[----:B------:R-:W-:Y:S01]  /*f980*/  LEA.HI.X.SX32 R175, R106, R203, 0x1, P6 ;  /* 0x000000cb6aaf7211 */ /* 0x000fe200030f0eff */
[----:B------:R-:W-:-:S02]  /*f990*/  IMAD R162, R119, 0x180, RZ ;  /* 0x0000018077a27824 */ /* 0x000fc400078e02ff */
[----:B------:R1:W-:Y:S01]  /*f9a0*/  STL.64 [R1+0x1628], R172 ;  /* 0x001628ac01007387 */ /* 0x0003e20000100a00 */
[-C--:B------:R-:W-:Y:S01]  /*f9b0*/  IADD3 R218, P6, PT, R244, R202.reuse, RZ ;  /* 0x000000caf4da7210 */ /* 0x080fe20007fde0ff */
[----:B------:R-:W-:Y:S01]  /*f9c0*/  IMAD R33, R33, 0x64, RZ ;  /* 0x0000006421217824 */ /* 0x000fe200078e02ff */
[-C--:B------:R-:W-:Y:S01]  /*f9d0*/  LEA.HI.X.SX32 R119, R239, R203.reuse, 0x1, P5 ;  /* 0x000000cbef777211 */ /* 0x080fe200028f0eff */
[----:B------:R-:W0:Y:S01]  /*f9e0*/  LDC R59, c[0x0][0x3d8] ;  /* 0x0000f600ff3b7b82 */ /* 0x000e220000000800 */
[-C--:B------:R-:W-:Y:S01]  /*f9f0*/  IADD3 R116, P5, PT, R29, R202.reuse, RZ ;  /* 0x000000ca1d747210 */ /* 0x080fe20007fbe0ff */
[----:B------:R-:W-:Y:S01]  /*fa00*/  IMAD R104, R104, 0x31, RZ ;  /* 0x0000003168687824 */ /* 0x000fe200078e02ff */
[----:B------:R-:W-:Y:S02]  /*fa10*/  LEA.HI.X.SX32 R219, R105, R203, 0x1, P6 ;  /* 0x000000cb69db7211 */ /* 0x000fe400030f0eff */
[----:B-1----:R-:W-:-:S03]  /*fa20*/  IADD3 R172, P4, PT, R243, R202, RZ ;  /* 0x000000caf3ac7210 */ /* 0x002fc60007f9e0ff */
[----:B------:R-:W1:Y:S01]  /*fa30*/  LDC R14, c[0x0][0x3d8] ;  /* 0x0000f600ff0e7b82 */ /* 0x000e620000000800 */
[----:B------:R-:W-:Y:S01]  /*fa40*/  IMAD R194, R131, 0x99, RZ ;  /* 0x0000009983c27824 */ /* 0x000fe200078e02ff */
[-C--:B------:R-:W-:Y:S01]  /*fa50*/  LEA.HI.X.SX32 R173, R8, R203.reuse, 0x1, P4 ;  /* 0x000000cb08ad7211 */ /* 0x080fe200020f0eff */
[----:B------:R-:W-:Y:S01]  /*fa60*/  IMAD R131, R117, 0x190, RZ ;  /* 0x0000019075837824 */ /* 0x000fe200078e02ff */
[-C--:B------:R-:W-:Y:S02]  /*fa70*/  IADD3 R144, P4, PT, R245, R202.reuse, RZ ;  /* 0x000000caf5907210 */ /* 0x080fe40007f9e0ff */
[-C--:B------:R-:W-:Y:S02]  /*fa80*/  IADD3 R176, P6, PT, R246, R202.reuse, RZ ;  /* 0x000000caf6b07210 */ /* 0x080fe40007fde0ff */
[----:B------:R-:W0:Y:S01]  /*fa90*/  LDC R99, c[0x0][0x3d8] ;  /* 0x0000f600ff637b82 */ /* 0x000e220000000800 */
[-C--:B------:R-:W-:Y:S01]  /*faa0*/  LEA.HI.X.SX32 R117, R66, R203.reuse, 0x1, P5 ;  /* 0x000000cb42757211 */ /* 0x080fe200028f0eff */
[----:B------:R-:W-:Y:S01]  /*fab0*/  IMAD R37, R37, 0x74, RZ ;  /* 0x0000007425257824 */ /* 0x000fe200078e02ff */
[----:B------:R-:W-:Y:S01]  /*fac0*/  IADD3 R114, P5, PT, R33, R202, RZ ;  /* 0x000000ca21727210 */ /* 0x000fe20007fbe0ff */
[----:B------:R-:W-:Y:S01]  /*fad0*/  IMAD R10, R10, 0x38, RZ ;  /* 0x000000380a0a7824 */ /* 0x000fe200078e02ff */
[----:B------:R-:W-:-:S03]  /*fae0*/  LEA.HI.X.SX32 R145, R240, R203, 0x1, P4 ;  /* 0x000000cbf0917211 */ /* 0x000fc600020f0eff */
[----:B------:R-:W1:Y:S01]  /*faf0*/  LDC R39, c[0x0][0x3d8] ;  /* 0x0000f600ff277b82 */ /* 0x000e620000000800 */
[----:B------:R-:W-:Y:S01]  /*fb00*/  IMAD R103, R103, 0x39, RZ ;  /* 0x0000003967677824 */ /* 0x000fe200078e02ff */
[----:B------:R-:W-:Y:S02]  /*fb10*/  IADD3 R124, P4, PT, R247, R202, RZ ;  /* 0x000000caf77c7210 */ /* 0x000fe40007f9e0ff */
[----:B------:R-:W-:-:S04]  /*fb20*/  LEA.HI.X.SX32 R177, R104, R203, 0x1, P6 ;  /* 0x000000cb68b17211 */ /* 0x000fc800030f0eff */
[----:B------:R-:W1:Y:S01]  /*fb30*/  LDC R72, c[0x0][0x3d8] ;  /* 0x0000f600ff487b82 */ /* 0x000e620000000800 */
[----:B------:R-:W-:Y:S01]  /*fb40*/  IADD3 R216, P6, PT, R248, R202, RZ ;  /* 0x000000caf8d87210 */ /* 0x000fe20007fde0ff */
[----:B----4-:R-:W-:Y:S01]  /*fb50*/  IMAD R68, R68, 0x3a, RZ ;  /* 0x0000003a44447824 */ /* 0x010fe200078e02ff */
[----:B------:R-:W-:Y:S01]  /*fb60*/  LEA.HI.X.SX32 R115, R241, R203, 0x1, P5 ;  /* 0x000000cbf1737211 */ /* 0x000fe200028f0eff */
[----:B------:R-:W-:-:S04]  /*fb70*/  IMAD R127, R127, 0x84, RZ ;  /* 0x000000847f7f7824 */ /* 0x000fc800078e02ff */
[----:B------:R-:W4:Y:S01]  /*fb80*/  LDC R53, c[0x0][0x3d8] ;  /* 0x0000f600ff357b82 */ /* 0x000f220000000800 */
[----:B------:R-:W-:Y:S02]  /*fb90*/  IADD3 R112, P5, PT, R37, R202, RZ ;  /* 0x000000ca25707210 */ /* 0x000fe40007fbe0ff */
[----:B------:R-:W-:-:S05]  /*fba0*/  LEA.HI.X.SX32 R125, R10, R203, 0x1, P4 ;  /* 0x000000cb0a7d7211 */ /* 0x000fca00020f0eff */
[----:B------:R-:W1:Y:S01]  /*fbb0*/  LDC R98, c[0x0][0x3d8] ;  /* 0x0000f600ff627b82 */ /* 0x000e620000000800 */
[----:B------:R-:W-:Y:S02]  /*fbc0*/  SHF.L.U32 R102, R102, 0x6, RZ ;  /* 0x0000000666667819 */ /* 0x000fe400000006ff */
[----:B------:R-:W-:-:S05]  /*fbd0*/  LEA R146, P4, R206, R202, 0x7 ;  /* 0x000000cace927211 */ /* 0x000fca00078838ff */
[----:B------:R-:W1:Y:S01]  /*fbe0*/  LDC R85, c[0x0][0x3d8] ;  /* 0x0000f600ff557b82 */ /* 0x000e620000000800 */
[----:B------:R-:W-:Y:S02]  /*fbf0*/  LEA.HI.X.SX32 R217, R103, R203, 0x1, P6 ;  /* 0x000000cb67d97211 */ /* 0x000fe400030f0eff */
[----:B------:R-:W-:-:S05]  /*fc00*/  LEA R101, R101, R101, 0x6 ;  /* 0x0000006565657211 */ /* 0x000fca00078e30ff */
[----:B------:R-:W1:Y:S01]  /*fc10*/  LDC R77, c[0x0][0x3d8] ;  /* 0x0000f600ff4d7b82 */ /* 0x000e620000000800 */
[----:B------:R-:W-:Y:S01]  /*fc20*/  IADD3 R178, P6, PT, R249, R202, RZ ;  /* 0x000000caf9b27210 */ /* 0x000fe20007fde0ff */
[----:B0-----:R-:W-:Y:S01]  /*fc30*/  IMAD R43, R43, 0x94, RZ ;  /* 0x000000942b2b7824 */ /* 0x001fe200078e02ff */
[----:B------:R-:W-:-:S05]  /*fc40*/  LEA.HI.X.SX32 R113, R68, R203, 0x1, P5 ;  /* 0x000000cb44717211 */ /* 0x000fca00028f0eff */
[----:B------:R-:W0:Y:S01]  /*fc50*/  LDC R57, c[0x0][0x3d8] ;  /* 0x0000f600ff397b82 */ /* 0x000e220000000800 */
[----:B------:R-:W-:Y:S01]  /*fc60*/  IADD3 R110, P5, PT, R127, R202, RZ ;  /* 0x000000ca7f6e7210 */ /* 0x000fe20007fbe0ff */
[----:B------:R-:W-:Y:S01]  /*fc70*/  IMAD R12, R12, 0x48, RZ ;  /* 0x000000480c0c7824 */ /* 0x000fe200078e02ff */
[----:B------:R-:W-:-:S05]  /*fc80*/  LEA.HI.X.SX32 R147, R102, R203, 0x1, P4 ;  /* 0x000000cb66937211 */ /* 0x000fca00020f0eff */
[----:B------:R-:W0:Y:S01]  /*fc90*/  LDC R16, c[0x0][0x3d8] ;  /* 0x0000f600ff107b82 */ /* 0x000e220000000800 */
[----:B------:R-:W-:Y:S01]  /*fca0*/  IMAD R63, R63, 0x49, RZ ;  /* 0x000000493f3f7824 */ /* 0x000fe200078e02ff */
[----:B------:R-:W-:Y:S01]  /*fcb0*/  IADD3 R222, P4, PT, R250, R202, RZ ;  /* 0x000000cafade7210 */ /* 0x000fe20007f9e0ff */
[----:B---3--:R-:W-:Y:S01]  /*fcc0*/  IMAD R51, R51, 0xa2, RZ ;  /* 0x000000a233337824 */ /* 0x008fe200078e02ff */
[----:B------:R-:W-:-:S04]  /*fcd0*/  LEA.HI.X.SX32 R179, R101, R203, 0x1, P6 ;  /* 0x000000cb65b37211 */ /* 0x000fc800030f0eff */
[----:B------:R-:W3:Y:S01]  /*fce0*/  LDC R97, c[0x0][0x3d8] ;  /* 0x0000f600ff617b82 */ /* 0x000ee20000000800 */
[----:B------:R-:W-:Y:S01]  /*fcf0*/  IADD3 R214, P6, PT, R251, R202, RZ ;  /* 0x000000cafbd67210 */ /* 0x000fe20007fde0ff */
[----:B------:R-:W-:-:S06]  /*fd00*/  IMAD R70, R70, 0x4a, RZ ;  /* 0x0000004a46467824 */ /* 0x000fcc00078e02ff */
[----:B------:R-:W0:Y:S01]  /*fd10*/  LDC R56, c[0x0][0x3d8] ;  /* 0x0000f600ff387b82 */ /* 0x000e220000000800 */
[----:B------:R-:W-:Y:S01]  /*fd20*/  LEA.HI.X.SX32 R111, R242, R203, 0x1, P5 ;  /* 0x000000cbf26f7211 */ /* 0x000fe200028f0eff */
[----:B------:R-:W-:-:S06]  /*fd30*/  IMAD R47, R47, 0xa4, RZ ;  /* 0x000000a42f2f7824 */ /* 0x000fcc00078e02ff */
[----:B------:R-:W0:Y:S01]  /*fd40*/  LDC R3, c[0x0][0x3d8] ;  /* 0x0000f600ff037b82 */ /* 0x000e220000000800 */
[----:B------:R-:W-:-:S07]  /*fd50*/  IADD3 R108, P5, PT, R43, R202, RZ ;  /* 0x000000ca2b6c7210 */ /* 0x000fce0007fbe0ff */
[----:B------:R-:W0:Y:S01]  /*fd60*/  LDC R74, c[0x0][0x3d8] ;  /* 0x0000f600ff4a7b82 */ /* 0x000e220000000800 */
[----:B------:R-:W-:Y:S01]  /*fd70*/  LEA.HI.X.SX32 R223, R12, R203, 0x1, P4 ;  /* 0x000000cb0cdf7211 */ /* 0x000fe200020f0eff */
[----:B--2---:R-:W-:-:S06]  /*fd80*/  IMAD R100, R100, 0x51, RZ ;  /* 0x0000005164647824 */ /* 0x004fcc00078e02ff */
[----:B------:R-:W2:Y:S01]  /*fd90*/  LDC R73, c[0x0][0x3d8] ;  /* 0x0000f600ff497b82 */ /* 0x000ea20000000800 */
[----:B------:R-:W-:Y:S01]  /*fda0*/  IADD3 R148, P4, PT, R252, R202, RZ ;  /* 0x000000cafc947210 */ /* 0x000fe20007f9e0ff */
[----:B------:R-:W-:Y:S01]  /*fdb0*/  IMAD R45, R45, 0xb2, RZ ;  /* 0x000000b22d2d7824 */ /* 0x000fe200078e02ff */
[----:B------:R-:W-:-:S05]  /*fdc0*/  LEA.HI.X.SX32 R215, R63, R203, 0x1, P6 ;  /* 0x000000cb3fd77211 */ /* 0x000fca00030f0eff */
[----:B------:R-:W0:Y:S01]  /*fdd0*/  LDC R96, c[0x0][0x3d8] ;  /* 0x0000f600ff607b82 */ /* 0x000e220000000800 */
[----:B------:R-:W-:-:S07]  /*fde0*/  IADD3 R180, P6, PT, R51, R202, RZ ;  /* 0x000000ca33b47210 */ /* 0x000fce0007fde0ff */
[----:B------:R-:W0:Y:S01]  /*fdf0*/  LDC R19, c[0x0][0x3d8] ;  /* 0x0000f600ff137b82 */ /* 0x000e220000000800 */
[----:B------:R-:W-:Y:S01]  /*fe00*/  LEA.HI.X.SX32 R109, R70, R203, 0x1, P5 ;  /* 0x000000cb466d7211 */ /* 0x000fe200028f0eff */
[----:B------:R-:W-:-:S06]  /*fe10*/  IMAD R59, R59, 0xb4, RZ ;  /* 0x000000b43b3b7824 */ /* 0x000fcc00078e02ff */
[----:B------:R-:W0:Y:S01]  /*fe20*/  LDC R11, c[0x0][0x3d8] ;  /* 0x0000f600ff0b7b82 */ /* 0x000e220000000800 */
[-C--:B------:R-:W-:Y:S01]  /*fe30*/  IADD3 R106, P5, PT, R47, R202.reuse, RZ ;  /* 0x000000ca2f6a7210 */ /* 0x080fe20007fbe0ff */
[----:B-1----:R-:W-:Y:S01]  /*fe40*/  IMAD R14, R14, 0x58, RZ ;  /* 0x000000580e0e7824 */ /* 0x002fe200078e02ff */
[----:B------:R-:W-:Y:S05]  /*fe50*/  STL.64 [R1+0x928], R122 ;  /* 0x0009287a01007387 */ /* 0x000fea0000100a00 */
[----:B------:R-:W1:Y:S01]  /*fe60*/  LDC R67, c[0x0][0x3d8] ;  /* 0x0000f600ff437b82 */ /* 0x000e620000000800 */
[-C--:B------:R-:W-:Y:S01]  /*fe70*/  LEA.HI.X.SX32 R149, R243, R203.reuse, 0x1, P4 ;  /* 0x000000cbf3957211 */ /* 0x080fe200020f0eff */
[----:B------:R-:W-:Y:S01]  /*fe80*/  IMAD R99, R99, 0x59, RZ ;  /* 0x0000005963637824 */ /* 0x000fe200078e02ff */
[----:B------:R0:W-:Y:S05]  /*fe90*/  STL.64 [R1+0x920], R4 ;  /* 0x0009200401007387 */ /* 0x0001ea0000100a00 */
[----:B------:R-:W1:Y:S01]  /*fea0*/  LDC R18, c[0x0][0x3d8] ;  /* 0x0000f600ff127b82 */ /* 0x000e620000000800 */
[-C--:B------:R-:W-:Y:S01]  /*feb0*/  IADD3 R62, P4, PT, R168, R202.reuse, RZ ;  /* 0x000000caa83e7210 */ /* 0x080fe20007f9e0ff */
[----:B------:R-:W-:Y:S01]  /*fec0*/  IMAD R39, R39, 0xc2, RZ ;  /* 0x000000c227277824 */ /* 0x000fe200078e02ff */
[-C--:B------:R-:W-:Y:S01]  /*fed0*/  LEA.HI.X.SX32 R181, R100, R203.reuse, 0x1, P6 ;  /* 0x000000cb64b57211 */ /* 0x080fe200030f0eff */
[----:B------:R-:W-:Y:S04]  /*fee0*/  STL.64 [R1+0x918], R220 ;  /* 0x000918dc01007387 */ /* 0x000fe80000100a00 */
[----:B------:R-:W1:Y:S01]  /*fef0*/  LDC R95, c[0x0][0x3d8] ;  /* 0x0000f600ff5f7b82 */ /* 0x000e620000000800 */
[----:B------:R-:W-:Y:S01]  /*ff00*/  IADD3 R212, P6, PT, R45, R202, RZ ;  /* 0x000000ca2dd47210 */ /* 0x000fe20007fde0ff */
[----:B------:R-:W-:Y:S01]  /*ff10*/  IMAD R72, R72, 0x5a, RZ ;  /* 0x0000005a48487824 */ /* 0x000fe200078e02ff */
[----:B------:R-:W-:Y:S01]  /*ff20*/  STL.64 [R1+0x910], R120 ;  /* 0x0009107801007387 */ /* 0x000fe20000100a00 */
[----:B------:R-:W-:-:S04]  /*ff30*/  LEA.HI.X.SX32 R107, R244, R203, 0x1, P5 ;  /* 0x000000cbf46b7211 */ /* 0x000fc800028f0eff */
[----:B------:R-:W1:Y:S01]  /*ff40*/  LDC R76, c[0x0][0x3d8] ;  /* 0x0000f600ff4c7b82 */ /* 0x000e620000000800 */
[----:B----4-:R-:W-:Y:S01]  /*ff50*/  IMAD R53, R53, 0xc4, RZ ;  /* 0x000000c435357824 */ /* 0x010fe200078e02ff */
[----:B------:R-:W-:Y:S01]  /*ff60*/  STL.64 [R1+0x908], R142 ;  /* 0x0009088e01007387 */ /* 0x000fe20000100a00 */
[----:B------:R-:W-:-:S05]  /*ff70*/  IADD3 R104, P5, PT, R59, R202, RZ ;  /* 0x000000ca3b687210 */ /* 0x000fca0007fbe0ff */
[----:B------:R-:W4:Y:S01]  /*ff80*/  LDC R94, c[0x0][0x3d8] ;  /* 0x0000f600ff5e7b82 */ /* 0x000f220000000800 */
[----:B------:R-:W-:Y:S01]  /*ff90*/  STL.64 [R1+0x900], R174 ;  /* 0x000900ae01007387 */ /* 0x000fe20000100a00 */
[----:B------:R-:W-:Y:S01]  /*ffa0*/  LEA.HI.X.SX32 R63, R14, R203, 0x1, P4 ;  /* 0x000000cb0e3f7211 */ /* 0x000fe200020f0eff */
[----:B------:R-:W-:Y:S01]  /*ffb0*/  IMAD R98, R98, 0x61, RZ ;  /* 0x0000006162627824 */ /* 0x000fe200078e02ff */
[----:B------:R-:W-:-:S04]  /*ffc0*/  IADD3 R150, P4, PT, R164, R202, RZ ;  /* 0x000000caa4967210 */ /* 0x000fc80007f9e0ff */
[----:B------:R-:W1:Y:S01]  /*ffd0*/  LDC R198, c[0x0][0x3d8] ;  /* 0x0000f600ffc67b82 */ /* 0x000e620000000800 */
[----:B------:R-:W-:Y:S01]  /*ffe0*/  IMAD R85, R85, 0xd0, RZ ;  /* 0x000000d055557824 */ /* 0x000fe200078e02ff */
[----:B------:R-:W-:Y:S01]  /*fff0*/  STL.64 [R1+0x8f8], R118 ;  /* 0x0008f87601007387 */ /* 0x000fe20000100a00 */
[----:B------:R-:W-:-:S05]  /*10000*/  LEA.HI.X.SX32 R213, R99, R203, 0x1, P6 ;  /* 0x000000cb63d57211 */ /* 0x000fca00030f0eff */
[----:B------:R-:W4:Y:S01]  /*10010*/  LDC R207, c[0x0][0x3d8] ;  /* 0x0000f600ffcf7b82 */ /* 0x000f220000000800 */
[----:B------:R-:W-:Y:S01]  /*10020*/  IMAD R77, R77, 0xd2, RZ ;  /* 0x000000d24d4d7824 */ /* 0x000fe200078e02ff */
[----:B------:R-:W-:Y:S01]  /*10030*/  STL.64 [R1+0x8f0], R172 ;  /* 0x0008f0ac01007387 */ /* 0x000fe20000100a00 */
[-C--:B------:R-:W-:Y:S01]  /*10040*/  IADD3 R182, P6, PT, R39, R202.reuse, RZ ;  /* 0x000000ca27b67210 */ /* 0x080fe20007fde0ff */
[----:B0-----:R-:W-:Y:S01]  /*10050*/  IMAD R57, R57, 0xd4, RZ ;  /* 0x000000d439397824 */ /* 0x001fe200078e02ff */
[-C--:B------:R-:W-:Y:S01]  /*10060*/  LEA.HI.X.SX32 R105, R72, R203.reuse, 0x1, P5 ;  /* 0x000000cb48697211 */ /* 0x080fe200028f0eff */
[----:B------:R-:W-:Y:S02]  /*10070*/  STL.64 [R1+0x8e8], R218 ;  /* 0x0008e8da01007387 */ /* 0x000fe40000100a00 */
[----:B------:R-:W0:Y:S01]  /*10080*/  LDC R20, c[0x0][0x3d8] ;  /* 0x0000f600ff147b82 */ /* 0x000e220000000800 */
[-C--:B------:R-:W-:Y:S01]  /*10090*/  IADD3 R102, P5, PT, R53, R202.reuse, RZ ;  /* 0x000000ca35667210 */ /* 0x080fe20007fbe0ff */
[----:B------:R-:W-:Y:S01]  /*100a0*/  STL.64 [R1+0x8e0], R116 ;  /* 0x0008e07401007387 */ /* 0x000fe20000100a00 */
[----:B------:R-:W-:Y:S01]  /*100b0*/  IMAD R16, R16, 0x68, RZ ;  /* 0x0000006810107824 */ /* 0x000fe200078e02ff */
[-C--:B------:R-:W-:Y:S01]  /*100c0*/  LEA.HI.X.SX32 R151, R245, R203.reuse, 0x1, P4 ;  /* 0x000000cbf5977211 */ /* 0x080fe200020f0eff */
[----:B---3--:R-:W-:Y:S01]  /*100d0*/  IMAD R97, R97, 0x69, RZ ;  /* 0x0000006961617824 */ /* 0x008fe200078e02ff */
[----:B------:R-:W-:Y:S02]  /*100e0*/  STL.64 [R1+0x8d8], R144 ;  /* 0x0008d89001007387 */ /* 0x000fe40000100a00 */
[----:B------:R-:W3:Y:S01]  /*100f0*/  LDC R78, c[0x0][0x3d8] ;  /* 0x0000f600ff4e7b82 */ /* 0x000ee20000000800 */
[----:B------:R-:W-:Y:S01]  /*10100*/  IMAD R56, R56, 0xe0, RZ ;  /* 0x000000e038387824 */ /* 0x000fe200078e02ff */
[----:B------:R-:W-:Y:S01]  /*10110*/  STL.64 [R1+0x8d0], R176 ;  /* 0x0008d0b001007387 */ /* 0x000fe20000100a00 */
[-C--:B------:R-:W-:Y:S01]  /*10120*/  IADD3 R4, P4, PT, R85, R202.reuse, RZ ;  /* 0x000000ca55047210 */ /* 0x080fe20007f9e0ff */
[----:B------:R-:W-:Y:S01]  /*10130*/  IMAD R3, R3, 0xe2, RZ ;  /* 0x000000e203037824 */ /* 0x000fe200078e02ff */
[-C--:B------:R-:W-:Y:S01]  /*10140*/  LEA.HI.X.SX32 R183, R98, R203.reuse, 0x1, P6 ;  /* 0x000000cb62b77211 */ /* 0x080fe200030f0eff */
[----:B------:R-:W-:Y:S01]  /*10150*/  STL.64 [R1+0x8c8], R114 ;  /* 0x0008c87201007387 */ /* 0x000fe20000100a00 */
[-C--:B------:R-:W-:Y:S01]  /*10160*/  IADD3 R210, P6, PT, R77, R202.reuse, RZ ;  /* 0x000000ca4dd27210 */ /* 0x080fe20007fde0ff */
[----:B------:R-:W0:Y:S01]  /*10170*/  LDC R61, c[0x0][0x3d8] ;  /* 0x0000f600ff3d7b82 */ /* 0x000e220000000800 */
[----:B------:R-:W-:Y:S01]  /*10180*/  IMAD R74, R74, 0x6a, RZ ;  /* 0x0000006a4a4a7824 */ /* 0x000fe200078e02ff */
[----:B------:R-:W-:Y:S01]  /*10190*/  STL.64 [R1+0x8c0], R124 ;  /* 0x0008c07c01007387 */ /* 0x000fe20000100a00 */
[-C--:B------:R-:W-:Y:S01]  /*101a0*/  LEA.HI.X.SX32 R103, R246, R203.reuse, 0x1, P5 ;  /* 0x000000cbf6677211 */ /* 0x080fe200028f0eff */
[----:B--2---:R-:W-:Y:S01]  /*101b0*/  IMAD R73, R73, 0xe4, RZ ;  /* 0x000000e449497824 */ /* 0x004fe200078e02ff */
[-C--:B------:R-:W-:Y:S01]  /*101c0*/  IADD3 R100, P5, PT, R57, R202.reuse, RZ ;  /* 0x000000ca39647210 */ /* 0x080fe20007fbe0ff */
[----:B------:R-:W-:Y:S01]  /*101d0*/  STL.64 [R1+0x8b8], R216 ;  /* 0x0008b8d801007387 */ /* 0x000fe20000100a00 */
[-C--:B------:R-:W-:Y:S01]  /*101e0*/  LEA.HI.X.SX32 R5, R16, R203.reuse, 0x1, P4 ;  /* 0x000000cb10057211 */ /* 0x080fe200020f0eff */
[----:B------:R-:W2:Y:S01]  /*101f0*/  LDC R60, c[0x0][0x3d8] ;  /* 0x0000f600ff3c7b82 */ /* 0x000ea20000000800 */
[----:B------:R-:W-:Y:S01]  /*10200*/  IMAD R96, R96, 0x71, RZ ;  /* 0x0000007160607824 */ /* 0x000fe200078e02ff */
[----:B------:R-:W-:Y:S01]  /*10210*/  STL.64 [R1+0x8b0], R112 ;  /* 0x0008b07001007387 */ /* 0x000fe20000100a00 */
[----:B------:R-:W-:Y:S01]  /*10220*/  IMAD R19, R19, 0xf0, RZ ;  /* 0x000000f013137824 */ /* 0x000fe200078e02ff */
[-C--:B------:R-:W-:Y:S01]  /*10230*/  IADD3 R152, P4, PT, R56, R202.reuse, RZ ;  /* 0x000000ca38987210 */ /* 0x080fe20007f9e0ff */
[----:B------:R-:W-:Y:S01]  /*10240*/  IMAD R11, R11, 0xf2, RZ ;  /* 0x000000f20b0b7824 */ /* 0x000fe200078e02ff */
[----:B------:R-:W-:Y:S01]  /*10250*/  STL.64 [R1+0x8a8], R146 ;  /* 0x0008a89201007387 */ /* 0x000fe20000100a00 */
[-C--:B------:R-:W-:Y:S01]  /*10260*/  LEA.HI.X.SX32 R211, R97, R203.reuse, 0x1, P6 ;  /* 0x000000cb61d37211 */ /* 0x080fe200030f0eff */
[----:B------:R-:W2:Y:S01]  /*10270*/  LDC R22, c[0x0][0x3d8] ;  /* 0x0000f600ff167b82 */ /* 0x000ea20000000800 */
[-C--:B------:R-:W-:Y:S01]  /*10280*/  IADD3 R184, P6, PT, R3, R202.reuse, RZ ;  /* 0x000000ca03b87210 */ /* 0x080fe20007fde0ff */
[----:B------:R-:W-:Y:S01]  /*10290*/  STL.64 [R1+0x8a0], R178 ;  /* 0x0008a0b201007387 */ /* 0x000fe20000100a00 */
[-C--:B------:R-:W-:Y:S01]  /*102a0*/  LEA.HI.X.SX32 R101, R74, R203.reuse, 0x1, P5 ;  /* 0x000000cb4a657211 */ /* 0x080fe200028f0eff */
[----:B-1----:R-:W-:Y:S01]  /*102b0*/  IMAD R67, R67, 0xf4, RZ ;  /* 0x000000f443437824 */ /* 0x002fe200078e02ff */
[-C--:B------:R-:W-:Y:S01]  /*102c0*/  IADD3 R98, P5, PT, R73, R202.reuse, RZ ;  /* 0x000000ca49627210 */ /* 0x080fe20007fbe0ff */
[----:B------:R-:W-:Y:S02]  /*102d0*/  STL.64 [R1+0x898], R110 ;  /* 0x0008986e01007387 */ /* 0x000fe40000100a00 */
[----:B------:R-:W1:Y:S01]  /*102e0*/  LDC R55, c[0x0][0x3d8] ;  /* 0x0000f600ff377b82 */ /* 0x000e620000000800 */
[----:B------:R-:W-:Y:S01]  /*102f0*/  IMAD R18, R18, 0x78, RZ ;  /* 0x0000007812127824 */ /* 0x000fe200078e02ff */
[----:B------:R-:W-:Y:S01]  /*10300*/  STL.64 [R1+0x890], R222 ;  /* 0x000890de01007387 */ /* 0x000fe20000100a00 */
[-C--:B------:R-:W-:Y:S01]  /*10310*/  LEA.HI.X.SX32 R153, R247, R203.reuse, 0x1, P4 ;  /* 0x000000cbf7997211 */ /* 0x080fe200020f0eff */
[----:B------:R-:W-:Y:S01]  /*10320*/  IMAD R95, R95, 0x102, RZ ;  /* 0x000001025f5f7824 */ /* 0x000fe200078e02ff */
[-C--:B------:R-:W-:Y:S01]  /*10330*/  IADD3 R128, P4, PT, R19, R202.reuse, RZ ;  /* 0x000000ca13807210 */ /* 0x080fe20007f9e0ff */
[----:B------:R-:W-:Y:S02]  /*10340*/  STL.64 [R1+0x888], R214 ;  /* 0x000888d601007387 */ /* 0x000fe40000100a00 */
[----:B------:R-:W1:Y:S01]  /*10350*/  LDC R80, c[0x0][0x3d8] ;  /* 0x0000f600ff507b82 */ /* 0x000e620000000800 */
[-C--:B------:R-:W-:Y:S01]  /*10360*/  LEA.HI.X.SX32 R185, R96, R203.reuse, 0x1, P6 ;  /* 0x000000cb60b97211 */ /* 0x080fe200030f0eff */
[----:B------:R-:W-:Y:S01]  /*10370*/  STL.64 [R1+0x880], R108 ;  /* 0x0008806c01007387 */ /* 0x000fe20000100a00 */
[-C--:B------:R-:W-:Y:S01]  /*10380*/  IADD3 R208, P6, PT, R11, R202.reuse, RZ ;  /* 0x000000ca0bd07210 */ /* 0x080fe20007fde0ff */
[----:B------:R-:W-:Y:S01]  /*10390*/  IMAD R76, R76, 0x7a, RZ ;  /* 0x0000007a4c4c7824 */ /* 0x000fe200078e02ff */
[----:B------:R-:W-:Y:S01]  /*103a0*/  LEA.HI.X.SX32 R99, R248, R203, 0x1, P5 ;  /* 0x000000cbf8637211 */ /* 0x000fe200028f0eff */
[----:B------:R-:W-:Y:S02]  /*103b0*/  STL.64 [R1+0x878], R148 ;  /* 0x0008789401007387 */ /* 0x000fe40000100a00 */
[----:B------:R-:W1:Y:S01]  /*103c0*/  LDC R54, c[0x0][0x3d8] ;  /* 0x0000f600ff367b82 */ /* 0x000e620000000800 */
[----:B----4-:R-:W-:Y:S01]  /*103d0*/  IMAD R94, R94, 0x104, RZ ;  /* 0x000001045e5e7824 */ /* 0x010fe200078e02ff */
[----:B------:R-:W-:Y:S01]  /*103e0*/  STL.64 [R1+0x870], R180 ;  /* 0x000870b401007387 */ /* 0x000fe20000100a00 */
[----:B------:R-:W-:-:S02]  /*103f0*/  IADD3 R96, P5, PT, R67, R202, RZ ;  /* 0x000000ca43607210 */ /* 0x000fc40007fbe0ff */
[-C--:B------:R-:W-:Y:S01]  /*10400*/  LEA.HI.X.SX32 R129, R18, R203.reuse, 0x1, P4 ;  /* 0x000000cb12817211 */ /* 0x080fe200020f0eff */
[----:B------:R-:W-:Y:S01]  /*10410*/  STL.64 [R1+0x868], R106 ;  /* 0x0008686a01007387 */ /* 0x000fe20000100a00 */
[----:B------:R-:W-:Y:S01]  /*10420*/  SHF.L.U32 R198, R198, 0x7, RZ ;  /* 0x00000007c6c67819 */ /* 0x000fe200000006ff */
[----:B------:R-:W4:Y:S01]  /*10430*/  LDC R50, c[0x0][0x3d8] ;  /* 0x0000f600ff327b82 */ /* 0x000f220000000800 */
[-C--:B------:R-:W-:Y:S01]  /*10440*/  LEA R154, P4, R207, R202.reuse, 0x8 ;  /* 0x000000cacf9a7211 */ /* 0x080fe200078840ff */
[----:B------:R-:W-:Y:S01]  /*10450*/  STL.64 [R1+0x860], R62 ;  /* 0x0008603e01007387 */ /* 0x000fe20000100a00 */
[-C--:B------:R-:W-:Y:S02]  /*10460*/  LEA.HI.X.SX32 R209, R186, R203.reuse, 0x1, P6 ;  /* 0x000000cbbad17211 */ /* 0x080fe400030f0eff */
[-C--:B------:R-:W-:Y:S01]  /*10470*/  IADD3 R186, P6, PT, R95, R202.reuse, RZ ;  /* 0x000000ca5fba7210 */ /* 0x080fe20007fde0ff */
[----:B------:R-:W-:Y:S02]  /*10480*/  STL.64 [R1+0x858], R212 ;  /* 0x000858d401007387 */ /* 0x000fe40000100a00 */
[----:B------:R-:W1:Y:S01]  /*10490*/  LDC R24, c[0x0][0x3d8] ;  /* 0x0000f600ff187b82 */ /* 0x000e620000000800 */
[----:B------:R-:W-:Y:S01]  /*104a0*/  LEA.HI.X.SX32 R97, R76, R203, 0x1, P5 ;  /* 0x000000cb4c617211 */ /* 0x000fe200028f0eff */
[----:B------:R-:W-:Y:S01]  /*104b0*/  STL.64 [R1+0x850], R104 ;  /* 0x0008506801007387 */ /* 0x000fe20000100a00 */
[----:B------:R-:W-:Y:S01]  /*104c0*/  IADD3 R94, P5, PT, R94, R202, RZ ;  /* 0x000000ca5e5e7210 */ /* 0x000fe20007fbe0ff */
[----:B0-----:R-:W-:-:S02]  /*104d0*/  IMAD R20, R20, 0x88, RZ ;  /* 0x0000008814147824 */ /* 0x001fc400078e02ff */
[----:B------:R-:W-:Y:S02]  /*104e0*/  STL.64 [R1+0x848], R150 ;  /* 0x0008489601007387 */ /* 0x000fe40000100a00 */
[----:B------:R-:W0:Y:S01]  /*104f0*/  LDC R49, c[0x0][0x3d8] ;  /* 0x0000f600ff317b82 */ /* 0x000e220000000800 */
[-C--:B------:R-:W-:Y:S01]  /*10500*/  LEA.HI.X.SX32 R155, R198, R203.reuse, 0x1, P4 ;  /* 0x000000cbc69b7211 */ /* 0x080fe200020f0eff */
[----:B------:R-:W-:Y:S01]  /*10510*/  STL.64 [R1+0x840], R182 ;  /* 0x000840b601007387 */ /* 0x000fe20000100a00 */
[-C--:B------:R-:W-:Y:S02]  /*10520*/  IADD3 R170, P4, PT, R195, R202.reuse, RZ ;  /* 0x000000cac3aa7210 */ /* 0x080fe40007f9e0ff */
[-C--:B------:R-:W-:Y:S01]  /*10530*/  LEA.HI.X.SX32 R187, R189, R203.reuse, 0x1, P6 ;  /* 0x000000cbbdbb7211 */ /* 0x080fe200030f0eff */
[----:B------:R-:W-:Y:S02]  /*10540*/  STL.64 [R1+0x838], R102 ;  /* 0x0008386601007387 */ /* 0x000fe40000100a00 */
[----:B------:R-:W0:Y:S01]  /*10550*/  LDC R82, c[0x0][0x3d8] ;  /* 0x0000f600ff527b82 */ /* 0x000e220000000800 */
[----:B------:R-:W-:Y:S01]  /*10560*/  IADD3 R188, P6, PT, R188, R202, RZ ;  /* 0x000000cabcbc7210 */ /* 0x000fe20007fde0ff */
[----:B------:R-:W-:Y:S01]  /*10570*/  STL.64 [R1+0x830], R4 ;  /* 0x0008300401007387 */ /* 0x000fe20000100a00 */
[----:B---3--:R-:W-:Y:S01]  /*10580*/  IMAD R78, R78, 0x8a, RZ ;  /* 0x0000008a4e4e7824 */ /* 0x008fe200078e02ff */
[----:B------:R-:W-:-:S02]  /*10590*/  LEA.HI.X.SX32 R95, R249, R203, 0x1, P5 ;  /* 0x000000cbf95f7211 */ /* 0x000fc400028f0eff */
[----:B------:R-:W-:Y:S02]  /*105a0*/  STL.64 [R1+0x828], R210 ;  /* 0x000828d201007387 */ /* 0x000fe40000100a00 */
[----:B------:R-:W3:Y:S02]  /*105b0*/  LDC R48, c[0x0][0x3d8] ;  /* 0x0000f600ff307b82 */ /* 0x000ee40000000800 */
[----:B------:R2:W-:Y:S01]  /*105c0*/  STL.64 [R1+0x13a8], R72 ;  /* 0x0013a84801007387 */ /* 0x0005e20000100a00 */
[-C--:B------:R-:W-:Y:S01]  /*105d0*/  LEA.HI.X.SX32 R171, R20, R203.reuse, 0x1, P4 ;  /* 0x000000cb14ab7211 */ /* 0x080fe200020f0eff */
[----:B------:R-:W-:Y:S01]  /*105e0*/  IMAD R61, R61, 0x132, RZ ;  /* 0x000001323d3d7824 */ /* 0x000fe200078e02ff */
[-C--:B------:R-:W-:Y:S01]  /*105f0*/  IADD3 R156, P4, PT, R156, R202.reuse, RZ ;  /* 0x000000ca9c9c7210 */ /* 0x080fe20007f9e0ff */
[----:B------:R-:W-:Y:S01]  /*10600*/  STL.64 [R1+0x820], R100 ;  /* 0x0008206401007387 */ /* 0x000fe20000100a00 */
[----:B------:R-:W-:Y:S01]  /*10610*/  LEA.HI.X.SX32 R189, R191, R203, 0x1, P6 ;  /* 0x000000cbbfbd7211 */ /* 0x000fe200030f0eff */
[----:B------:R-:W0:Y:S01]  /*10620*/  LDC R44, c[0x0][0x3d8] ;  /* 0x0000f600ff2c7b82 */ /* 0x000e220000000800 */
[-C--:B------:R-:W-:Y:S01]  /*10630*/  IADD3 R190, P6, PT, R190, R202.reuse, RZ ;  /* 0x000000cabebe7210 */ /* 0x080fe20007fde0ff */
[----:B------:R-:W-:Y:S01]  /*10640*/  STL.64 [R1+0x818], R152 ;  /* 0x0008189801007387 */ /* 0x000fe20000100a00 */
[----:B--2---:R-:W-:-:S03]  /*10650*/  IADD3 R72, P5, PT, R157, R202, RZ ;  /* 0x000000ca9d487210 */ /* 0x004fc60007fbe0ff */
[----:B------:R-:W-:Y:S02]  /*10660*/  STL.64 [R1+0x810], R184 ;  /* 0x000810b801007387 */ /* 0x000fe40000100a00 */
[----:B------:R-:W2:Y:S01]  /*10670*/  LDC R26, c[0x0][0x3d8] ;  /* 0x0000f600ff1a7b82 */ /* 0x000ea20000000800 */
[----:B------:R-:W-:Y:S01]  /*10680*/  IMAD R60, R60, 0x134, RZ ;  /* 0x000001343c3c7824 */ /* 0x000fe200078e02ff */
[-C--:B------:R-:W-:Y:S01]  /*10690*/  LEA.HI.X.SX32 R73, R78, R203.reuse, 0x1, P5 ;  /* 0x000000cb4e497211 */ /* 0x080fe200028f0eff */
[----:B------:R4:W-:Y:S01]  /*106a0*/  STL.64 [R1+0x13b0], R66 ;  /* 0x0013b04201007387 */ /* 0x0009e20000100a00 */
[----:B------:R-:W-:Y:S01]  /*106b0*/  IMAD R22, R22, 0x98, RZ ;  /* 0x0000009816167824 */ /* 0x000fe200078e02ff */
[----:B------:R-:W-:-:S03]  /*106c0*/  LEA.HI.X.SX32 R157, R250, R203, 0x1, P4 ;  /* 0x000000cbfa9d7211 */ /* 0x000fc600020f0eff */
[----:B------:R-:W2:Y:S01]  /*106d0*/  LDC R41, c[0x0][0x3d8] ;  /* 0x0000f600ff297b82 */ /* 0x000ea20000000800 */
[-C--:B------:R-:W-:Y:S01]  /*106e0*/  IADD3 R236, P4, PT, R192, R202.reuse, RZ ;  /* 0x000000cac0ec7210 */ /* 0x080fe20007f9e0ff */
[----:B-1----:R-:W-:Y:S01]  /*106f0*/  IMAD R55, R55, 0x142, RZ ;  /* 0x0000014237377824 */ /* 0x002fe200078e02ff */
[----:B------:R-:W-:Y:S02]  /*10700*/  LEA.HI.X.SX32 R191, R159, R203, 0x1, P6 ;  /* 0x000000cb9fbf7211 */ /* 0x000fe400030f0eff */
[----:B----4-:R-:W-:-:S03]  /*10710*/  IADD3 R66, P5, PT, R193, R202, RZ ;  /* 0x000000cac1427210 */ /* 0x010fc60007fbe0ff */
[----:B------:R-:W1:Y:S01]  /*10720*/  LDC R84, c[0x0][0x3d8] ;  /* 0x0000f600ff547b82 */ /* 0x000e620000000800 */
[----:B------:R-:W-:Y:S01]  /*10730*/  IADD3 R192, P6, PT, R61, R202, RZ ;  /* 0x000000ca3dc07210 */ /* 0x000fe20007fde0ff */
[----:B------:R-:W-:Y:S01]  /*10740*/  IMAD R80, R80, 0x9a, RZ ;  /* 0x0000009a50507824 */ /* 0x000fe200078e02ff */
[----:B------:R-:W-:Y:S01]  /*10750*/  LEA.HI.X.SX32 R67, R251, R203, 0x1, P5 ;  /* 0x000000cbfb437211 */ /* 0x000fe200028f0eff */
[----:B------:R-:W-:-:S04]  /*10760*/  IMAD R54, R54, 0x144, RZ ;  /* 0x0000014436367824 */ /* 0x000fc800078e02ff */
[----:B------:R-:W4:Y:S01]  /*10770*/  LDC R40, c[0x0][0x3d8] ;  /* 0x0000f600ff287b82 */ /* 0x000f220000000800 */
[----:B------:R-:W-:Y:S01]  /*10780*/  STL.64 [R1+0x808], R98 ;  /* 0x0008086201007387 */ /* 0x000fe20000100a00 */
[-C--:B------:R-:W-:Y:S02]  /*10790*/  IADD3 R60, P5, PT, R60, R202.reuse, RZ ;  /* 0x000000ca3c3c7210 */ /* 0x080fe40007fbe0ff */
[-C--:B------:R-:W-:Y:S01]  /*107a0*/  LEA.HI.X.SX32 R237, R22, R203.reuse, 0x1, P4 ;  /* 0x000000cb16ed7211 */ /* 0x080fe200020f0eff */
[----:B------:R-:W-:Y:S01]  /*107b0*/  STL.64 [R1+0x800], R128 ;  /* 0x0008008001007387 */ /* 0x000fe20000100a00 */
[----:B------:R-:W-:Y:S02]  /*107c0*/  IADD3 R158, P4, PT, R158, R202, RZ ;  /* 0x000000ca9e9e7210 */ /* 0x000fe40007f9e0ff */
[----:B------:R-:W1:Y:S01]  /*107d0*/  LDC R38, c[0x0][0x3d8] ;  /* 0x0000f600ff267b82 */ /* 0x000e620000000800 */
[----:B------:R-:W-:Y:S01]  /*107e0*/  STL.64 [R1+0x7f8], R208 ;  /* 0x0007f8d001007387 */ /* 0x000fe20000100a00 */
[----:B------:R-:W-:-:S02]  /*107f0*/  LEA.HI.X.SX32 R193, R194, R203, 0x1, P6 ;  /* 0x000000cbc2c17211 */ /* 0x000fc400030f0eff */
[-C--:B------:R-:W-:Y:S01]  /*10800*/  IADD3 R194, P6, PT, R55, R202.reuse, RZ ;  /* 0x000000ca37c27210 */ /* 0x080fe20007fde0ff */
[----:B------:R-:W-:Y:S01]  /*10810*/  STL.64 [R1+0x7f0], R96 ;  /* 0x0007f06001007387 */ /* 0x000fe20000100a00 */
[-C--:B------:R-:W-:Y:S02]  /*10820*/  LEA.HI.X.SX32 R61, R80, R203.reuse, 0x1, P5 ;  /* 0x000000cb503d7211 */ /* 0x080fe400028f0eff */
[----:B------:R-:W1:Y:S01]  /*10830*/  LDC R28, c[0x0][0x3d8] ;  /* 0x0000f600ff1c7b82 */ /* 0x000e620000000800 */
[----:B------:R-:W-:Y:S01]  /*10840*/  STL.64 [R1+0x7e8], R154 ;  /* 0x0007e89a01007387 */ /* 0x000fe20000100a00 */
[----:B------:R-:W-:Y:S01]  /*10850*/  IMAD R50, R50, 0x154, RZ ;  /* 0x0000015432327824 */ /* 0x000fe200078e02ff */
[-C--:B------:R-:W-:Y:S01]  /*10860*/  IADD3 R54, P5, PT, R54, R202.reuse, RZ ;  /* 0x000000ca36367210 */ /* 0x080fe20007fbe0ff */
[----:B------:R-:W-:Y:S01]  /*10870*/  IMAD R24, R24, 0xa8, RZ ;  /* 0x000000a818187824 */ /* 0x000fe200078e02ff */
[----:B------:R-:W-:Y:S03]  /*10880*/  STL.64 [R1+0x7e0], R186 ;  /* 0x0007e0ba01007387 */ /* 0x000fe60000100a00 */
[----:B------:R-:W1:Y:S01]  /*10890*/  LDC R91, c[0x0][0x3d8] ;  /* 0x0000f600ff5b7b82 */ /* 0x000e620000000800 */
[----:B------:R-:W-:Y:S01]  /*108a0*/  STL.64 [R1+0x13b8], R20 ;  /* 0x0013b81401007387 */ /* 0x000fe20000100a00 */
[-C--:B------:R-:W-:Y:S01]  /*108b0*/  LEA.HI.X.SX32 R159, R252, R203.reuse, 0x1, P4 ;  /* 0x000000cbfc9f7211 */ /* 0x080fe200020f0eff */
[----:B0-----:R-:W-:Y:S01]  /*108c0*/  IMAD R49, R49, 0x162, RZ ;  /* 0x0000016231317824 */ /* 0x001fe200078e02ff */
[----:B------:R-:W-:Y:S01]  /*108d0*/  IADD3 R234, P4, PT, R197, R202, RZ ;  /* 0x000000cac5ea7210 */ /* 0x000fe20007f9e0ff */
[----:B------:R-:W-:Y:S01]  /*108e0*/  STL.64 [R1+0x7d8], R94 ;  /* 0x0007d85e01007387 */ /* 0x000fe20000100a00 */
[----:B------:R-:W-:-:S02]  /*108f0*/  LEA.HI.X.SX32 R195, R196, R203, 0x1, P6 ;  /* 0x000000cbc4c37211 */ /* 0x000fc400030f0eff */
[----:B------:R-:W0:Y:S01]  /*10900*/  LDC R86, c[0x0][0x3d8] ;  /* 0x0000f600ff567b82 */ /* 0x000e220000000800 */
[----:B------:R-:W-:Y:S01]  /*10910*/  STL.64 [R1+0x7d0], R170 ;  /* 0x0007d0aa01007387 */ /* 0x000fe20000100a00 */
[-C--:B------:R-:W-:Y:S01]  /*10920*/  IADD3 R196, P6, PT, R161, R202.reuse, RZ ;  /* 0x000000caa1c47210 */ /* 0x080fe20007fde0ff */
[----:B------:R-:W-:Y:S01]  /*10930*/  IMAD R82, R82, 0xaa, RZ ;  /* 0x000000aa52527824 */ /* 0x000fe200078e02ff */
[----:B------:R-:W-:Y:S01]  /*10940*/  LEA.HI.X.SX32 R55, R51, R203, 0x1, P5 ;  /* 0x000000cb33377211 */ /* 0x000fe200028f0eff */
[----:B------:R-:W-:Y:S01]  /*10950*/  STL.64 [R1+0x7c8], R188 ;  /* 0x0007c8bc01007387 */ /* 0x000fe20000100a00 */
[----:B---3--:R-:W-:Y:S02]  /*10960*/  IMAD R48, R48, 0x164, RZ ;  /* 0x0000016430307824 */ /* 0x008fe400078e02ff */
[----:B------:R-:W3:Y:S01]  /*10970*/  LDC R81, c[0x0][0x3d8] ;  /* 0x0000f600ff517b82 */ /* 0x000ee20000000800 */
[----:B------:R-:W-:Y:S01]  /*10980*/  STL.64 [R1+0x7c0], R72 ;  /* 0x0007c04801007387 */ /* 0x000fe20000100a00 */
[----:B------:R-:W-:-:S02]  /*10990*/  IADD3 R50, P5, PT, R50, R202, RZ ;  /* 0x000000ca32327210 */ /* 0x000fc40007fbe0ff */
[-C--:B------:R-:W-:Y:S01]  /*109a0*/  LEA.HI.X.SX32 R235, R24, R203.reuse, 0x1, P4 ;  /* 0x000000cb18eb7211 */ /* 0x080fe200020f0eff */
[----:B------:R-:W-:Y:S01]  /*109b0*/  STL.64 [R1+0x7b8], R156 ;  /* 0x0007b89c01007387 */ /* 0x000fe20000100a00 */
[-C--:B------:R-:W-:Y:S02]  /*109c0*/  IADD3 R160, P4, PT, R160, R202.reuse, RZ ;  /* 0x000000caa0a07210 */ /* 0x080fe40007f9e0ff */
[----:B------:R-:W0:Y:S01]  /*109d0*/  LDC R27, c[0x0][0x3d8] ;  /* 0x0000f600ff1b7b82 */ /* 0x000e220000000800 */
[----:B------:R-:W-:Y:S01]  /*109e0*/  STL.64 [R1+0x7b0], R190 ;  /* 0x0007b0be01007387 */ /* 0x000fe20000100a00 */
[-C--:B------:R-:W-:Y:S02]  /*109f0*/  LEA.HI.X.SX32 R197, R169, R203.reuse, 0x1, P6 ;  /* 0x000000cba9c57211 */ /* 0x080fe400030f0eff */
[----:B------:R-:W-:Y:S01]  /*10a00*/  IADD3 R204, P6, PT, R49, R202, RZ ;  /* 0x000000ca31cc7210 */ /* 0x000fe20007fde0ff */
[----:B------:R-:W-:Y:S01]  /*10a10*/  STL [R1+0x13c0], R22 ;  /* 0x0013c01601007387 */ /* 0x000fe20000100800 */
[----:B------:R-:W-:-:S02]  /*10a20*/  LEA.HI.X.SX32 R51, R82, R203, 0x1, P5 ;  /* 0x000000cb52337211 */ /* 0x000fc400028f0eff */
[----:B------:R-:W0:Y:S01]  /*10a30*/  LDC R30, c[0x0][0x3d8] ;  /* 0x0000f600ff1e7b82 */ /* 0x000e220000000800 */
[----:B------:R-:W-:Y:S01]  /*10a40*/  STL.64 [R1+0x7a8], R66 ;  /* 0x0007a84201007387 */ /* 0x000fe20000100a00 */
[----:B------:R-:W-:Y:S01]  /*10a50*/  IMAD R44, R44, 0x174, RZ ;  /* 0x000001742c2c7824 */ /* 0x000fe200078e02ff */
[-C--:B------:R-:W-:Y:S01]  /*10a60*/  IADD3 R48, P5, PT, R48, R202.reuse, RZ ;  /* 0x000000ca30307210 */ /* 0x080fe20007fbe0ff */
[----:B--2---:R-:W-:Y:S01]  /*10a70*/  IMAD R26, R26, 0xb8, RZ ;  /* 0x000000b81a1a7824 */ /* 0x004fe200078e02ff */
[----:B------:R-:W-:Y:S03]  /*10a80*/  STL.64 [R1+0x7a0], R236 ;  /* 0x0007a0ec01007387 */ /* 0x000fe60000100a00 */
[----:B------:R-:W2:Y:S01]  /*10a90*/  LDC R71, c[0x0][0x3d8] ;  /* 0x0000f600ff477b82 */ /* 0x000ea20000000800 */
[----:B------:R-:W-:Y:S01]  /*10aa0*/  STL.64 [R1+0x798], R192 ;  /* 0x000798c001007387 */ /* 0x000fe20000100a00 */
[-C--:B------:R-:W-:Y:S01]  /*10ab0*/  LEA.HI.X.SX32 R161, R168, R203.reuse, 0x1, P4 ;  /* 0x000000cba8a17211 */ /* 0x080fe200020f0eff */
[----:B------:R-:W-:Y:S01]  /*10ac0*/  IMAD R41, R41, 0x182, RZ ;  /* 0x0000018229297824 */ /* 0x000fe200078e02ff */
[----:B------:R-:W-:Y:S01]  /*10ad0*/  IADD3 R232, P4, PT, R167, R202, RZ ;  /* 0x000000caa7e87210 */ /* 0x000fe20007f9e0ff */
[----:B------:R-:W-:Y:S01]  /*10ae0*/  STL.64 [R1+0x790], R60 ;  /* 0x0007903c01007387 */ /* 0x000fe20000100a00 */
[----:B------:R-:W-:-:S02]  /*10af0*/  LEA.HI.X.SX32 R205, R166, R203, 0x1, P6 ;  /* 0x000000cba6cd7211 */ /* 0x000fc400030f0eff */
[----:B------:R-:W2:Y:S01]  /*10b00*/  LDC R88, c[0x0][0x3d8] ;  /* 0x0000f600ff587b82 */ /* 0x000ea20000000800 */
[----:B------:R-:W-:Y:S01]  /*10b10*/  STL.64 [R1+0x788], R158 ;  /* 0x0007889e01007387 */ /* 0x000fe20000100a00 */
[-C--:B------:R-:W-:Y:S01]  /*10b20*/  IADD3 R250, P6, PT, R163, R202.reuse, RZ ;  /* 0x000000caa3fa7210 */ /* 0x080fe20007fde0ff */
[----:B-1----:R-:W-:Y:S01]  /*10b30*/  IMAD R84, R84, 0xba, RZ ;  /* 0x000000ba54547824 */ /* 0x002fe200078e02ff */
[----:B------:R-:W-:Y:S01]  /*10b40*/  LEA.HI.X.SX32 R49, R45, R203, 0x1, P5 ;  /* 0x000000cb2d317211 */ /* 0x000fe200028f0eff */
[----:B------:R-:W-:Y:S01]  /*10b50*/  STL.64 [R1+0x780], R194 ;  /* 0x000780c201007387 */ /* 0x000fe20000100a00 */
[----:B----4-:R-:W-:Y:S02]  /*10b60*/  IMAD R40, R40, 0x184, RZ ;  /* 0x0000018428287824 */ /* 0x010fe400078e02ff */
[----:B------:R-:W1:Y:S01]  /*10b70*/  LDC R46, c[0x0][0x3d8] ;  /* 0x0000f600ff2e7b82 */ /* 0x000e620000000800 */
[----:B------:R-:W-:Y:S01]  /*10b80*/  STL.64 [R1+0x13c8], R24 ;  /* 0x0013c81801007387 */ /* 0x000fe20000100a00 */
[----:B------:R-:W-:-:S02]  /*10b90*/  IADD3 R44, P5, PT, R44, R202, RZ ;  /* 0x000000ca2c2c7210 */ /* 0x000fc40007fbe0ff */
[-C--:B------:R-:W-:Y:S01]  /*10ba0*/  LEA.HI.X.SX32 R233, R26, R203.reuse, 0x1, P4 ;  /* 0x000000cb1ae97211 */ /* 0x080fe200020f0eff */
[----:B------:R-:W-:Y:S01]  /*10bb0*/  STL.64 [R1+0x778], R54 ;  /* 0x0007783601007387 */ /* 0x000fe20000100a00 */
[-C--:B------:R-:W-:Y:S02]  /*10bc0*/  IADD3 R162, P4, PT, R162, R202.reuse, RZ ;  /* 0x000000caa2a27210 */ /* 0x080fe40007f9e0ff */
[----:B------:R-:W4:Y:S01]  /*10bd0*/  LDC R2, c[0x0][0x3d8] ;  /* 0x0000f600ff027b82 */ /* 0x000f220000000800 */
[----:B------:R-:W-:Y:S01]  /*10be0*/  STL.64 [R1+0x770], R234 ;  /* 0x000770ea01007387 */ /* 0x000fe20000100a00 */
[-C--:B------:R-:W-:Y:S02]  /*10bf0*/  LEA.HI.X.SX32 R251, R165, R203.reuse, 0x1, P6 ;  /* 0x000000cba5fb7211 */ /* 0x080fe400030f0eff */
[----:B------:R-:W-:Y:S01]  /*10c00*/  IADD3 R248, P6, PT, R41, R202, RZ ;  /* 0x000000ca29f87210 */ /* 0x000fe20007fde0ff */
[----:B------:R-:W-:Y:S01]  /*10c10*/  STL.64 [R1+0x768], R196 ;  /* 0x000768c401007387 */ /* 0x000fe20000100a00 */
[----:B------:R-:W-:-:S02]  /*10c20*/  LEA.HI.X.SX32 R45, R84, R203, 0x1, P5 ;  /* 0x000000cb542d7211 */ /* 0x000fc400028f0eff */
[----:B------:R-:W4:Y:S01]  /*10c30*/  LDC R32, c[0x0][0x3d8] ;  /* 0x0000f600ff207b82 */ /* 0x000f220000000800 */
[----:B------:R-:W-:Y:S01]  /*10c40*/  STL.64 [R1+0x760], R50 ;  /* 0x0007603201007387 */ /* 0x000fe20000100a00 */
[----:B------:R-:W-:Y:S01]  /*10c50*/  IMAD R38, R38, 0x194, RZ ;  /* 0x0000019426267824 */ /* 0x000fe200078e02ff */
[-C--:B------:R-:W-:Y:S01]  /*10c60*/  IADD3 R40, P5, PT, R40, R202.reuse, RZ ;  /* 0x000000ca28287210 */ /* 0x080fe20007fbe0ff */
[----:B------:R-:W-:Y:S01]  /*10c70*/  IMAD R28, R28, 0xc8, RZ ;  /* 0x000000c81c1c7824 */ /* 0x000fe200078e02ff */
[----:B------:R-:W-:Y:S01]  /*10c80*/  STL.64 [R1+0x758], R160 ;  /* 0x000758a001007387 */ /* 0x000fe20000100a00 */
[----:B------:R-:W-:Y:S02]  /*10c90*/  LEA.HI.X.SX32 R163, R164, R203, 0x1, P4 ;  /* 0x000000cba4a37211 */ /* 0x000fe400020f0eff */
[----:B------:R-:W4:Y:S01]  /*10ca0*/  LDC R35, c[0x0][0x3d8] ;  /* 0x0000f600ff237b82 */ /* 0x000f220000000800 */
[----:B------:R-:W-:Y:S01]  /*10cb0*/  STL.64 [R1+0x750], R204 ;  /* 0x000750cc01007387 */ /* 0x000fe20000100a00 */
[----:B------:R-:W-:Y:S01]  /*10cc0*/  IMAD R91, R91, 0xc9, RZ ;  /* 0x000000c95b5b7824 */ /* 0x000fe200078e02ff */
[----:B------:R-:W-:-:S02]  /*10cd0*/  IADD3 R230, P4, PT, R131, R202, RZ ;  /* 0x000000ca83e67210 */ /* 0x000fc40007f9e0ff */
[----:B------:R-:W-:Y:S01]  /*10ce0*/  STL [R1+0x13d0], R26 ;  /* 0x0013d01a01007387 */ /* 0x000fe20000100800 */
[-C--:B------:R-:W-:Y:S02]  /*10cf0*/  LEA.HI.X.SX32 R249, R130, R203.reuse, 0x1, P6 ;  /* 0x000000cb82f97211 */ /* 0x080fe400030f0eff */
[----:B------:R-:W4:Y:S01]  /*10d00*/  LDC R90, c[0x0][0x3d8] ;  /* 0x0000f600ff5a7b82 */ /* 0x000f220000000800 */
[----:B------:R-:W-:Y:S01]  /*10d10*/  STL.64 [R1+0x748], R48 ;  /* 0x0007483001007387 */ /* 0x000fe20000100a00 */
[-C--:B------:R-:W-:Y:S01]  /*10d20*/  IADD3 R246, P6, PT, R126, R202.reuse, RZ ;  /* 0x000000ca7ef67210 */ /* 0x080fe20007fde0ff */
[----:B0-----:R-:W-:Y:S01]  /*10d30*/  IMAD R86, R86, 0xca, RZ ;  /* 0x000000ca56567824 */ /* 0x001fe200078e02ff */
[-C--:B------:R-:W-:Y:S01]  /*10d40*/  LEA.HI.X.SX32 R41, R39, R203.reuse, 0x1, P5 ;  /* 0x000000cb27297211 */ /* 0x080fe200028f0eff */
[----:B------:R-:W-:Y:S01]  /*10d50*/  STL.64 [R1+0x740], R232 ;  /* 0x000740e801007387 */ /* 0x000fe20000100a00 */
[-C--:B------:R-:W-:Y:S02]  /*10d60*/  IADD3 R38, P5, PT, R38, R202.reuse, RZ ;  /* 0x000000ca26267210 */ /* 0x080fe40007fbe0ff */
[----:B------:R-:W0:Y:S01]  /*10d70*/  LDC R15, c[0x0][0x3d8] ;  /* 0x0000f600ff0f7b82 */ /* 0x000e220000000800 */
[----:B------:R-:W-:Y:S01]  /*10d80*/  STL.64 [R1+0x738], R250 ;  /* 0x000738fa01007387 */ /* 0x000fe20000100a00 */
[-C--:B------:R-:W-:Y:S01]  /*10d90*/  LEA.HI.X.SX32 R231, R28, R203.reuse, 0x1, P4 ;  /* 0x000000cb1ce77211 */ /* 0x080fe200020f0eff */
[----:B---3--:R-:W-:Y:S01]  /*10da0*/  IMAD R81, R81, 0xd1, RZ ;  /* 0x000000d151517824 */ /* 0x008fe200078e02ff */
[----:B------:R-:W-:Y:S01]  /*10db0*/  IADD3 R164, P4, PT, R93, R202, RZ ;  /* 0x000000ca5da47210 */ /* 0x000fe20007f9e0ff */
[----:B------:R-:W-:Y:S01]  /*10dc0*/  STL.64 [R1+0x730], R44 ;  /* 0x0007302c01007387 */ /* 0x000fe20000100a00 */
[----:B------:R-:W-:-:S02]  /*10dd0*/  LEA.HI.X.SX32 R247, R91, R203, 0x1, P6 ;  /* 0x000000cb5bf77211 */ /* 0x000fc400030f0eff */
[----:B------:R-:W3:Y:S01]  /*10de0*/  LDC R34, c[0x0][0x3d8] ;  /* 0x0000f600ff227b82 */ /* 0x000ee20000000800 */
[----:B------:R-:W-:Y:S01]  /*10df0*/  STL.64 [R1+0x728], R162 ;  /* 0x000728a201007387 */ /* 0x000fe20000100a00 */
[-C--:B------:R-:W-:Y:S01]  /*10e00*/  IADD3 R206, P6, PT, R89, R202.reuse, RZ ;  /* 0x000000ca59ce7210 */ /* 0x080fe20007fde0ff */
[----:B------:R-:W-:Y:S01]  /*10e10*/  IMAD R27, R27, 0x1b4, RZ ;  /* 0x000001b41b1b7824 */ /* 0x000fe200078e02ff */
[-C--:B------:R-:W-:Y:S01]  /*10e20*/  LEA.HI.X.SX32 R39, R86, R203.reuse, 0x1, P5 ;  /* 0x000000cb56277211 */ /* 0x080fe200028f0eff */
[----:B------:R-:W-:Y:S01]  /*10e30*/  STL.64 [R1+0x720], R248 ;  /* 0x000720f801007387 */ /* 0x000fe20000100a00 */
[----:B------:R-:W-:Y:S01]  /*10e40*/  IMAD R30, R30, 0xd8, RZ ;  /* 0x000000d81e1e7824 */ /* 0x000fe200078e02ff */
[-C--:B------:R-:W-:Y:S01]  /*10e50*/  LEA.HI.X.SX32 R165, R85, R203.reuse, 0x1, P4 ;  /* 0x000000cb55a57211 */ /* 0x080fe200020f0eff */
[----:B--2---:R-:W-:Y:S01]  /*10e60*/  IMAD R71, R71, 0xd9, RZ ;  /* 0x000000d947477824 */ /* 0x004fe200078e02ff */
[----:B------:R2:W-:Y:S01]  /*10e70*/  STL.64 [R1+0x13d8], R28 ;  /* 0x0013d81c01007387 */ /* 0x0005e20000100a00 */
[-C--:B------:R-:W-:Y:S01]  /*10e80*/  IADD3 R228, P4, PT, R83, R202.reuse, RZ ;  /* 0x000000ca53e47210 */ /* 0x080fe20007f9e0ff */
[----:B------:R-:W-:Y:S01]  /*10e90*/  IMAD R88, R88, 0xda, RZ ;  /* 0x000000da58587824 */ /* 0x000fe200078e02ff */
[-C--:B------:R-:W-:Y:S01]  /*10ea0*/  LEA.HI.X.SX32 R207, R81, R203.reuse, 0x1, P6 ;  /* 0x000000cb51cf7211 */ /* 0x080fe200030f0eff */
[----:B------:R-:W-:Y:S01]  /*10eb0*/  STL.64 [R1+0x718], R40 ;  /* 0x0007182801007387 */ /* 0x000fe20000100a00 */
[-C--:B------:R-:W-:Y:S01]  /*10ec0*/  IADD3 R200, P6, PT, R79, R202.reuse, RZ ;  /* 0x000000ca4fc87210 */ /* 0x080fe20007fde0ff */
[----:B-1----:R-:W-:Y:S01]  /*10ed0*/  IMAD R46, R46, 0xe1, RZ ;  /* 0x000000e12e2e7824 */ /* 0x002fe200078e02ff */
[----:B------:R-:W-:Y:S01]  /*10ee0*/  PRMT R133, RZ, 0x7610, R133 ;  /* 0x00007610ff857816 */ /* 0x000fe20000000085 */
[----:B----4-:R-:W-:Y:S01]  /*10ef0*/  IMAD R2, R2, 0x1d4, RZ ;  /* 0x000001d402027824 */ /* 0x010fe200078e02ff */
[----:B------:R-:W1:Y:S01]  /*10f00*/  @!P2 SYNCS.CCTL.IV [UR4+0x20000] ;  /* 0x02000000ff00a9b1 */ /* 0x000e620008000004 */
[-C--:B--2---:R-:W-:Y:S01]  /*10f10*/  IADD3 R28, P5, PT, R87, R202.reuse, RZ ;  /* 0x000000ca571c7210 */ /* 0x084fe20007fbe0ff */
[----:B------:R-:W-:Y:S01]  /*10f20*/  STL.64 [R1+0x710], R230 ;  /* 0x000710e601007387 */ /* 0x000fe20000100a00 */
[-C--:B------:R-:W-:Y:S01]  /*10f30*/  LEA.HI.X.SX32 R229, R30, R203.reuse, 0x1, P4 ;  /* 0x000000cb1ee57211 */ /* 0x080fe200020f0eff */
[----:B------:R-:W-:Y:S01]  /*10f40*/  IMAD R32, R32, 0xe8, RZ ;  /* 0x000000e820207824 */ /* 0x000fe200078e02ff */
[-C--:B------:R-:W-:Y:S01]  /*10f50*/  LEA.HI.X.SX32 R29, R77, R203.reuse, 0x1, P5 ;  /* 0x000000cb4d1d7211 */ /* 0x080fe200028f0eff */
[----:B------:R-:W-:Y:S01]  /*10f60*/  IMAD R35, R35, 0xe9, RZ ;  /* 0x000000e923237824 */ /* 0x000fe200078e02ff */
[-C--:B------:R-:W-:Y:S01]  /*10f70*/  IADD3 R26, P5, PT, R27, R202.reuse, RZ ;  /* 0x000000ca1b1a7210 */ /* 0x080fe20007fbe0ff */
[----:B------:R-:W-:Y:S01]  /*10f80*/  STL.64 [R1+0x708], R246 ;  /* 0x000708f601007387 */ /* 0x000fe20000100a00 */
[-C--:B------:R-:W-:Y:S01]  /*10f90*/  IADD3 R166, P4, PT, R75, R202.reuse, RZ ;  /* 0x000000ca4ba67210 */ /* 0x080fe20007f9e0ff */
[----:B------:R-:W-:Y:S01]  /*10fa0*/  IMAD R90, R90, 0xea, RZ ;  /* 0x000000ea5a5a7824 */ /* 0x000fe200078e02ff */
[-C--:B------:R-:W-:Y:S01]  /*10fb0*/  LEA.HI.X.SX32 R201, R71, R203.reuse, 0x1, P6 ;  /* 0x000000cb47c97211 */ /* 0x080fe200030f0eff */
[----:B------:R-:W-:Y:S01]  /*10fc0*/  STL.64 [R1+0x700], R38 ;  /* 0x0007002601007387 */ /* 0x000fe20000100a00 */
[-C--:B------:R-:W-:Y:S01]  /*10fd0*/  IADD3 R198, P6, PT, R69, R202.reuse, RZ ;  /* 0x000000ca45c67210 */ /* 0x080fe20007fde0ff */
[----:B0-----:R-:W-:Y:S01]  /*10fe0*/  IMAD R15, R15, 0xf1, RZ ;  /* 0x000000f10f0f7824 */ /* 0x001fe200078e02ff */
[-C--:B------:R-:W-:Y:S01]  /*10ff0*/  LEA.HI.X.SX32 R27, R88, R203.reuse, 0x1, P5 ;  /* 0x000000cb581b7211 */ /* 0x080fe200028f0eff */
[----:B------:R-:W-:Y:S01]  /*11000*/  STL.64 [R1+0x6f8], R164 ;  /* 0x0006f8a401007387 */ /* 0x000fe20000100a00 */
[-C--:B------:R-:W-:Y:S01]  /*11010*/  IADD3 R24, P5, PT, R58, R202.reuse, RZ ;  /* 0x000000ca3a187210 */ /* 0x080fe20007fbe0ff */
[----:B---3--:R-:W-:Y:S01]  /*11020*/  IMAD R34, R34, 0xf8, RZ ;  /* 0x000000f822227824 */ /* 0x008fe200078e02ff */
[-C--:B------:R-:W-:Y:S01]  /*11030*/  LEA.HI.X.SX32 R167, R56, R203.reuse, 0x1, P4 ;  /* 0x000000cb38a77211 */ /* 0x080fe200020f0eff */
[----:B------:R-:W-:Y:S01]  /*11040*/  STL.64 [R1+0x6f0], R206 ;  /* 0x0006f0ce01007387 */ /* 0x000fe20000100a00 */
[-C--:B------:R-:W-:Y:S01]  /*11050*/  LEA.HI.X.SX32 R199, R46, R203.reuse, 0x1, P6 ;  /* 0x000000cb2ec77211 */ /* 0x080fe200030f0eff */
[----:B------:R-:W-:Y:S01]  /*11060*/  NOP ;  /* 0x0000000000007918 */ /* 0x000fe20000000000 */
[----:B------:R-:W-:Y:S01]  /*11070*/  LEA.HI.X.SX32 R25, R3, R203, 0x1, P5 ;  /* 0x000000cb03197211 */ /* 0x000fe200028f0eff */
[----:B------:R-:W-:Y:S01]  /*11080*/  STL [R1+0x13e0], R30 ;  /* 0x0013e01e01007387 */ /* 0x000fe20000100800 */
[-C--:B------:R-:W-:Y:S01]  /*11090*/  IADD3 R226, P4, PT, R52, R202.reuse, RZ ;  /* 0x000000ca34e27210 */ /* 0x080fe20007f9e0ff */
[----:B------:R-:W0:Y:S02]  /*110a0*/  LDC R7, c[0x0][0x3d8] ;  /* 0x0000f600ff077b82 */ /* 0x000e240000000800 */
[----:B------:R-:W-:Y:S01]  /*110b0*/  STL.64 [R1+0x6e8], R28 ;  /* 0x0006e81c01007387 */ /* 0x000fe20000100a00 */
[----:B------:R-:W-:-:S03]  /*110c0*/  IADD3 R130, P6, PT, R42, R202, RZ ;  /* 0x000000ca2a827210 */ /* 0x000fc60007fde0ff */
[----:B------:R-:W-:Y:S01]  /*110d0*/  STL.64 [R1+0x6e0], R228 ;  /* 0x0006e0e401007387 */ /* 0x000fe20000100a00 */
[----:B------:R-:W-:Y:S01]  /*110e0*/  IADD3 R2, P5, PT, R2, R202, RZ ;  /* 0x000000ca02027210 */ /* 0x000fe20007fbe0ff */
[----:B------:R-:W2:Y:S02]  /*110f0*/  LDC R92, c[0x0][0x3d8] ;  /* 0x0000f600ff5c7b82 */ /* 0x000ea40000000800 */
[----:B------:R-:W-:Y:S01]  /*11100*/  STL.64 [R1+0x6d8], R200 ;  /* 0x0006d8c801007387 */ /* 0x000fe20000100a00 */
[----:B------:R-:W-:-:S03]  /*11110*/  LEA.HI.X.SX32 R227, R32, R203, 0x1, P4 ;  /* 0x000000cb20e37211 */ /* 0x000fc600020f0eff */
[----:B------:R-:W-:Y:S01]  /*11120*/  STL.64 [R1+0x6d0], R26 ;  /* 0x0006d01a01007387 */ /* 0x000fe20000100a00 */
[----:B------:R-:W-:Y:S01]  /*11130*/  IADD3 R168, P4, PT, R36, R202, RZ ;  /* 0x000000ca24a87210 */ /* 0x000fe20007f9e0ff */
[----:B------:R-:W3:Y:S02]  /*11140*/  LDC R245, c[0x0][0x3d8] ;  /* 0x0000f600fff57b82 */ /* 0x000ee40000000800 */
[----:B------:R-:W-:Y:S01]  /*11150*/  STL.64 [R1+0x6c8], R166 ;  /* 0x0006c8a601007387 */ /* 0x000fe20000100a00 */
[----:B------:R-:W-:-:S03]  /*11160*/  LEA.HI.X.SX32 R131, R35, R203, 0x1, P6 ;  /* 0x000000cb23837211 */ /* 0x000fc600030f0eff */
[----:B------:R-:W-:Y:S01]  /*11170*/  STL.64 [R1+0x6c0], R198 ;  /* 0x0006c0c601007387 */ /* 0x000fe20000100a00 */
[-C--:B------:R-:W-:Y:S01]  /*11180*/  LEA.HI.X.SX32 R3, R90, R203.reuse, 0x1, P5 ;  /* 0x000000cb5a037211 */ /* 0x080fe200028f0eff */
[----:B------:R-:W4:Y:S02]  /*11190*/  LDC R252, c[0x0][0x3d8] ;  /* 0x0000f600fffc7b82 */ /* 0x000f240000000800 */
[----:B------:R1:W-:Y:S01]  /*111a0*/  STL.64 [R1+0x13e8], R32 ;  /* 0x0013e82001007387 */ /* 0x0003e20000100a00 */
[-C--:B------:R-:W-:Y:S02]  /*111b0*/  IADD3 R22, P5, PT, R23, R202.reuse, RZ ;  /* 0x000000ca17167210 */ /* 0x080fe40007fbe0ff */
[-C--:B------:R-:W-:Y:S01]  /*111c0*/  LEA.HI.X.SX32 R169, R19, R203.reuse, 0x1, P4 ;  /* 0x000000cb13a97211 */ /* 0x080fe200020f0eff */
[----:B------:R-:W-:Y:S01]  /*111d0*/  STL.64 [R1+0x6b8], R24 ;  /* 0x0006b81801007387 */ /* 0x000fe20000100a00 */
[-C--:B------:R-:W-:Y:S01]  /*111e0*/  IADD3 R224, P4, PT, R17, R202.reuse, RZ ;  /* 0x000000ca11e07210 */ /* 0x080fe20007f9e0ff */
[----:B------:R-:W3:Y:S01]  /*111f0*/  LDC R126, c[0x0][0x3d8] ;  /* 0x0000f600ff7e7b82 */ /* 0x000ee20000000800 */
[----:B------:R-:W-:Y:S01]  /*11200*/  LEA.HI.X.SX32 R23, R11, R203, 0x1, P5 ;  /* 0x000000cb0b177211 */ /* 0x000fe200028f0eff */
[----:B------:R-:W3:Y:S01]  /*11210*/  @P1 LDG.E.U16 R133, desc[UR8][R134.64] ;  /* 0x0000000886851981 */ /* 0x000ee2000c1e1500 */
[----:B-1----:R-:W-:-:S03]  /*11220*/  IADD3 R32, P6, PT, R31, R202, RZ ;  /* 0x000000ca1f207210 */ /* 0x002fc60007fde0ff */
[----:B------:R-:W-:Y:S01]  /*11230*/  STL.64 [R1+0x6b0], R226 ;  /* 0x0006b0e201007387 */ /* 0x000fe20000100a00 */
[-C--:B------:R-:W-:Y:S01]  /*11240*/  LEA.HI.X.SX32 R225, R34, R203.reuse, 0x1, P4 ;  /* 0x000000cb22e17211 */ /* 0x080fe200020f0eff */
[----:B0-----:R-:W-:Y:S01]  /*11250*/  IMAD R7, R7, 0xf9, RZ ;  /* 0x000000f907077824 */ /* 0x001fe200078e02ff */
[----:B------:R-:W-:Y:S01]  /*11260*/  LEA.HI.X.SX32 R33, R15, R203, 0x1, P6 ;  /* 0x000000cb0f217211 */ /* 0x000fe200030f0eff */
[----:B------:R-:W-:Y:S01]  /*11270*/  STL.64 [R1+0x6a8], R130 ;  /* 0x0006a88201007387 */ /* 0x000fe20000100a00 */
[----:B--2---:R-:W-:Y:S01]  /*11280*/  IMAD R92, R92, 0xfa, RZ ;  /* 0x000000fa5c5c7824 */ /* 0x004fe200078e02ff */
[-C--:B------:R-:W-:Y:S01]  /*11290*/  IADD3 R20, P5, PT, R9, R202.reuse, RZ ;  /* 0x000000ca09147210 */ /* 0x080fe20007fbe0ff */
[----:B------:R-:W0:Y:S01]  /*112a0*/  LDC R11, c[0x0][0x3d8] ;  /* 0x0000f600ff0b7b82 */ /* 0x000e220000000800 */
[----:B------:R-:W-:Y:S04]  /*112b0*/  STL.64 [R1+0x380], R2 ;  /* 0x0003800201007387 */ /* 0x000fe80000100a00 */
[----:B------:R-:W-:Y:S01]  /*112c0*/  STL.64 [R1+0x360], R168 ;  /* 0x000360a801007387 */ /* 0x000fe20000100a00 */
[----:B------:R-:W-:-:S02]  /*112d0*/  IADD3 R30, P6, PT, R13, R202, RZ ;  /* 0x000000ca0d1e7210 */ /* 0x000fc40007fde0ff */
[-C--:B------:R-:W-:Y:S01]  /*112e0*/  LEA.HI.X.SX32 R21, R92, R203.reuse, 0x1, P5 ;  /* 0x000000cb5c157211 */ /* 0x080fe200028f0eff */
[----:B------:R-:W-:Y:S01]  /*112f0*/  STL.64 [R1+0x358], R32 ;  /* 0x0003582001007387 */ /* 0x000fe20000100a00 */
[----:B------:R-:W-:Y:S01]  /*11300*/  PRMT R138, RZ, 0x7610, R138 ;  /* 0x00007610ff8a7816 */ /* 0x000fe2000000008a */
[----:B------:R-:W1:Y:S02]  /*11310*/  LDC R9, c[0x0][0x3d8] ;  /* 0x0000f600ff097b82 */ /* 0x000e640000000800 */
[----:B------:R-:W-:Y:S04]  /*11320*/  STL.64 [R1+0x350], R22 ;  /* 0x0003501601007387 */ /* 0x000fe80000100a00 */
[----:B------:R2:W-:Y:S01]  /*11330*/  STL [R1+0x13f0], R34 ;  /* 0x0013f02201007387 */ /* 0x0005e20000100800 */
[----:B------:R-:W-:Y:S01]  /*11340*/  LEA.HI.X.SX32 R31, R7, R203, 0x1, P6 ;  /* 0x000000cb071f7211 */ /* 0x000fe200030f0eff */
[----:B------:R-:W0:Y:S02]  /*11350*/  LDC R13, c[0x0][0x3d8] ;  /* 0x0000f600ff0d7b82 */ /* 0x000e240000000800 */
[----:B------:R-:W3:Y:S01]  /*11360*/  @P1 LDG.E.U16 R138, desc[UR8][R144.64] ;  /* 0x00000008908a1981 */ /* 0x000ee2000c1e1500 */
[----:B------:R-:W-:-:S02]  /*11370*/  PRMT R139, RZ, 0x7610, R139 ;  /* 0x00007610ff8b7816 */ /* 0x000fc4000000008b */
[----:B------:R-:W-:Y:S01]  /*11380*/  PRMT R140, RZ, 0x7610, R140 ;  /* 0x00007610ff8c7816 */ /* 0x000fe2000000008c */
[----:B------:R-:W3:Y:S01]  /*11390*/  @P1 LDG.E.U16 R132, desc[UR8][R202.64] ;  /* 0x00000008ca841981 */ /* 0x000ee2000c1e1500 */
[----:B------:R-:W-:Y:S01]  /*113a0*/  PRMT R141, RZ, 0x7610, R141 ;  /* 0x00007610ff8d7816 */ /* 0x000fe2000000008d */
[----:B------:R-:W0:Y:S01]  /*113b0*/  LDC R15, c[0x0][0x3d8] ;  /* 0x0000f600ff0f7b82 */ /* 0x000e220000000800 */
[----:B------:R-:W-:Y:S01]  /*113c0*/  PRMT R238, RZ, 0x7610, R238 ;  /* 0x00007610ffee7816 */ /* 0x000fe200000000ee */
[----:B--2---:R-:W2:Y:S04]  /*113d0*/  LDL.64 R34, [R1+0x920] ;  /* 0x0009200001227983 */ /* 0x004ea80000100a00 */
[----:B------:R-:W-:Y:S02]  /*113e0*/  STL.64 [R1+0x330], R224 ;  /* 0x000330e001007387 */ /* 0x000fe40000100a00 */
[----:B------:R-:W0:Y:S02]  /*113f0*/  LDC R17, c[0x0][0x3d8] ;  /* 0x0000f600ff117b82 */ /* 0x000e240000000800 */
[----:B------:R-:W2:Y:S04]  /*11400*/  LDL.LU.64 R134, [R1+0x1640] ;  /* 0x0016400001867983 */ /* 0x000ea80000300a00 */
[----:B------:R-:W3:Y:S02]  /*11410*/  @P1 LDG.E.U16 R139, desc[UR8][R124.64] ;  /* 0x000000087c8b1981 */ /* 0x000ee4000c1e1500 */
[----:B------:R-:W0:Y:S02]  /*11420*/  LDC R19, c[0x0][0x3d8] ;  /* 0x0000f600ff137b82 */ /* 0x000e240000000800 */
[----:B------:R-:W3:Y:S04]  /*11430*/  @P1 LDG.E.U16 R140, desc[UR8][R146.64] ;  /* 0x00000008928c1981 */ /* 0x000ee8000c1e1500 */
[----:B------:R-:W3:Y:S02]  /*11440*/  @P1 LDG.E.U16 R141, desc[UR8][R222.64] ;  /* 0x00000008de8d1981 */ /* 0x000ee4000c1e1500 */
[----:B------:R-:W0:Y:S08]  /*11450*/  LDC R36, c[0x0][0x3d8] ;  /* 0x0000f600ff247b82 */ /* 0x000e300000000800 */
        /* <DEDUP_REMOVED lines=15> */
[----:B------:R-:W0:Y:S01]  /*11550*/  LDC R89, c[0x0][0x3d8] ;  /* 0x0000f600ff597b82 */ /* 0x000e220000000800 */
[----:B--2---:R-:W2:Y:S04]  /*11560*/  @P1 LDG.E.U16 R134, desc[UR8][R136.64] ;  /* 0x0000000888861981 */ /* 0x004ea8000c1e1500 */
[----:B------:R0:W2:Y:S04]  /*11570*/  @P1 LDG.E.U16 R135, desc[UR8][R34.64] ;  /* 0x0000000822871981 */ /* 0x0000a8000c1e1500 */
[----:B------:R-:W2:Y:S04]  /*11580*/  LDL.LU.64 R136, [R1+0x1638] ;  /* 0x0016380001887983 */ /* 0x000ea80000300a00 */
[----:B------:R-:W-:Y:S01]  /*11590*/  STL.64 [R1+0x328], R30 ;  /* 0x0003281e01007387 */ /* 0x000fe20000100a00 */
[----:B---3--:R-:W-:Y:S01]  /*115a0*/  LEA R7, R245, R245, 0x2 ;  /* 0x000000f5f5077211 */ /* 0x008fe200078e10ff */
[----:B-1----:R-:W-:Y:S01]  /*115b0*/  IMAD R9, R9, 0x26, RZ ;  /* 0x0000002609097824 */ /* 0x002fe200078e02ff */
[----:B0-----:R-:W0:Y:S01]  /*115c0*/  LDC R35, c[0x0][0x3d8] ;  /* 0x0000f600ff237b82 */ /* 0x001e220000000800 */
[----:B------:R1:W-:Y:S01]  /*115d0*/  STL.64 [R1+0x320], R20 ;  /* 0x0003201401007387 */ /* 0x0003e20000100a00 */
[----:B------:R-:W-:-:S02]  /*115e0*/  IMAD R11, R11, 0x13, RZ ;  /* 0x000000130b0b7824 */ /* 0x000fc400078e02ff */
[----:B------:R-:W-:Y:S02]  /*115f0*/  IMAD R13, R13, 0x1b, RZ ;  /* 0x0000001b0d0d7824 */ /* 0x000fe400078e02ff */
[----:B------:R-:W-:Y:S02]  /*11600*/  IMAD R15, R15, 0x23, RZ ;  /* 0x000000230f0f7824 */ /* 0x000fe400078e02ff */
[----:B------:R-:W3:Y:S01]  /*11610*/  LDC R34, c[0x0][0x3d8] ;  /* 0x0000f600ff227b82 */ /* 0x000ee20000000800 */
[----:B--2---:R-:W2:Y:S04]  /*11620*/  @P1 LDG.E.U16 R136, desc[UR8][R142.64] ;  /* 0x000000088e881981 */ /* 0x004ea8000c1e1500 */
[----:B------:R-:W2:Y:S04]  /*11630*/  @P1 LDG.E.U16 R137, desc[UR8][R172.64] ;  /* 0x00000008ac891981 */ /* 0x000ea8000c1e1500 */
[----:B------:R-:W2:Y:S04]  /*11640*/  LDL.LU.64 R142, [R1+0x1630] ;  /* 0x00163000018e7983 */ /* 0x000ea80000300a00 */
[----:B------:R-:W3:Y:S04]  /*11650*/  LDL.LU.64 R172, [R1+0x1628] ;  /* 0x0016280001ac7983 */ /* 0x000ee80000300a00 */
[----:B------:R-:W3:Y:S04]  /*11660*/  LDL.LU.64 R144, [R1+0x1620] ;  /* 0x0016200001907983 */ /* 0x000ee80000300a00 */
[----:B------:R-:W4:Y:S04]  /*11670*/  LDL.LU.64 R124, [R1+0x1618] ;  /* 0x00161800017c7983 */ /* 0x000f280000300a00 */
[----:B------:R-:W4:Y:S04]  /*11680*/  LDL.LU.64 R146, [R1+0x1610] ;  /* 0x0016100001927983 */ /* 0x000f280000300a00 */
[----:B------:R-:W4:Y:S04]  /*11690*/  LDL.LU.64 R222, [R1+0x1608] ;  /* 0x0016080001de7983 */ /* 0x000f280000300a00 */
[----:B--2---:R-:W2:Y:S04]  /*116a0*/  @P1 LDG.E.U16 R142, desc[UR8][R148.64] ;  /* 0x00000008948e1981 */ /* 0x004ea8000c1e1500 */
[----:B------:R0:W2:Y:S04]  /*116b0*/  @P1 LDG.E.U16 R143, desc[UR8][R62.64] ;  /* 0x000000083e8f1981 */ /* 0x0000a8000c1e1500 */
[----:B---3--:R-:W3:Y:S04]  /*116c0*/  @P1 LDG.E.U16 R144, desc[UR8][R150.64] ;  /* 0x0000000896901981 */ /* 0x008ee8000c1e1500 */
[----:B------:R-:W2:Y:S01]  /*116d0*/  LDL.LU.64 R148, [R1+0x1600] ;  /* 0x0016000001947983 */ /* 0x000ea20000300a00 */
[----:B0-----:R-:W0:Y:S03]  /*116e0*/  LDC R63, c[0x0][0x3d8] ;  /* 0x0000f600ff3f7b82 */ /* 0x001e260000000800 */
[----:B------:R-:W3:Y:S04]  /*116f0*/  LDL.LU R62, [R1+0x15f8] ;  /* 0x0015f800013e7983 */ /* 0x000ee80000300800 */
[----:B------:R-:W3:Y:S04]  /*11700*/  LDL.LU.64 R150, [R1+0x15f0] ;  /* 0x0015f00001967983 */ /* 0x000ee80000300a00 */
[----:B------:R-:W3:Y:S04]  /*11710*/  @P1 LDG.E.U16 R145, desc[UR8][R4.64] ;  /* 0x0000000804911981 */ /* 0x000ee8000c1e1500 */
[----:B----4-:R-:W4:Y:S04]  /*11720*/  @P1 LDG.E.U16 R146, desc[UR8][R152.64] ;  /* 0x0000000898921981 */ /* 0x010f28000c1e1500 */
[----:B------:R-:W4:Y:S04]  /*11730*/  @P1 LDG.E.U16 R147, desc[UR8][R128.64] ;  /* 0x0000000880931981 */ /* 0x000f28000c1e1500 */
[----:B------:R-:W4:Y:S04]  /*11740*/  LDL.LU.64 R4, [R1+0x15e8] ;  /* 0x0015e80001047983 */ /* 0x000f280000300a00 */
[----:B------:R-:W4:Y:S04]  /*11750*/  LDL.LU.64 R152, [R1+0x15e0] ;  /* 0x0015e00001987983 */ /* 0x000f280000300a00 */
[----:B------:R-:W4:Y:S04]  /*11760*/  LDL.LU.64 R128, [R1+0x15d8] ;  /* 0x0015d80001807983 */ /* 0x000f280000300a00 */
[----:B--2---:R-:W2:Y:S04]  /*11770*/  @P1 LDG.E.U16 R148, desc[UR8][R154.64] ;  /* 0x000000089a941981 */ /* 0x004ea8000c1e1500 */
[----:B------:R-:W2:Y:S04]  /*11780*/  @P1 LDG.E.U16 R149, desc[UR8][R170.64] ;  /* 0x00000008aa951981 */ /* 0x000ea8000c1e1500 */
[----:B---3--:R-:W3:Y:S04]  /*11790*/  @P1 LDG.E.U16 R150, desc[UR8][R156.64] ;  /* 0x000000089c961981 */ /* 0x008ee8000c1e1500 */
[----:B------:R-:W2:Y:S04]  /*117a0*/  LDL.LU.64 R154, [R1+0x15d0] ;  /* 0x0015d000019a7983 */ /* 0x000ea80000300a00 */
[----:B------:R-:W3:Y:S04]  /*117b0*/  LDL.LU.64 R170, [R1+0x15c8] ;  /* 0x0015c80001aa7983 */ /* 0x000ee80000300a00 */
[----:B------:R-:W3:Y:S04]  /*117c0*/  LDL.LU.64 R156, [R1+0x15c0] ;  /* 0x0015c000019c7983 */ /* 0x000ee80000300a00 */
[----:B------:R-:W3:Y:S04]  /*117d0*/  @P1 LDG.E.U16 R151, desc[UR8][R236.64] ;  /* 0x00000008ec971981 */ /* 0x000ee8000c1e1500 */
[----:B----4-:R-:W4:Y:S04]  /*117e0*/  @P1 LDG.E.U16 R152, desc[UR8][R158.64] ;  /* 0x000000089e981981 */ /* 0x010f28000c1e1500 */
[----:B------:R-:W4:Y:S04]  /*117f0*/  @P1 LDG.E.U16 R153, desc[UR8][R234.64] ;  /* 0x00000008ea991981 */ /* 0x000f28000c1e1500 */
[----:B------:R-:W4:Y:S04]  /*11800*/  LDL.LU.64 R236, [R1+0x15b8] ;  /* 0x0015b80001ec7983 */ /* 0x000f280000300a00 */
[----:B------:R-:W4:Y:S04]  /*11810*/  LDL.LU.64 R158, [R1+0x15b0] ;  /* 0x0015b000019e7983 */ /* 0x000f280000300a00 */
[----:B------:R-:W4:Y:S04]  /*11820*/  LDL.LU.64 R234, [R1+0x15a8] ;  /* 0x0015a80001ea7983 */ /* 0x000f280000300a00 */
[----:B------:R0:W4:Y:S02]  /*11830*/  @P1 LDG.E.U16 R238, desc[UR8][R4.64] ;  /* 0x0000000804ee1981 */ /* 0x000124000c1e1500 */
[----:B0-----:R-:W0:Y:S08]  /*11840*/  LDC R4, c[0x0][0x3d8] ;  /* 0x0000f600ff047b82 */ /* 0x001e300000000800 */
[----:B------:R-:W0:Y:S01]  /*11850*/  LDC R5, c[0x0][0x3d8] ;  /* 0x0000f600ff057b82 */ /* 0x000e220000000800 */
        /* <DEDUP_REMOVED lines=12> */
[----:B------:R-:W4:Y:S04]  /*11920*/  @P1 LDG.E.U16 R235, desc[UR8][R2.64] ;  /* 0x0000000802eb1981 */ /* 0x000f28000c1e1500 */
[----:B------:R0:W4:Y:S04]  /*11930*/  @P1 LDG.E.U16 R234, desc[UR8][R24.64] ;  /* 0x0000000818ea1981 */ /* 0x000128000c1e1500 */
[----:B------:R1:W4:Y:S04]  /*11940*/  @P1 LDG.E.U16 R236, desc[UR8][R22.64] ;  /* 0x0000000816ec1981 */ /* 0x000328000c1e1500 */
[----:B------:R1:W4:Y:S01]  /*11950*/  @P1 LDG.E.U16 R237, desc[UR8][R20.64] ;  /* 0x0000000814ed1981 */ /* 0x000322000c1e1500 */
[-C--:B------:R-:W-:Y:S01]  /*11960*/  IADD3 R62, P4, PT, R62, R202.reuse, RZ ;  /* 0x000000ca3e3e7210 */ /* 0x080fe20007f9e0ff */
[----:B0-----:R-:W0:Y:S02]  /*11970*/  LDC R25, c[0x0][0x3d8] ;  /* 0x0000f600ff197b82 */ /* 0x001e240000000800 */
[----:B--2---:R-:W2:Y:S01]  /*11980*/  @P1 LDG.E.U16 R160, desc[UR8][R166.64] ;  /* 0x00000008a6a01981 */ /* 0x004ea2000c1e1500 */
[----:B------:R-:W-:-:S05]  /*11990*/  LEA R4, P6, R4, R202, 0x3 ;  /* 0x000000ca04047211 */ /* 0x000fca00078c18ff */
[----:B------:R-:W0:Y:S01]  /*119a0*/  LDC R24, c[0x0][0x3d8] ;  /* 0x0000f600ff187b82 */ /* 0x000e220000000800 */
[----:B------:R-:W2:Y:S04]  /*119b0*/  @P1 LDG.E.U16 R161, desc[UR8][R226.64] ;  /* 0x00000008e2a11981 */ /* 0x000ea8000c1e1500 */
[----:B---3--:R-:W3:Y:S03]  /*119c0*/  @P1 LDG.E.U16 R162, desc[UR8][R168.64] ;  /* 0x00000008a8a21981 */ /* 0x008ee6000c1e1500 */
[----:B-1----:R-:W1:Y:S01]  /*119d0*/  LDC R23, c[0x0][0x3d8] ;  /* 0x0000f600ff177b82 */ /* 0x002e620000000800 */
[----:B------:R-:W2:Y:S04]  /*119e0*/  LDL.LU.64 R166, [R1+0x1570] ;  /* 0x0015700001a67983 */ /* 0x000ea80000300a00 */
[----:B------:R-:W3:Y:S03]  /*119f0*/  LDL.LU.64 R226, [R1+0x1568] ;  /* 0x0015680001e27983 */ /* 0x000ee60000300a00 */
[----:B------:R-:W0:Y:S01]  /*11a00*/  LDC R21, c[0x0][0x3d8] ;  /* 0x0000f600ff157b82 */ /* 0x000e220000000800 */
[----:B------:R-:W3:Y:S04]  /*11a10*/  LDL.LU.64 R168, [R1+0x1560] ;  /* 0x0015600001a87983 */ /* 0x000ee80000300a00 */
[----:B------:R-:W3:Y:S03]  /*11a20*/  @P1 LDG.E.U16 R163, desc[UR8][R224.64] ;  /* 0x00000008e0a31981 */ /* 0x000ee6000c1e1500 */
[----:B------:R-:W0:Y:S01]  /*11a30*/  LDC R22, c[0x0][0x3d8] ;  /* 0x0000f600ff167b82 */ /* 0x000e220000000800 */
[----:B----4-:R-:W4:Y:S04]  /*11a40*/  @P1 LDG.E.U16 R164, desc[UR8][R170.64] ;  /* 0x00000008aaa41981 */ /* 0x010f28000c1e1500 */
[----:B------:R-:W4:Y:S03]  /*11a50*/  @P1 LDG.E.U16 R165, desc[UR8][R222.64] ;  /* 0x00000008dea51981 */ /* 0x000f26000c1e1500 */
[----:B------:R-:W0:Y:S01]  /*11a60*/  LDC R20, c[0x0][0x3d8] ;  /* 0x0000f600ff147b82 */ /* 0x000e220000000800 */
[----:B------:R-:W4:Y:S04]  /*11a70*/  LDL.LU.64 R224, [R1+0x1558] ;  /* 0x0015580001e07983 */ /* 0x000f280000300a00 */
[----:B------:R-:W4:Y:S04]  /*11a80*/  LDL.LU.64 R170, [R1+0x1550] ;  /* 0x0015500001aa7983 */ /* 0x000f280000300a00 */
[----:B------:R-:W4:Y:S04]  /*11a90*/  LDL.LU.64 R222, [R1+0x1548] ;  /* 0x0015480001de7983 */ /* 0x000f280000300a00 */
[----:B------:R-:W4:Y:S04]  /*11aa0*/  @P1 LDG.E.U16 R228, desc[UR8][R48.64] ;  /* 0x0000000830e41981 */ /* 0x000f28000c1e1500 */
[----:B------:R-:W4:Y:S04]  /*11ab0*/  @P1 LDG.E.U16 R229, desc[UR8][R44.64] ;  /* 0x000000082ce51981 */ /* 0x000f28000c1e1500 */
[----:B------:R-:W4:Y:S04]  /*11ac0*/  @P1 LDG.E.U16 R230, desc[UR8][R40.64] ;  /* 0x0000000828e61981 */ /* 0x000f28000c1e1500 */
[----:B------:R-:W4:Y:S04]  /*11ad0*/  @P1 LDG.E.U16 R231, desc[UR8][R38.64] ;  /* 0x0000000826e71981 */ /* 0x000f28000c1e1500 */
[----:B------:R0:W4:Y:S04]  /*11ae0*/  @P1 LDG.E.U16 R232, desc[UR8][R28.64] ;  /* 0x000000081ce81981 */ /* 0x000128000c1e1500 */
[----:B------:R0:W4:Y:S04]  /*11af0*/  @P1 LDG.E.U16 R233, desc[UR8][R26.64] ;  /* 0x000000081ae91981 */ /* 0x000128000c1e1500 */
[----:B--2---:R-:W2:Y:S01]  /*11b00*/  @P1 LDG.E.U16 R166, desc[UR8][R172.64] ;  /* 0x00000008aca61981 */ /* 0x004ea2000c1e1500 */
[----:B0-----:R-:W0:Y:S03]  /*11b10*/  LDC R29, c[0x0][0x3d8] ;  /* 0x0000f600ff1d7b82 */ /* 0x001e260000000800 */
[----:B------:R-:W2:Y:S04]  /*11b20*/  @P1 LDG.E.U16 R167, desc[UR8][R220.64] ;  /* 0x00000008dca71981 */ /* 0x000ea8000c1e1500 */
[----:B---3--:R-:W3:Y:S01]  /*11b30*/  @P1 LDG.E.U16 R168, desc[UR8][R174.64] ;  /* 0x00000008aea81981 */ /* 0x008ee2000c1e1500 */
[----:B------:R-:W0:Y:S03]  /*11b40*/  LDC R27, c[0x0][0x3d8] ;  /* 0x0000f600ff1b7b82 */ /* 0x000e260000000800 */
[----:B------:R-:W2:Y:S04]  /*11b50*/  LDL.LU.64 R172, [R1+0x1540] ;  /* 0x0015400001ac7983 */ /* 0x000ea80000300a00 */
[----:B------:R-:W3:Y:S01]  /*11b60*/  LDL.LU.64 R220, [R1+0x1538] ;  /* 0x0015380001dc7983 */ /* 0x000ee20000300a00 */
[----:B------:R-:W0:Y:S03]  /*11b70*/  LDC R28, c[0x0][0x3d8] ;  /* 0x0000f600ff1c7b82 */ /* 0x000e260000000800 */
[----:B------:R-:W3:Y:S04]  /*11b80*/  LDL.LU.64 R174, [R1+0x1530] ;  /* 0x0015300001ae7983 */ /* 0x000ee80000300a00 */
[----:B------:R-:W3:Y:S01]  /*11b90*/  @P1 LDG.E.U16 R169, desc[UR8][R218.64] ;  /* 0x00000008daa91981 */ /* 0x000ee2000c1e1500 */
[----:B------:R-:W0:Y:S03]  /*11ba0*/  LDC R26, c[0x0][0x3d8] ;  /* 0x0000f600ff1a7b82 */ /* 0x000e260000000800 */
[----:B----4-:R-:W4:Y:S04]  /*11bb0*/  @P1 LDG.E.U16 R170, desc[UR8][R176.64] ;  /* 0x00000008b0aa1981 */ /* 0x010f28000c1e1500 */
[----:B------:R-:W4:Y:S01]  /*11bc0*/  @P1 LDG.E.U16 R171, desc[UR8][R216.64] ;  /* 0x00000008d8ab1981 */ /* 0x000f22000c1e1500 */
[----:B------:R-:W0:Y:S03]  /*11bd0*/  S2R R2, SR_TID.X ;  /* 0x0000000000027919 */ /* 0x000e260000002100 */
[----:B------:R-:W4:Y:S04]  /*11be0*/  @P1 LDG.E.U16 R226, desc[UR8][R54.64] ;  /* 0x0000000836e21981 */ /* 0x000f28000c1e1500 */
[----:B------:R-:W4:Y:S01]  /*11bf0*/  @P1 LDG.E.U16 R227, desc[UR8][R50.64] ;  /* 0x0000000832e31981 */ /* 0x000f22000c1e1500 */
[----:B------:R-:W-:Y:S01]  /*11c00*/  IMAD R35, R35, 0x9b, RZ ;  /* 0x0000009b23237824 */ /* 0x000fe200078e02ff */
[----:B------:R-:W0:Y:S02]  /*11c10*/  LDC R39, c[0x0][0x3d8] ;  /* 0x0000f600ff277b82 */ /* 0x000e240000000800 */
[----:B------:R-:W4:Y:S04]  /*11c20*/  LDL.LU.64 R218, [R1+0x1528] ;  /* 0x0015280001da7983 */ /* 0x000f280000300a00 */
[----:B------:R-:W4:Y:S01]  /*11c30*/  LDL.LU.64 R176, [R1+0x1520] ;  /* 0x0015200001b07983 */ /* 0x000f220000300a00 */
[----:B------:R-:W-:Y:S01]  /*11c40*/  IMAD R34, R34, 0x166, RZ ;  /* 0x0000016622227824 */ /* 0x000fe200078e02ff */
[----:B------:R-:W0:Y:S02]  /*11c50*/  LDC R38, c[0x0][0x3d8] ;  /* 0x0000f600ff267b82 */ /* 0x000e240000000800 */
[----:B------:R-:W4:Y:S04]  /*11c60*/  LDL.LU.64 R216, [R1+0x1518] ;  /* 0x0015180001d87983 */ /* 0x000f280000300a00 */
[----:B------:R-:W4:Y:S01]  /*11c70*/  @P1 LDG.E.U16 R222, desc[UR8][R94.64] ;  /* 0x000000085ede1981 */ /* 0x000f22000c1e1500 */
[----:B------:R-:W-:Y:S01]  /*11c80*/  IMAD R25, R25, 0xc3, RZ ;  /* 0x000000c319197824 */ /* 0x000fe200078e02ff */
[----:B------:R-:W0:Y:S02]  /*11c90*/  LDC R41, c[0x0][0x3d8] ;  /* 0x0000f600ff297b82 */ /* 0x000e240000000800 */
[----:B------:R0:W4:Y:S04]  /*11ca0*/  @P1 LDG.E.U16 R223, desc[UR8][R72.64] ;  /* 0x0000000848df1981 */ /* 0x000128000c1e1500 */
[----:B------:R-:W4:Y:S01]  /*11cb0*/  @P1 LDG.E.U16 R224, desc[UR8][R66.64] ;  /* 0x0000000842e01981 */ /* 0x000f22000c1e1500 */
[----:B------:R-:W-:Y:S01]  /*11cc0*/  IMAD R24, R24, 0x1b6, RZ ;  /* 0x000001b618187824 */ /* 0x000fe200078e02ff */
[----:B------:R-:W0:Y:S02]  /*11cd0*/  LDC R40, c[0x0][0x3d8] ;  /* 0x0000f600ff287b82 */ /* 0x000e240000000800 */
[----:B------:R0:W4:Y:S01]  /*11ce0*/  @P1 LDG.E.U16 R225, desc[UR8][R60.64] ;  /* 0x000000083ce11981 */ /* 0x000122000c1e1500 */
[----:B-1----:R-:W-:-:S02]  /*11cf0*/  IMAD R23, R23, 0xcb, RZ ;  /* 0x000000cb17177824 */ /* 0x002fc400078e02ff */
[----:B------:R-:W-:Y:S02]  /*11d00*/  IMAD R21, R21, 0xd3, RZ ;  /* 0x000000d315157824 */ /* 0x000fe400078e02ff */
[----:B------:R-:W-:Y:S01]  /*11d10*/  IMAD R22, R22, 0x1c6, RZ ;  /* 0x000001c616167824 */ /* 0x000fe200078e02ff */
[----:B------:R-:W1:Y:S01]  /*11d20*/  LDC R45, c[0x0][0x3d8] ;  /* 0x0000f600ff2d7b82 */ /* 0x000e620000000800 */
[----:B------:R-:W-:Y:S02]  /*11d30*/  IMAD R20, R20, 0x1d6, RZ ;  /* 0x000001d614147824 */ /* 0x000fe400078e02ff */
[----:B------:R-:W-:Y:S02]  /*11d40*/  IMAD R17, R17, 0xf3, RZ ;  /* 0x000000f311117824 */ /* 0x000fe400078e02ff */
[----:B------:R-:W-:-:S03]  /*11d50*/  IMAD R19, R19, 0xfb, RZ ;  /* 0x000000fb13137824 */ /* 0x000fc600078e02ff */
[----:B------:R-:W0:Y:S01]  /*11d60*/  LDC R44, c[0x0][0x3d8] ;  /* 0x0000f600ff2c7b82 */ /* 0x000e220000000800 */
[----:B------:R-:W-:-:S07]  /*11d70*/  IMAD R36, R36, 0x108, RZ ;  /* 0x0000010824247824 */ /* 0x000fce00078e02ff */
[----:B------:R-:W0:Y:S08]  /*11d80*/  LDC R49, c[0x0][0x3d8] ;  /* 0x0000f600ff317b82 */ /* 0x000e300000000800 */
[----:B------:R-:W0:Y:S01]  /*11d90*/  LDC R48, c[0x0][0x3d8] ;  /* 0x0000f600ff307b82 */ /* 0x000e220000000800 */
[----:B--2---:R-:W2:Y:S04]  /*11da0*/  @P1 LDG.E.U16 R172, desc[UR8][R178.64] ;  /* 0x00000008b2ac1981 */ /* 0x004ea8000c1e1500 */
[----:B------:R-:W2:Y:S04]  /*11db0*/  @P1 LDG.E.U16 R173, desc[UR8][R214.64] ;  /* 0x00000008d6ad1981 */ /* 0x000ea8000c1e1500 */
[----:B---3--:R-:W3:Y:S04]  /*11dc0*/  @P1 LDG.E.U16 R174, desc[UR8][R180.64] ;  /* 0x00000008b4ae1981 */ /* 0x008ee8000c1e1500 */
[----:B------:R-:W2:Y:S04]  /*11dd0*/  @P1 LDG.E.U16 R175, desc[UR8][R212.64] ;  /* 0x00000008d4af1981 */ /* 0x000ea8000c1e1500 */
[----:B------:R1:W2:Y:S01]  /*11de0*/  @P1 LDG.E.U16 R220, desc[UR8][R98.64] ;  /* 0x0000000862dc1981 */ /* 0x0002a2000c1e1500 */
[C---:B0-----:R-:W-:Y:S01]  /*11df0*/  SHF.L.U32 R0, R2.reuse, 0x1, RZ ;  /* 0x0000000102007819 */ /* 0x041fe200000006ff */
[----:B------:R-:W0:Y:S02]  /*11e00*/  LDC R72, c[0x0][0x3d8] ;  /* 0x0000f600ff487b82 */ /* 0x000e240000000800 */
[----:B------:R-:W2:Y:S04]  /*11e10*/  LDL.LU.64 R178, [R1+0x1510] ;  /* 0x0015100001b27983 */ /* 0x000ea80000300a00 */
[----:B------:R-:W3:Y:S01]  /*11e20*/  LDL.LU.64 R214, [R1+0x1508] ;  /* 0x0015080001d67983 */ /* 0x000ee20000300a00 */
[----:B------:R-:W-:Y:S01]  /*11e30*/  LOP3.LUT R239, R2, 0x40, RZ, 0xc0, !PT ;  /* 0x0000004002ef7812 */ /* 0x000fe200078ec0ff */
[----:B------:R-:W0:Y:S02]  /*11e40*/  LDC R60, c[0x0][0x3d8] ;  /* 0x0000f600ff3c7b82 */ /* 0x000e240000000800 */
[----:B------:R-:W3:Y:S04]  /*11e50*/  LDL.LU.64 R180, [R1+0x1500] ;  /* 0x0015000001b47983 */ /* 0x000ee80000300a00 */
[----:B------:R-:W3:Y:S02]  /*11e60*/  LDL.LU.64 R212, [R1+0x14f8] ;  /* 0x0014f80001d47983 */ /* 0x000ee40000300a00 */
[----:B------:R-:W0:Y:S02]  /*11e70*/  LDC R67, c[0x0][0x3d8] ;  /* 0x0000f600ff437b82 */ /* 0x000e240000000800 */
[----:B----4-:R-:W4:Y:S04]  /*11e80*/  @P1 LDG.E.U16 R218, desc[UR8][R102.64] ;  /* 0x0000000866da1981 */ /* 0x010f28000c1e1500 */
[----:B------:R-:W4:Y:S02]  /*11e90*/  @P1 LDG.E.U16 R176, desc[UR8][R182.64] ;  /* 0x00000008b6b01981 */ /* 0x000f24000c1e1500 */
[----:B------:R-:W0:Y:S02]  /*11ea0*/  LDC R66, c[0x0][0x3d8] ;  /* 0x0000f600ff427b82 */ /* 0x000e240000000800 */
[----:B------:R-:W4:Y:S04]  /*11eb0*/  @P1 LDG.E.U16 R177, desc[UR8][R210.64] ;  /* 0x00000008d2b11981 */ /* 0x000f28000c1e1500 */
[----:B------:R-:W4:Y:S02]  /*11ec0*/  @P1 LDG.E.U16 R216, desc[UR8][R106.64] ;  /* 0x000000086ad81981 */ /* 0x000f24000c1e1500 */
[----:B------:R-:W0:Y:S02]  /*11ed0*/  LDC R73, c[0x0][0x3d8] ;  /* 0x0000f600ff497b82 */ /* 0x000e240000000800 */
[----:B------:R-:W4:Y:S04]  /*11ee0*/  LDL.LU.64 R182, [R1+0x14f0] ;  /* 0x0014f00001b67983 */ /* 0x000f280000300a00 */
[----:B------:R-:W4:Y:S04]  /*11ef0*/  LDL.LU.64 R210, [R1+0x14e8] ;  /* 0x0014e80001d27983 */ /* 0x000f280000300a00 */
[----:B------:R-:W4:Y:S01]  /*11f00*/  @P1 LDG.E.U16 R221, desc[UR8][R96.64] ;  /* 0x0000000860dd1981 */ /* 0x000f22000c1e1500 */
[----:B------:R-:W-:Y:S01]  /*11f10*/  IMAD R29, R29, 0xb3, RZ ;  /* 0x000000b31d1d7824 */ /* 0x000fe200078e02ff */
[----:B------:R-:W0:Y:S02]  /*11f20*/  LDC R51, c[0x0][0x3d8] ;  /* 0x0000f600ff337b82 */ /* 0x000e240000000800 */
[----:B------:R0:W4:Y:S04]  /*11f30*/  @P1 LDG.E.U16 R217, desc[UR8][R104.64] ;  /* 0x0000000868d91981 */ /* 0x000128000c1e1500 */
[----:B------:R-:W4:Y:S01]  /*11f40*/  @P1 LDG.E.U16 R219, desc[UR8][R100.64] ;  /* 0x0000000864db1981 */ /* 0x000f22000c1e1500 */
[----:B------:R-:W-:Y:S01]  /*11f50*/  IMAD R27, R27, 0xbb, RZ ;  /* 0x000000bb1b1b7824 */ /* 0x000fe200078e02ff */
[----:B------:R-:W0:Y:S01]  /*11f60*/  LDC R55, c[0x0][0x3d8] ;  /* 0x0000f600ff377b82 */ /* 0x000e220000000800 */
[----:B------:R-:W-:-:S02]  /*11f70*/  IMAD R28, R28, 0x196, RZ ;  /* 0x000001961c1c7824 */ /* 0x000fc400078e02ff */
[----:B------:R-:W-:Y:S02]  /*11f80*/  IMAD R26, R26, 0x1a6, RZ ;  /* 0x000001a61a1a7824 */ /* 0x000fe400078e02ff */
[----:B------:R-:W-:Y:S02]  /*11f90*/  IMAD R38, R38, 0x118, RZ ;  /* 0x0000011826267824 */ /* 0x000fe400078e02ff */
[----:B------:R-:W-:Y:S01]  /*11fa0*/  IMAD R41, R41, 0x8c, RZ ;  /* 0x0000008c29297824 */ /* 0x000fe200078e02ff */
[----:B------:R-:W2:Y:S01]  /*11fb0*/  LDC R50, c[0x0][0x3d8] ;  /* 0x0000f600ff327b82 */ /* 0x000ea20000000800 */
[----:B------:R-:W-:Y:S02]  /*11fc0*/  IMAD R126, R126, 0x128, RZ ;  /* 0x000001287e7e7824 */ /* 0x000fe400078e02ff */
[----:B------:R-:W-:Y:S02]  /*11fd0*/  IMAD R40, R40, 0x138, RZ ;  /* 0x0000013828287824 */ /* 0x000fe400078e02ff */
[----:B------:R-:W-:-:S02]  /*11fe0*/  IMAD R42, R42, 0x148, RZ ;  /* 0x000001482a2a7824 */ /* 0x000fc400078e02ff */
[----:B-1----:R-:W-:Y:S01]  /*11ff0*/  IMAD R45, R45, 0x9c, RZ ;  /* 0x0000009c2d2d7824 */ /* 0x002fe200078e02ff */
[----:B------:R-:W1:Y:S01]  /*12000*/  LDC R54, c[0x0][0x3d8] ;  /* 0x0000f600ff367b82 */ /* 0x000e620000000800 */
[----:B------:R-:W-:Y:S02]  /*12010*/  IMAD R44, R44, 0x158, RZ ;  /* 0x000001582c2c7824 */ /* 0x000fe400078e02ff */
[----:B------:R-:W-:Y:S02]  /*12020*/  IMAD R46, R46, 0x168, RZ ;  /* 0x000001682e2e7824 */ /* 0x000fe400078e02ff */
[----:B------:R-:W-:Y:S02]  /*12030*/  IMAD R49, R49, 0xac, RZ ;  /* 0x000000ac31317824 */ /* 0x000fe400078e02ff */
[----:B------:R-:W-:Y:S01]  /*12040*/  IMAD R48, R48, 0x178, RZ ;  /* 0x0000017830307824 */ /* 0x000fe200078e02ff */
[----:B------:R-:W1:Y:S01]  /*12050*/  LDC R61, c[0x0][0x3d8] ;  /* 0x0000f600ff3d7b82 */ /* 0x000e620000000800 */
[----:B------:R-:W-:-:S02]  /*12060*/  IMAD R52, R52, 0x1a8, RZ ;  /* 0x000001a834347824 */ /* 0x000fc400078e02ff */
[----:B------:R-:W-:Y:S02]  /*12070*/  IMAD R56, R56, 0x1c8, RZ ;  /* 0x000001c838387824 */ /* 0x000fe400078e02ff */
[----:B------:R-:W-:-:S03]  /*12080*/  IMAD R58, R58, 0x1d8, RZ ;  /* 0x000001d83a3a7824 */ /* 0x000fc600078e02ff */
[----:B------:R-:W1:Y:S01]  /*12090*/  LDC R99, c[0x0][0x3d8] ;  /* 0x0000f600ff637b82 */ /* 0x000e620000000800 */
[----:B------:R-:W-:-:S07]  /*120a0*/  IMAD R75, R75, 0x1d, RZ ;  /* 0x0000001d4b4b7824 */ /* 0x000fce00078e02ff */
[----:B------:R-:W1:Y:S01]  /*120b0*/  LDC R98, c[0x0][0x3d8] ;  /* 0x0000f600ff627b82 */ /* 0x000e620000000800 */
[----:B------:R-:W-:Y:S02]  /*120c0*/  IMAD R81, R81, 0x35, RZ ;  /* 0x0000003551517824 */ /* 0x000fe400078e02ff */
[----:B------:R-:W-:Y:S02]  /*120d0*/  IMAD R71, R71, 0x15, RZ ;  /* 0x0000001547477824 */ /* 0x000fe400078e02ff */
[----:B------:R-:W-:Y:S02]  /*120e0*/  IMAD R87, R87, 0x4d, RZ ;  /* 0x0000004d57577824 */ /* 0x000fe400078e02ff */
[----:B------:R-:W-:Y:S01]  /*120f0*/  IMAD R79, R79, 0x2d, RZ ;  /* 0x0000002d4f4f7824 */ /* 0x000fe200078e02ff */
[----:B0-----:R-:W0:Y:S01]  /*12100*/  LDC R105, c[0x0][0x3d8] ;  /* 0x0000f600ff697b82 */ /* 0x001e220000000800 */
[----:B------:R-:W-:Y:S02]  /*12110*/  IMAD R93, R93, 0x65, RZ ;  /* 0x000000655d5d7824 */ /* 0x000fe400078e02ff */
[----:B------:R-:W-:-:S02]  /*12120*/  IMAD R85, R85, 0x45, RZ ;  /* 0x0000004555557824 */ /* 0x000fc400078e02ff */
[----:B------:R-:W-:-:S03]  /*12130*/  IMAD R77, R77, 0x25, RZ ;  /* 0x000000254d4d7824 */ /* 0x000fc600078e02ff */
[----:B------:R-:W0:Y:S01]  /*12140*/  LDC R95, c[0x0][0x3d8] ;  /* 0x0000f600ff5f7b82 */ /* 0x000e220000000800 */
[----:B------:R-:W-:-:S07]  /*12150*/  IMAD R91, R91, 0x5d, RZ ;  /* 0x0000005d5b5b7824 */ /* 0x000fce00078e02ff */
[----:B------:R-:W0:Y:S01]  /*12160*/  LDC R94, c[0x0][0x3d8] ;  /* 0x0000f600ff5e7b82 */ /* 0x000e220000000800 */
[----:B--2---:R-:W2:Y:S04]  /*12170*/  @P1 LDG.E.U16 R178, desc[UR8][R184.64] ;  /* 0x00000008b8b21981 */ /* 0x004ea8000c1e1500 */
[----:B------:R-:W2:Y:S04]  /*12180*/  @P1 LDG.E.U16 R179, desc[UR8][R208.64] ;  /* 0x00000008d0b31981 */ /* 0x000ea8000c1e1500 */
[----:B---3--:R-:W3:Y:S04]  /*12190*/  @P1 LDG.E.U16 R180, desc[UR8][R186.64] ;  /* 0x00000008bab41981 */ /* 0x008ee8000c1e1500 */
[----:B------:R-:W2:Y:S04]  /*121a0*/  @P1 LDG.E.U16 R181, desc[UR8][R188.64] ;  /* 0x00000008bcb51981 */ /* 0x000ea8000c1e1500 */
[----:B------:R-:W2:Y:S04]  /*121b0*/  @P1 LDG.E.U16 R212, desc[UR8][R114.64] ;  /* 0x0000000872d41981 */ /* 0x000ea8000c1e1500 */
[----:B------:R-:W2:Y:S04]  /*121c0*/  @P1 LDG.E.U16 R213, desc[UR8][R112.64] ;  /* 0x0000000870d51981 */ /* 0x000ea8000c1e1500 */
[----:B------:R0:W2:Y:S04]  /*121d0*/  @P1 LDG.E.U16 R214, desc[UR8][R110.64] ;  /* 0x000000086ed61981 */ /* 0x0000a8000c1e1500 */
[----:B------:R-:W2:Y:S01]  /*121e0*/  @P1 LDG.E.U16 R215, desc[UR8][R108.64] ;  /* 0x000000086cd71981 */ /* 0x000ea2000c1e1500 */
[----:B------:R-:W-:Y:S01]  /*121f0*/  IMAD R67, R67, 0xdb, RZ ;  /* 0x000000db43437824 */ /* 0x000fe200078e02ff */
[----:B------:R-:W0:Y:S02]  /*12200*/  LDC R104, c[0x0][0x3d8] ;  /* 0x0000f600ff687b82 */ /* 0x000e240000000800 */
[----:B------:R-:W2:Y:S04]  /*12210*/  LDL.LU.64 R184, [R1+0x14e0] ;  /* 0x0014e00001b87983 */ /* 0x000ea80000300a00 */
[----:B------:R-:W3:Y:S01]  /*12220*/  LDL.LU.64 R208, [R1+0x14d8] ;  /* 0x0014d80001d07983 */ /* 0x000ee20000300a00 */
[----:B------:R-:W-:Y:S01]  /*12230*/  IMAD R66, R66, 0x1e6, RZ ;  /* 0x000001e642427824 */ /* 0x000fe200078e02ff */
[----:B------:R-:W2:Y:S02]  /*12240*/  LDC R97, c[0x0][0x3d8] ;  /* 0x0000f600ff617b82 */ /* 0x000ea40000000800 */
[----:B------:R-:W3:Y:S04]  /*12250*/  LDL.LU.64 R186, [R1+0x14d0] ;  /* 0x0014d00001ba7983 */ /* 0x000ee80000300a00 */
[----:B------:R-:W3:Y:S02]  /*12260*/  LDL.LU.64 R188, [R1+0x14c8] ;  /* 0x0014c80001bc7983 */ /* 0x000ee40000300a00 */
[----:B------:R-:W2:Y:S02]  /*12270*/  LDC R103, c[0x0][0x3d8] ;  /* 0x0000f600ff677b82 */ /* 0x000ea40000000800 */
[----:B----4-:R-:W4:Y:S04]  /*12280*/  @P1 LDG.E.U16 R182, desc[UR8][R190.64] ;  /* 0x00000008beb61981 */ /* 0x010f28000c1e1500 */
[----:B------:R-:W4:Y:S02]  /*12290*/  @P1 LDG.E.U16 R183, desc[UR8][R192.64] ;  /* 0x00000008c0b71981 */ /* 0x000f24000c1e1500 */
[----:B------:R-:W2:Y:S02]  /*122a0*/  LDC R102, c[0x0][0x3d8] ;  /* 0x0000f600ff667b82 */ /* 0x000ea40000000800 */
[----:B------:R-:W4:Y:S04]  /*122b0*/  @P1 LDG.E.U16 R210, desc[UR8][R118.64] ;  /* 0x0000000876d21981 */ /* 0x000f28000c1e1500 */
[----:B------:R-:W4:Y:S02]  /*122c0*/  LDL.LU.64 R190, [R1+0x14c0] ;  /* 0x0014c00001be7983 */ /* 0x000f240000300a00 */
[----:B------:R-:W2:Y:S02]  /*122d0*/  LDC R107, c[0x0][0x3d8] ;  /* 0x0000f600ff6b7b82 */ /* 0x000ea40000000800 */
[----:B------:R-:W4:Y:S04]  /*122e0*/  LDL.LU.64 R192, [R1+0x14b8] ;  /* 0x0014b80001c07983 */ /* 0x000f280000300a00 */
[----:B------:R0:W4:Y:S01]  /*122f0*/  @P1 LDG.E.U16 R211, desc[UR8][R116.64] ;  /* 0x0000000874d31981 */ /* 0x000122000c1e1500 */
[----:B------:R-:W-:Y:S01]  /*12300*/  IMAD R73, R73, 0xe3, RZ ;  /* 0x000000e349497824 */ /* 0x000fe200078e02ff */
[----:B------:R-:W2:Y:S01]  /*12310*/  LDC R96, c[0x0][0x3d8] ;  /* 0x0000f600ff607b82 */ /* 0x000ea20000000800 */
[----:B------:R-:W-:-:S02]  /*12320*/  IMAD R51, R51, 0xbc, RZ ;  /* 0x000000bc33337824 */ /* 0x000fc400078e02ff */
[----:B------:R-:W-:Y:S02]  /*12330*/  IMAD R55, R55, 0x188, RZ ;  /* 0x0000018837377824 */ /* 0x000fe400078e02ff */
[----:B------:R-:W-:Y:S02]  /*12340*/  IMAD R50, R50, 0x198, RZ ;  /* 0x0000019832327824 */ /* 0x000fe400078e02ff */
[----:B-1----:R-:W-:Y:S01]  /*12350*/  IMAD R54, R54, 0x1b8, RZ ;  /* 0x000001b836367824 */ /* 0x002fe200078e02ff */
[----:B0-----:R-:W0:Y:S01]  /*12360*/  LDC R111, c[0x0][0x3d8] ;  /* 0x0000f600ff6f7b82 */ /* 0x001e220000000800 */
[----:B------:R-:W-:-:S07]  /*12370*/  IMAD R61, R61, 0x1e8, RZ ;  /* 0x000001e83d3d7824 */ /* 0x000fce00078e02ff */
[----:B------:R-:W1:Y:S08]  /*12380*/  LDC R110, c[0x0][0x3d8] ;  /* 0x0000f600ff6e7b82 */ /* 0x000e700000000800 */
[----:B------:R-:W0:Y:S08]  /*12390*/  LDC R117, c[0x0][0x3d8] ;  /* 0x0000f600ff757b82 */ /* 0x000e300000000800 */
[----:B------:R-:W0:Y:S01]  /*123a0*/  LDC R116, c[0x0][0x3d8] ;  /* 0x0000f600ff747b82 */ /* 0x000e220000000800 */
[----:B------:R-:W-:-:S07]  /*123b0*/  IMAD R99, R99, 0x7d, RZ ;  /* 0x0000007d63637824 */ /* 0x000fce00078e02ff */
[----:B------:R-:W0:Y:S01]  /*123c0*/  LDC R109, c[0x0][0x3d8] ;  /* 0x0000f600ff6d7b82 */ /* 0x000e220000000800 */
[----:B------:R-:W-:-:S07]  /*123d0*/  IMAD R98, R98, 0x12a, RZ ;  /* 0x0000012a62627824 */ /* 0x000fce00078e02ff */
[----:B------:R-:W0:Y:S01]  /*123e0*/  LDC R108, c[0x0][0x3d8] ;  /* 0x0000f600ff6c7b82 */ /* 0x000e220000000800 */
[----:B------:R-:W-:-:S07]  /*123f0*/  IMAD R105, R105, 0x95, RZ ;  /* 0x0000009569697824 */ /* 0x000fce00078e02ff */
[----:B------:R-:W0:Y:S08]  /*12400*/  LDC R115, c[0x0][0x3d8] ;  /* 0x0000f600ff737b82 */ /* 0x000e300000000800 */
[----:B------:R-:W0:Y:S01]  /*12410*/  LDC R114, c[0x0][0x3d8] ;  /* 0x0000f600ff727b82 */ /* 0x000e220000000800 */
[----:B------:R-:W-:-:S07]  /*12420*/  IMAD R83, R83, 0x3d, RZ ;  /* 0x0000003d53537824 */ /* 0x000fce00078e02ff */
[----:B------:R-:W0:Y:S08]  /*12430*/  LDC R101, c[0x0][0x3d8] ;  /* 0x0000f600ff657b82 */ /* 0x000e300000000800 */
[----:B------:R-:W0:Y:S08]  /*12440*/  LDC R100, c[0x0][0x3d8] ;  /* 0x0000f600ff647b82 */ /* 0x000e300000000800 */
[----:B------:R-:W0:Y:S01]  /*12450*/  LDC R106, c[0x0][0x3d8] ;  /* 0x0000f600ff6a7b82 */ /* 0x000e220000000800 */
[----:B------:R-:W-:-:S07]  /*12460*/  IMAD R89, R89, 0x55, RZ ;  /* 0x0000005559597824 */ /* 0x000fce00078e02ff */
[----:B------:R-:W0:Y:S08]  /*12470*/  LDC R113, c[0x0][0x3d8] ;  /* 0x0000f600ff717b82 */ /* 0x000e300000000800 */
[----:B------:R-:W0:Y:S01]  /*12480*/  LDC R112, c[0x0][0x3d8] ;  /* 0x0000f600ff707b82 */ /* 0x000e220000000800 */
[----:B--2---:R-:W2:Y:S04]  /*12490*/  @P1 LDG.E.U16 R184, desc[UR8][R194.64] ;  /* 0x00000008c2b81981 */ /* 0x004ea8000c1e1500 */
[----:B------:R-:W2:Y:S04]  /*124a0*/  @P1 LDG.E.U16 R185, desc[UR8][R196.64] ;  /* 0x00000008c4b91981 */ /* 0x000ea8000c1e1500 */
[----:B---3--:R-:W3:Y:S04]  /*124b0*/  @P1 LDG.E.U16 R186, desc[UR8][R204.64] ;  /* 0x00000008ccba1981 */ /* 0x008ee8000c1e1500 */
[----:B------:R0:W2:Y:S04]  /*124c0*/  @P1 LDG.E.U16 R187, desc[UR8][R250.64] ;  /* 0x00000008fabb1981 */ /* 0x0000a8000c1e1500 */
[----:B------:R-:W2:Y:S04]  /*124d0*/  @P1 LDG.E.U16 R188, desc[UR8][R248.64] ;  /* 0x00000008f8bc1981 */ /* 0x000ea8000c1e1500 */
[----:B------:R1:W2:Y:S04]  /*124e0*/  @P1 LDG.E.U16 R189, desc[UR8][R246.64] ;  /* 0x00000008f6bd1981 */ /* 0x0002a8000c1e1500 */
[----:B------:R4:W2:Y:S01]  /*124f0*/  @P1 LDG.E.U16 R208, desc[UR8][R122.64] ;  /* 0x000000087ad01981 */ /* 0x0008a2000c1e1500 */
[----:B0-----:R-:W0:Y:S03]  /*12500*/  LDC R250, c[0x0][0x3d8] ;  /* 0x0000f600fffa7b82 */ /* 0x001e260000000800 */
[----:B------:R-:W2:Y:S04]  /*12510*/  LDL.LU.64 R194, [R1+0x14b0] ;  /* 0x0014b00001c27983 */ /* 0x000ea80000300a00 */
[----:B------:R-:W3:Y:S01]  /*12520*/  LDL.LU.64 R196, [R1+0x14a8] ;  /* 0x0014a80001c47983 */ /* 0x000ee20000300a00 */
[----:B-1----:R-:W1:Y:S03]  /*12530*/  LDC R247, c[0x0][0x3d8] ;  /* 0x0000f600fff77b82 */ /* 0x002e660000000800 */
[----:B------:R-:W3:Y:S04]  /*12540*/  LDL.LU.64 R204, [R1+0x14a0] ;  /* 0x0014a00001cc7983 */ /* 0x000ee80000300a00 */
[----:B----4-:R-:W4:Y:S01]  /*12550*/  @P1 LDG.E.U16 R190, desc[UR8][R206.64] ;  /* 0x00000008cebe1981 */ /* 0x010f22000c1e1500 */
[----:B------:R-:W0:Y:S03]  /*12560*/  LDC R249, c[0x0][0x3d8] ;  /* 0x0000f600fff97b82 */ /* 0x000e260000000800 */
[----:B------:R-:W4:Y:S04]  /*12570*/  @P1 LDG.E.U16 R191, desc[UR8][R200.64] ;  /* 0x00000008c8bf1981 */ /* 0x000f28000c1e1500 */
[----:B------:R-:W4:Y:S01]  /*12580*/  @P1 LDG.E.U16 R192, desc[UR8][R198.64] ;  /* 0x00000008c6c01981 */ /* 0x000f22000c1e1500 */
[----:B------:R-:W0:Y:S03]  /*12590*/  LDC R248, c[0x0][0x3d8] ;  /* 0x0000f600fff87b82 */ /* 0x000e260000000800 */
[----:B------:R0:W4:Y:S04]  /*125a0*/  @P1 LDG.E.U16 R193, desc[UR8][R130.64] ;  /* 0x0000000882c11981 */ /* 0x000128000c1e1500 */
[----:B------:R-:W4:Y:S01]  /*125b0*/  @P1 LDG.E.U16 R209, desc[UR8][R120.64] ;  /* 0x0000000878d11981 */ /* 0x000f22000c1e1500 */
[----:B-1----:R-:W-:Y:S01]  /*125c0*/  IMAD R245, R247, 0xc, RZ ;  /* 0x0000000cf7f57824 */ /* 0x002fe200078e02ff */
[----:B------:R-:W1:Y:S08]  /*125d0*/  LDC R251, c[0x0][0x3d8] ;  /* 0x0000f600fffb7b82 */ /* 0x000e700000000800 */
[----:B------:R-:W1:Y:S08]  /*125e0*/  LDC R246, c[0x0][0x3d8] ;  /* 0x0000f600fff67b82 */ /* 0x000e700000000800 */
[----:B------:R-:W1:Y:S08]  /*125f0*/  LDC R122, c[0x0][0x3d8] ;  /* 0x0000f600ff7a7b82 */ /* 0x000e700000000800 */
[----:B------:R-:W1:Y:S01]  /*12600*/  LDC R123, c[0x0][0x3d8] ;  /* 0x0000f600ff7b7b82 */ /* 0x000e620000000800 */
[----:B------:R-:W-:-:S02]  /*12610*/  IMAD R104, R104, 0x15a, RZ ;  /* 0x0000015a68687824 */ /* 0x000fc400078e02ff */
[----:B------:R-:W-:Y:S02]  /*12620*/  IMAD R97, R97, 0x75, RZ ;  /* 0x0000007561617824 */ /* 0x000fe400078e02ff */
[----:B------:R-:W-:Y:S02]  /*12630*/  IMAD R103, R103, 0x8d, RZ ;  /* 0x0000008d67677824 */ /* 0x000fe400078e02ff */
[----:B------:R-:W-:Y:S01]  /*12640*/  IMAD R102, R102, 0x14a, RZ ;  /* 0x0000014a66667824 */ /* 0x000fe200078e02ff */
[----:B0-----:R-:W0:Y:S01]  /*12650*/  LDC R130, c[0x0][0x3d8] ;  /* 0x0000f600ff827b82 */ /* 0x001e220000000800 */
[----:B------:R-:W-:Y:S02]  /*12660*/  IMAD R95, R95, 0x6d, RZ ;  /* 0x0000006d5f5f7824 */ /* 0x000fe400078e02ff */
[----:B------:R-:W-:-:S05]  /*12670*/  IMAD R94, R94, 0x10a, RZ ;  /* 0x0000010a5e5e7824 */ /* 0x000fca00078e02ff */
[----:B------:R-:W0:Y:S08]  /*12680*/  LDC R119, c[0x0][0x3d8] ;  /* 0x0000f600ff777b82 */ /* 0x000e300000000800 */
[----:B------:R-:W0:Y:S01]  /*12690*/  LDC R118, c[0x0][0x3d8] ;  /* 0x0000f600ff767b82 */ /* 0x000e220000000800 */
[----:B--2---:R-:W2:Y:S04]  /*126a0*/  @P1 LDG.E.U16 R194, desc[UR8][R32.64] ;  /* 0x0000000820c21981 */ /* 0x004ea8000c1e1500 */
[----:B------:R-:W2:Y:S04]  /*126b0*/  @P1 LDG.E.U16 R195, desc[UR8][R30.64] ;  /* 0x000000081ec31981 */ /* 0x000ea8000c1e1500 */
[----:B---3--:R-:W3:Y:S04]  /*126c0*/  @P1 LDG.E.U16 R196, desc[UR8][R128.64] ;  /* 0x0000000880c41981 */ /* 0x008ee8000c1e1500 */
[----:B------:R0:W2:Y:S04]  /*126d0*/  @P1 LDG.E.U16 R205, desc[UR8][R124.64] ;  /* 0x000000087ccd1981 */ /* 0x0000a8000c1e1500 */
[----:B------:R0:W-:Y:S04]  /*126e0*/  STS.U16 [R197+UR4+0x12000], R140 ;  /* 0x0120008cc5007988 */ /* 0x0001e80008000404 */
[----:B------:R1:W-:Y:S04]  /*126f0*/  STS.U16 [R197+UR4+0x12400], R141 ;  /* 0x0124008dc5007988 */ /* 0x0003e80008000404 */
[----:B------:R-:W-:Y:S04]  /*12700*/  STS.U16 [R197+UR4+0x11800], R138 ;  /* 0x0118008ac5007988 */ /* 0x000fe80008000404 */
[----:B------:R-:W-:Y:S01]  /*12710*/  STS.U16 [R197+UR4+0x11c00], R139 ;  /* 0x011c008bc5007988 */ /* 0x000fe20008000404 */
[----:B0-----:R-:W-:-:S03]  /*12720*/  PRMT R140, RZ, 0x7610, R140 ;  /* 0x00007610ff8c7816 */ /* 0x001fc6000000008c */
[----:B------:R-:W-:Y:S01]  /*12730*/  STS.U16 [R197+UR4+0x11000], R136 ;  /* 0x01100088c5007988 */ /* 0x000fe20008000404 */
[----:B-1----:R-:W-:-:S03]  /*12740*/  PRMT R141, RZ, 0x7610, R141 ;  /* 0x00007610ff8d7816 */ /* 0x002fc6000000008d */
        /* <DEDUP_REMOVED lines=29> */
[----:B------:R-:W-:Y:S01]  /*12920*/  IMAD R69, R248, 0xe, RZ ;  /* 0x0000000ef8457824 */ /* 0x000fe200078e02ff */
[----:B------:R-:W0:Y:S01]  /*12930*/  LDC R125, c[0x0][0x3d8] ;  /* 0x0000f600ff7d7b82 */ /* 0x000e220000000800 */
[----:B------:R1:W-:Y:S07]  /*12940*/  STL.64 [R1+0x1498], R140 ;  /* 0x0014988c01007387 */ /* 0x0003ee0000100a00 */
[----:B------:R-:W0:Y:S08]  /*12950*/  LDC R124, c[0x0][0x3d8] ;  /* 0x0000f600ff7c7b82 */ /* 0x000e300000000800 */
[----:B-1----:R-:W1:Y:S01]  /*12960*/  LDC R140, c[0x0][0x3d8] ;  /* 0x0000f600ff8c7b82 */ /* 0x002e620000000800 */
[----:B------:R-:W-:-:S02]  /*12970*/  PRMT R139, RZ, 0x7610, R139 ;  /* 0x00007610ff8b7816 */ /* 0x000fc4000000008b */
[----:B------:R-:W-:-:S05]  /*12980*/  PRMT R138, RZ, 0x7610, R138 ;  /* 0x00007610ff8a7816 */ /* 0x000fca000000008a */
[----:B------:R-:W0:Y:S08]  /*12990*/  LDC R120, c[0x0][0x3d8] ;  /* 0x0000f600ff787b82 */ /* 0x000e300000000800 */
[----:B------:R-:W0:Y:S01]  /*129a0*/  LDC R131, c[0x0][0x3d8] ;  /* 0x0000f600ff837b82 */ /* 0x000e220000000800 */
[----:B-1----:R-:W-:-:S07]  /*129b0*/  IMAD R247, R140, 0x2c, RZ ;  /* 0x0000002c8cf77824 */ /* 0x002fce00078e02ff */
[----:B------:R-:W1:Y:S08]  /*129c0*/  LDC R128, c[0x0][0x3d8] ;  /* 0x0000f600ff807b82 */ /* 0x000e700000000800 */
[----:B------:R-:W0:Y:S01]  /*129d0*/  LDC R140, c[0x0][0x3d8] ;  /* 0x0000f600ff8c7b82 */ /* 0x000e220000000800 */
[----:B------:R4:W-:Y:S07]  /*129e0*/  STL.64 [R1+0x1488], R138 ;  /* 0x0014888a01007387 */ /* 0x0009ee0000100a00 */
[----:B------:R-:W1:Y:S01]  /*129f0*/  LDC R201, c[0x0][0x3d8] ;  /* 0x0000f600ffc97b82 */ /* 0x000e620000000800 */
[----:B----4-:R-:W-:-:S07]  /*12a00*/  IMAD R138, R249, 0xb, RZ ;  /* 0x0000000bf98a7824 */ /* 0x010fce00078e02ff */
[----:B------:R-:W4:Y:S01]  /*12a10*/  LDC R198, c[0x0][0x3d8] ;  /* 0x0000f600ffc67b82 */ /* 0x000f220000000800 */
[----:B0-----:R-:W-:-:S07]  /*12a20*/  IMAD R249, R140, 0x3c, RZ ;  /* 0x0000003c8cf97824 */ /* 0x001fce00078e02ff */
[----:B------:R-:W0:Y:S08]  /*12a30*/  LDC R129, c[0x0][0x3d8] ;  /* 0x0000f600ff817b82 */ /* 0x000e300000000800 */
[----:B------:R-:W0:Y:S01]  /*12a40*/  LDC R140, c[0x0][0x3d8] ;  /* 0x0000f600ff8c7b82 */ /* 0x000e220000000800 */
[----:B------:R-:W-:Y:S02]  /*12a50*/  PRMT R137, RZ, 0x7610, R137 ;  /* 0x00007610ff897816 */ /* 0x000fe40000000089 */
[----:B------:R-:W-:-:S02]  /*12a60*/  PRMT R136, RZ, 0x7610, R136 ;  /* 0x00007610ff887816 */ /* 0x000fc40000000088 */
[----:B------:R-:W-:Y:S02]  /*12a70*/  PRMT R135, RZ, 0x7610, R135 ;  /* 0x00007610ff877816 */ /* 0x000fe40000000087 */
[----:B------:R-:W-:Y:S01]  /*12a80*/  PRMT R134, RZ, 0x7610, R134 ;  /* 0x00007610ff867816 */ /* 0x000fe20000000086 */
[----:B------:R-:W-:Y:S01]  /*12a90*/  STL.64 [R1+0x1478], R136 ;  /* 0x0014788801007387 */ /* 0x000fe20000100a00 */
[----:B------:R-:W1:Y:S03]  /*12aa0*/  LDC R33, c[0x0][0x3d8] ;  /* 0x0000f600ff217b82 */ /* 0x000e660000000800 */
[----:B------:R0:W-:Y:S01]  /*12ab0*/  STL.64 [R1+0x1468], R134 ;  /* 0x0014688601007387 */ /* 0x0001e20000100a00 */
[----:B------:R-:W-:Y:S02]  /*12ac0*/  PRMT R133, RZ, 0x7610, R133 ;  /* 0x00007610ff857816 */ /* 0x000fe40000000085 */
[----:B------:R-:W-:Y:S01]  /*12ad0*/  PRMT R132, RZ, 0x7610, R132 ;  /* 0x00007610ff847816 */ /* 0x000fe20000000084 */
[----:B------:R-:W-:Y:S01]  /*12ae0*/  STS.U16 [R2+UR4+0x10080], R164 ;  /* 0x010080a402007988 */ /* 0x000fe20008000404 */
[----:B------:R-:W1:Y:S01]  /*12af0*/  LDC R31, c[0x0][0x3d8] ;  /* 0x0000f600ff1f7b82 */ /* 0x000e620000000800 */
[----:B0-----:R-:W-:-:S07]  /*12b00*/  IMAD R135, R140, 0x46, RZ ;  /* 0x000000468c877824 */ /* 0x001fce00078e02ff */
[----:B------:R-:W0:Y:S08]  /*12b10*/  LDC R137, c[0x0][0x3d8] ;  /* 0x0000f600ff897b82 */ /* 0x000e300000000800 */
[----:B------:R-:W0:Y:S01]  /*12b20*/  LDC R140, c[0x0][0x3d8] ;  /* 0x0000f600ff8c7b82 */ /* 0x000e220000000800 */
[----:B------:R0:W-:Y:S04]  /*12b30*/  STL.64 [R1+0x1458], R132 ;  /* 0x0014588401007387 */ /* 0x0001e80000100a00 */
[----:B------:R-:W-:Y:S01]  /*12b40*/  STS.U16 [R2+UR4+0x10480], R165 ;  /* 0x010480a502007988 */ /* 0x000fe20008000404 */
[----:B------:R-:W-:-:S02]  /*12b50*/  PRMT R159, RZ, 0x7610, R159 ;  /* 0x00007610ff9f7816 */ /* 0x000fc4000000009f */
[----:B------:R-:W-:Y:S01]  /*12b60*/  PRMT R158, RZ, 0x7610, R158 ;  /* 0x00007610ff9e7816 */ /* 0x000fe2000000009e */
[----:B------:R-:W-:Y:S01]  /*12b70*/  STS.U16 [R2+UR4+0x10880], R166 ;  /* 0x010880a602007988 */ /* 0x000fe20008000404 */
[----:B------:R-:W-:Y:S01]  /*12b80*/  PRMT R154, RZ, 0x7610, R154 ;  /* 0x00007610ff9a7816 */ /* 0x000fe2000000009a */
[----:B------:R-:W1:Y:S02]  /*12b90*/  LDC R32, c[0x0][0x3d8] ;  /* 0x0000f600ff207b82 */ /* 0x000e640000000800 */
[----:B------:R-:W-:Y:S04]  /*12ba0*/  STS.U16 [R2+UR4+0x10c80], R167 ;  /* 0x010c80a702007988 */ /* 0x000fe80008000404 */
[----:B------:R-:W-:Y:S01]  /*12bb0*/  STS.U16 [R2+UR4+0x11080], R168 ;  /* 0x011080a802007988 */ /* 0x000fe20008000404 */
[----:B------:R-:W-:Y:S01]  /*12bc0*/  PRMT R155, RZ, 0x7610, R155 ;  /* 0x00007610ff9b7816 */ /* 0x000fe2000000009b */
[----:B------:R-:W1:Y:S01]  /*12bd0*/  LDC R30, c[0x0][0x3d8] ;  /* 0x0000f600ff1e7b82 */ /* 0x000e620000000800 */
[----:B0-----:R-:W-:-:S07]  /*12be0*/  IMAD R133, R140, 0x2b, RZ ;  /* 0x0000002b8c857824 */ /* 0x001fce00078e02ff */
[----:B------:R-:W0:Y:S01]  /*12bf0*/  LDC R140, c[0x0][0x3d8] ;  /* 0x0000f600ff8c7b82 */ /* 0x000e220000000800 */
[----:B------:R-:W-:Y:S04]  /*12c00*/  STS.U16 [R2+UR4+0x11480], R169 ;  /* 0x011480a902007988 */ /* 0x000fe80008000404 */
[----:B------:R-:W-:Y:S01]  /*12c10*/  STS.U16 [R2+UR4+0x11880], R170 ;  /* 0x011880aa02007988 */ /* 0x000fe20008000404 */
[----:B------:R-:W-:Y:S02]  /*12c20*/  PRMT R152, RZ, 0x7610, R152 ;  /* 0x00007610ff987816 */ /* 0x000fe40000000098 */
[----:B------:R-:W-:Y:S01]  /*12c30*/  PRMT R153, RZ, 0x7610, R153 ;  /* 0x00007610ff997816 */ /* 0x000fe20000000099 */
        /* <DEDUP_REMOVED lines=9> */
[----:B------:R-:W-:Y:S01]  /*12cd0*/  PRMT R148, RZ, 0x7610, R148 ;  /* 0x00007610ff947816 */ /* 0x000fe20000000094 */
[----:B------:R-:W1:Y:S02]  /*12ce0*/  LDC R200, c[0x0][0x3d8] ;  /* 0x0000f600ffc87b82 */ /* 0x000e640000000800 */
[----:B------:R-:W-:Y:S04]  /*12cf0*/  STS.U16 [R2+UR4+0x13080], R176 ;  /* 0x013080b002007988 */ /* 0x000fe80008000404 */
[----:B------:R-:W-:Y:S01]  /*12d00*/  STS.U16 [R2+UR4+0x13480], R177 ;  /* 0x013480b102007988 */ /* 0x000fe20008000404 */
[----:B------:R-:W-:Y:S01]  /*12d10*/  PRMT R149, RZ, 0x7610, R149 ;  /* 0x00007610ff957816 */ /* 0x000fe20000000095 */
[----:B------:R-:W-:Y:S01]  /*12d20*/  IMAD R248, R250, 0x16, RZ ;  /* 0x00000016faf87824 */ /* 0x000fe200078e02ff */
[----:B------:R-:W-:Y:S01]  /*12d30*/  SHF.L.U32 R141, R246, 0x2, RZ ;  /* 0x00000002f68d7819 */ /* 0x000fe200000006ff */
[----:B------:R-:W-:Y:S01]  /*12d40*/  STS.U16 [R2+UR4+0x13880], R178 ;  /* 0x013880b202007988 */ /* 0x000fe20008000404 */
[----:B------:R-:W-:Y:S01]  /*12d50*/  IMAD R139, R251, 0xd, RZ ;  /* 0x0000000dfb8b7824 */ /* 0x000fe200078e02ff */
[----:B------:R-:W-:Y:S01]  /*12d60*/  PRMT R146, RZ, 0x7610, R146 ;  /* 0x00007610ff927816 */ /* 0x000fe20000000092 */
[----:B------:R-:W1:Y:S01]  /*12d70*/  LDC R134, c[0x0][0x3d8] ;  /* 0x0000f600ff867b82 */ /* 0x000e620000000800 */
[----:B------:R-:W-:Y:S04]  /*12d80*/  STS.U16 [R2+UR4+0x13c80], R179 ;  /* 0x013c80b302007988 */ /* 0x000fe80008000404 */
[----:B------:R-:W-:Y:S03]  /*12d90*/  STS.U16 [R2+UR4+0x14080], R180 ;  /* 0x014080b402007988 */ /* 0x000fe60008000404 */
[----:B------:R-:W1:Y:S01]  /*12da0*/  LDC R199, c[0x0][0x3d8] ;  /* 0x0000f600ffc77b82 */ /* 0x000e620000000800 */
[----:B------:R-:W-:Y:S04]  /*12db0*/  STS.U16 [R2+UR4+0x14480], R181 ;  /* 0x014480b502007988 */ /* 0x000fe80008000404 */
[----:B------:R-:W-:Y:S03]  /*12dc0*/  STS.U16 [R2+UR4+0x14880], R182 ;  /* 0x014880b602007988 */ /* 0x000fe60008000404 */
[----:B------:R-:W1:Y:S01]  /*12dd0*/  LDC R121, c[0x0][0x3d8] ;  /* 0x0000f600ff797b82 */ /* 0x000e620000000800 */
[----:B------:R-:W-:Y:S04]  /*12de0*/  STS.U16 [R2+UR4+0x14c80], R183 ;  /* 0x014c80b702007988 */ /* 0x000fe80008000404 */
[----:B------:R-:W-:Y:S04]  /*12df0*/  STS.U16 [R2+UR4+0x15080], R184 ;  /* 0x015080b802007988 */ /* 0x000fe80008000404 */
[----:B------:R-:W-:Y:S04]  /*12e00*/  STS.U16 [R2+UR4+0x15480], R185 ;  /* 0x015480b902007988 */ /* 0x000fe80008000404 */
[----:B------:R-:W-:Y:S01]  /*12e10*/  STS.U16 [R2+UR4+0x15880], R186 ;  /* 0x015880ba02007988 */ /* 0x000fe20008000404 */
[----:B0-----:R-:W-:-:S02]  /*12e20*/  IMAD R132, R140, 0x33, RZ ;  /* 0x000000338c847824 */ /* 0x001fc400078e02ff */
[----:B------:R-:W0:Y:S01]  /*12e30*/  LDC R140, c[0x0][0x3d8] ;  /* 0x0000f600ff8c7b82 */ /* 0x000e220000000800 */
[----:B------:R-:W-:Y:S04]  /*12e40*/  STS.U16 [R2+UR4+0x15c80], R187 ;  /* 0x015c80bb02007988 */ /* 0x000fe80008000404 */
[----:B------:R-:W-:Y:S01]  /*12e50*/  STS.U16 [R2+UR4+0x16080], R188 ;  /* 0x016080bc02007988 */ /* 0x000fe20008000404 */
[----:B------:R-:W-:Y:S02]  /*12e60*/  IMAD R136, R137, 0x36, RZ ;  /* 0x0000003689887824 */ /* 0x000fe400078e02ff */
[----:B------:R-:W0:Y:S01]  /*12e70*/  LDC R137, c[0x0][0x3d8] ;  /* 0x0000f600ff897b82 */ /* 0x000e220000000800 */
[----:B------:R1:W-:Y:S04]  /*12e80*/  STS.U16 [R2+UR4+0x16480], R189 ;  /* 0x016480bd02007988 */ /* 0x0003e80008000404 */
[----:B------:R-:W-:Y:S04]  /*12e90*/  STS.U16 [R2+UR4+0x16880], R190 ;  /* 0x016880be02007988 */ /* 0x000fe80008000404 */
[----:B------:R-:W-:Y:S04]  /*12ea0*/  STS.U16 [R2+UR4+0x16c80], R191 ;  /* 0x016c80bf02007988 */ /* 0x000fe80008000404 */
[----:B------:R-:W-:Y:S04]  /*12eb0*/  STS.U16 [R2+UR4+0x17080], R192 ;  /* 0x017080c002007988 */ /* 0x000fe80008000404 */
[----:B------:R-:W-:Y:S04]  /*12ec0*/  STS.U16 [R2+UR4+0x17480], R193 ;  /* 0x017480c102007988 */ /* 0x000fe80008000404 */
[----:B--2---:R2:W-:Y:S04]  /*12ed0*/  STS.U16 [R2+UR4+0x17880], R194 ;  /* 0x017880c202007988 */ /* 0x0045e80008000404 */
[----:B------:R4:W-:Y:S04]  /*12ee0*/  STS.U16 [R2+UR4+0x17c80], R195 ;  /* 0x017c80c302007988 */ /* 0x0009e80008000404 */
[----:B---3--:R-:W-:Y:S01]  /*12ef0*/  STS.U16 [R3+UR4+0x10100], R196 ;  /* 0x010100c403007988 */ /* 0x008fe20008000404 */
[----:B-1----:R-:W-:-:S03]  /*12f00*/  PRMT R189, RZ, 0x7610, R189 ;  /* 0x00007610ffbd7816 */ /* 0x002fc600000000bd */
[----:B------:R1:W-:Y:S01]  /*12f10*/  STS.U16 [R3+UR4+0x10500], R205 ;  /* 0x010500cd03007988 */ /* 0x0003e20008000404 */
[----:B--2---:R-:W-:Y:S02]  /*12f20*/  PRMT R194, RZ, 0x7610, R194 ;  /* 0x00007610ffc27816 */ /* 0x004fe400000000c2 */
[----:B----4-:R-:W-:Y:S02]  /*12f30*/  PRMT R195, RZ, 0x7610, R195 ;  /* 0x00007610ffc37816 */ /* 0x010fe400000000c3 */
[----:B------:R-:W-:Y:S02]  /*12f40*/  PRMT R188, RZ, 0x7610, R188 ;  /* 0x00007610ffbc7816 */ /* 0x000fe400000000bc */
[----:B------:R-:W-:Y:S02]  /*12f50*/  PRMT R183, RZ, 0x7610, R183 ;  /* 0x00007610ffb77816 */ /* 0x000fe400000000b7 */
[----:B-1----:R-:W-:Y:S02]  /*12f60*/  PRMT R205, RZ, 0x7610, R205 ;  /* 0x00007610ffcd7816 */ /* 0x002fe400000000cd */
        /* <DEDUP_REMOVED lines=9> */
[----:B------:R-:W-:-:S03]  /*13000*/  PRMT R164, RZ, 0x7610, R164 ;  /* 0x00007610ffa47816 */ /* 0x000fc600000000a4 */
        /* <DEDUP_REMOVED lines=8> */
[----:B0-----:R-:W-:-:S02]  /*13090*/  IMAD R250, R137, 0x4c, RZ ;  /* 0x0000004c89fa7824 */ /* 0x001fc400078e02ff */
[----:B------:R-:W0:Y:S01]  /*130a0*/  LDC R137, c[0x0][0x3d8] ;  /* 0x0000f600ff897b82 */ /* 0x000e220000000800 */
[----:B------:R1:W-:Y:S02]  /*130b0*/  STL.64 [R1+0x1450], R148 ;  /* 0x0014509401007387 */ /* 0x0003e40000100a00 */
[----:B-1----:R-:W-:-:S05]  /*130c0*/  IMAD R149, R140, 0x3b, RZ ;  /* 0x0000003b8c957824 */ /* 0x002fca00078e02ff */
[----:B------:R-:W1:Y:S01]  /*130d0*/  LDC R140, c[0x0][0x3d8] ;  /* 0x0000f600ff8c7b82 */ /* 0x000e620000000800 */
[----:B0-----:R-:W-:-:S07]  /*130e0*/  IMAD R251, R137, 0x5c, RZ ;  /* 0x0000005c89fb7824 */ /* 0x001fce00078e02ff */
[----:B------:R-:W0:Y:S01]  /*130f0*/  LDC R137, c[0x0][0x3d8] ;  /* 0x0000f600ff897b82 */ /* 0x000e220000000800 */
[----:B-1----:R-:W-:-:S07]  /*13100*/  IMAD R195, R140, 0x43, RZ ;  /* 0x000000438cc37824 */ /* 0x002fce00078e02ff */
[----:B------:R-:W1:Y:S01]  /*13110*/  LDC R140, c[0x0][0x3d8] ;  /* 0x0000f600ff8c7b82 */ /* 0x000e620000000800 */
[----:B------:R-:W-:Y:S02]  /*13120*/  IMAD R246, R252, 0x1c, RZ ;  /* 0x0000001cfcf67824 */ /* 0x000fe400078e02ff */
[----:B0-----:R-:W-:-:S05]  /*13130*/  IMAD R252, R137, 0x6c, RZ ;  /* 0x0000006c89fc7824 */ /* 0x001fca00078e02ff */
[----:B------:R-:W0:Y:S01]  /*13140*/  LDC R137, c[0x0][0x3d8] ;  /* 0x0000f600ff897b82 */ /* 0x000e220000000800 */
[----:B-1----:R-:W-:-:S07]  /*13150*/  IMAD R151, R140, 0x4b, RZ ;  /* 0x0000004b8c977824 */ /* 0x002fce00078e02ff */
[----:B------:R-:W1:Y:S01]  /*13160*/  LDC R140, c[0x0][0x3d8] ;  /* 0x0000f600ff8c7b82 */ /* 0x000e620000000800 */
[----:B0-----:R-:W-:-:S07]  /*13170*/  IMAD R189, R137, 0x53, RZ ;  /* 0x0000005389bd7824 */ /* 0x001fce00078e02ff */
        /* <DEDUP_REMOVED lines=23> */
[----:B------:R-:W-:Y:S04]  /*132f0*/  STS.U16 [R3+UR4+0x10900], R208 ;  /* 0x010900d003007988 */ /* 0x000fe80008000404 */
[----:B------:R-:W-:Y:S01]  /*13300*/  STS.U16 [R3+UR4+0x10d00], R209 ;  /* 0x010d00d103007988 */ /* 0x000fe20008000404 */
[----:B0-----:R-:W-:-:S03]  /*13310*/  IMAD R171, R137, 0x83, RZ ;  /* 0x0000008389ab7824 */ /* 0x001fc600078e02ff */
[----:B------:R-:W-:Y:S01]  /*13320*/  STS.U16 [R3+UR4+0x11100], R210 ;  /* 0x011100d203007988 */ /* 0x000fe20008000404 */
[----:B------:R-:W0:Y:S03]  /*13330*/  LDC R137, c[0x0][0x3d8] ;  /* 0x0000f600ff897b82 */ /* 0x000e260000000800 */
[----:B------:R-:W-:Y:S04]  /*13340*/  STS.U16 [R3+UR4+0x11500], R211 ;  /* 0x011500d303007988 */ /* 0x000fe80008000404 */
[----:B------:R-:W-:Y:S01]  /*13350*/  STS.U16 [R3+UR4+0x11900], R212 ;  /* 0x011900d403007988 */ /* 0x000fe20008000404 */
[----:B-1----:R-:W-:Y:S02]  /*13360*/  IMAD R154, R140, 0x106, RZ ;  /* 0x000001068c9a7824 */ /* 0x002fe400078e02ff */
[----:B------:R-:W1:Y:S01]  /*13370*/  LDC R140, c[0x0][0x3d8] ;  /* 0x0000f600ff8c7b82 */ /* 0x000e620000000800 */
        /* <DEDUP_REMOVED lines=9> */
[----:B------:R-:W-:-:S03]  /*13410*/  IMAD R164, R125, 0x146, RZ ;  /* 0x000001467da47824 */ /* 0x000fc600078e02ff */
[----:B------:R-:W-:Y:S01]  /*13420*/  STS.U16 [R3+UR4+0x14100], R222 ;  /* 0x014100de03007988 */ /* 0x000fe20008000404 */
[----:B------:R-:W-:-:S03]  /*13430*/  IMAD R158, R130, 0x126, RZ ;  /* 0x00000126829e7824 */ /* 0x000fc600078e02ff */
[----:B------:R-:W-:Y:S01]  /*13440*/  STS.U16 [R3+UR4+0x14500], R223 ;  /* 0x014500df03007988 */ /* 0x000fe20008000404 */
[----:B------:R-:W-:-:S03]  /*13450*/  IMAD R125, R124, 0x156, RZ ;  /* 0x000001567c7d7824 */ /* 0x000fc600078e02ff */
[----:B------:R-:W-:Y:S01]  /*13460*/  STS.U16 [R3+UR4+0x14900], R224 ;  /* 0x014900e003007988 */ /* 0x000fe20008000404 */
[----:B------:R-:W-:-:S03]  /*13470*/  IMAD R124, R120, 0xeb, RZ ;  /* 0x000000eb787c7824 */ /* 0x000fc600078e02ff */
[----:B------:R-:W-:Y:S01]  /*13480*/  STS.U16 [R3+UR4+0x14d00], R225 ;  /* 0x014d00e103007988 */ /* 0x000fe20008000404 */
[----:B------:R-:W-:Y:S01]  /*13490*/  IMAD R130, R63, 0x1ea, RZ ;  /* 0x000001ea3f827824 */ /* 0x000fe200078e02ff */
[----:B------:R-:W-:Y:S02]  /*134a0*/  PRMT R147, RZ, 0x7610, R147 ;  /* 0x00007610ff937816 */ /* 0x000fe40000000093 */
[----:B------:R2:W-:Y:S01]  /*134b0*/  STS.U16 [R3+UR4+0x15100], R226 ;  /* 0x015100e203007988 */ /* 0x0005e20008000404 */
[----:B------:R-:W-:Y:S01]  /*134c0*/  IMAD R120, R72, 0x1da, RZ ;  /* 0x000001da48787824 */ /* 0x000fe200078e02ff */
[----:B------:R-:W-:Y:S02]  /*134d0*/  LEA.HI.X.SX32 R63, R7, R203, 0x1, P4 ;  /* 0x000000cb073f7211 */ /* 0x000fe400020f0eff */
[----:B------:R3:W-:Y:S01]  /*134e0*/  STS.U16 [R3+UR4+0x15500], R227 ;  /* 0x015500e303007988 */ /* 0x0007e20008000404 */
[----:B------:R-:W-:Y:S01]  /*134f0*/  PRMT R144, RZ, 0x7610, R144 ;  /* 0x00007610ff907816 */ /* 0x000fe20000000090 */
[----:B------:R-:W-:Y:S01]  /*13500*/  IMAD R72, R60, 0x1f6, RZ ;  /* 0x000001f63c487824 */ /* 0x000fe200078e02ff */
[----:B------:R-:W-:Y:S01]  /*13510*/  PRMT R145, RZ, 0x7610, R145 ;  /* 0x00007610ff917816 */ /* 0x000fe20000000091 */
[----:B------:R4:W-:Y:S01]  /*13520*/  STS.U16 [R3+UR4+0x15900], R228 ;  /* 0x015900e403007988 */ /* 0x0009e20008000404 */
[----:B------:R-:W-:Y:S01]  /*13530*/  IADD3 R6, P4, PT, R6, R202, RZ ;  /* 0x000000ca06067210 */ /* 0x000fe20007f9e0ff */
[----:B------:R-:W-:-:S02]  /*13540*/  IMAD R60, R5, 0x1f8, RZ ;  /* 0x000001f8053c7824 */ /* 0x000fc400078e02ff */
[----:B------:R0:W-:Y:S01]  /*13550*/  STS.U16 [R3+UR4+0x15d00], R229 ;  /* 0x015d00e503007988 */ /* 0x0001e20008000404 */
[----:B--2---:R-:W-:Y:S01]  /*13560*/  PRMT R226, RZ, 0x7610, R226 ;  /* 0x00007610ffe27816 */ /* 0x004fe200000000e2 */
[----:B-1----:R-:W-:Y:S01]  /*13570*/  IMAD R165, R140, 0x8b, RZ ;  /* 0x0000008b8ca57824 */ /* 0x002fe200078e02ff */
[----:B---3--:R-:W-:Y:S02]  /*13580*/  PRMT R227, RZ, 0x7610, R227 ;  /* 0x00007610ffe37816 */ /* 0x008fe400000000e3 */
[-C--:B------:R-:W-:Y:S02]  /*13590*/  LEA.HI.X.SX32 R5, R141, R203.reuse, 0x1, P6 ;  /* 0x000000cb8d057211 */ /* 0x080fe400030f0eff */
[----:B----4-:R-:W-:Y:S02]  /*135a0*/  PRMT R228, RZ, 0x7610, R228 ;  /* 0x00007610ffe47816 */ /* 0x010fe400000000e4 */
[----:B0-----:R-:W-:Y:S01]  /*135b0*/  PRMT R229, RZ, 0x7610, R229 ;  /* 0x00007610ffe57816 */ /* 0x001fe200000000e5 */
[----:B------:R-:W-:Y:S01]  /*135c0*/  STL.64 [R1+0x1460], R146 ;  /* 0x0014609201007387 */ /* 0x000fe20000100a00 */
[-C--:B------:R-:W-:Y:S01]  /*135d0*/  IADD3 R140, P6, PT, R248, R202.reuse, RZ ;  /* 0x000000caf88c7210 */ /* 0x080fe20007fde0ff */
[----:B------:R-:W-:Y:S01]  /*135e0*/  IMAD R137, R137, 0x14, RZ ;  /* 0x0000001489897824 */ /* 0x000fe200078e02ff */
[----:B------:R-:W-:Y:S01]  /*135f0*/  LEA.HI.X.SX32 R7, R245, R203, 0x1, P4 ;  /* 0x000000cbf5077211 */ /* 0x000fe200020f0eff */
[----:B------:R-:W-:Y:S01]  /*13600*/  STL.64 [R1+0x1470], R144 ;  /* 0x0014709001007387 */ /* 0x000fe20000100a00 */
[----:B------:R-:W-:-:S02]  /*13610*/  IADD3 R8, P4, PT, R8, R202, RZ ;  /* 0x000000ca08087210 */ /* 0x000fc40007f9e0ff */
[----:B------:R-:W-:Y:S01]  /*13620*/  LEA.HI.X.SX32 R141, R138, R203, 0x1, P6 ;  /* 0x000000cb8a8d7211 */ /* 0x000fe200030f0eff */
[----:B------:R-:W-:Y:S04]  /*13630*/  STL.64 [R1+0x1480], R228 ;  /* 0x001480e401007387 */ /* 0x000fe80000100a00 */
[----:B------:R0:W-:Y:S01]  /*13640*/  STL.64 [R1+0x1490], R226 ;  /* 0x001490e201007387 */ /* 0x0001e20000100a00 */
[----:B------:R-:W-:-:S03]  /*13650*/  LOP3.LUT R2, R197, 0x30, RZ, 0x3c, !PT ;  /* 0x00000030c5027812 */ /* 0x000fc600078e3cff */
[----:B------:R-:W-:Y:S04]  /*13660*/  STS.U16 [R3+UR4+0x16100], R230 ;  /* 0x016100e603007988 */ /* 0x000fe80008000404 */
[----:B------:R-:W-:Y:S01]  /*13670*/  STS.U16 [R3+UR4+0x16500], R231 ;  /* 0x016500e703007988 */ /* 0x000fe20008000404 */
[----:B0-----:R-:W-:-:S03]  /*13680*/  IADD3 R226, P6, PT, R9, R202, RZ ;  /* 0x000000ca09e27210 */ /* 0x001fc60007fde0ff */
[----:B------:R-:W-:Y:S01]  /*13690*/  STS.U16 [R3+UR4+0x16900], R232 ;  /* 0x016900e803007988 */ /* 0x000fe20008000404 */
[----:B------:R-:W-:Y:S02]  /*136a0*/  LEA.HI.X.SX32 R9, R137, R203, 0x1, P4 ;  /* 0x000000cb89097211 */ /* 0x000fe400020f0eff */
[----:B------:R-:W-:Y:S01]  /*136b0*/  IADD3 R228, P4, PT, R135, R202, RZ ;  /* 0x000000ca87e47210 */ /* 0x000fe20007f9e0ff */
[----:B------:R-:W-:Y:S01]  /*136c0*/  STS.U16 [R3+UR4+0x16d00], R233 ;  /* 0x016d00e903007988 */ /* 0x000fe20008000404 */
[----:B------:R-:W0:Y:S03]  /*136d0*/  LDC R135, c[0x0][0x3d8] ;  /* 0x0000f600ff877b82 */ /* 0x000e260000000800 */
[----:B------:R-:W-:Y:S04]  /*136e0*/  STS.U16 [R3+UR4+0x17100], R234 ;  /* 0x017100ea03007988 */ /* 0x000fe80008000404 */
[----:B------:R-:W-:Y:S04]  /*136f0*/  STS.U16 [R3+UR4+0x17500], R235 ;  /* 0x017500eb03007988 */ /* 0x000fe80008000404 */
[----:B------:R-:W-:Y:S04]  /*13700*/  STS.U16 [R3+UR4+0x17900], R236 ;  /* 0x017900ec03007988 */ /* 0x000fe80008000404 */
[----:B------:R1:W-:Y:S01]  /*13710*/  STS.U16 [R3+UR4+0x17d00], R237 ;  /* 0x017d00ed03007988 */ /* 0x0003e20008000404 */
[----:B------:R-:W-:-:S03]  /*13720*/  IMAD R176, R131, 0x116, RZ ;  /* 0x0000011683b07824 */ /* 0x000fc600078e02ff */
[----:B------:R2:W-:Y:S01]  /*13730*/  STS.U16 [R2+UR4+0x10180], R238 ;  /* 0x010180ee02007988 */ /* 0x0005e20008000404 */
[----:B------:R-:W-:Y:S01]  /*13740*/  IMAD R131, R122, 0xe5, RZ ;  /* 0x000000e57a837824 */ /* 0x000fe200078e02ff */
[----:B-1----:R-:W1:Y:S01]  /*13750*/  LDC R3, c[0x0][0x3d8] ;  /* 0x0000f600ff037b82 */ /* 0x002e620000000800 */
[----:B------:R-:W-:Y:S01]  /*13760*/  IADD3 R122, P5, PT, R245, R202, RZ ;  /* 0x000000caf57a7210 */ /* 0x000fe20007fbe0ff */
[----:B------:R-:W-:-:S06]  /*13770*/  IMAD R170, R128, 0x136, RZ ;  /* 0x0000013680aa7824 */ /* 0x000fcc00078e02ff */
[----:B--2---:R-:W2:Y:S01]  /*13780*/  LDC R2, c[0x0][0x3d8] ;  /* 0x0000f600ff027b82 */ /* 0x004ea20000000800 */
[----:B------:R-:W-:Y:S01]  /*13790*/  IMAD R128, R123, 0xd5, RZ ;  /* 0x000000d57b807824 */ /* 0x000fe200078e02ff */
[----:B------:R-:W-:Y:S02]  /*137a0*/  LEA.HI.X.SX32 R123, R65, R203, 0x1, P5 ;  /* 0x000000cb417b7211 */ /* 0x000fe400028f0eff */
[----:B------:R-:W-:-:S04]  /*137b0*/  IADD3 R64, P5, PT, R64, R202, RZ ;  /* 0x000000ca40407210 */ /* 0x000fc80007fbe0ff */
[-C--:B------:R-:W-:Y:S01]  /*137c0*/  LEA.HI.X.SX32 R65, R139, R203.reuse, 0x1, P5 ;  /* 0x000000cb8b417211 */ /* 0x080fe200028f0eff */
[----:B------:R-:W-:Y:S01]  /*137d0*/  IMAD R134, R134, 0x56, RZ ;  /* 0x0000005686867824 */ /* 0x000fe200078e02ff */
[-C--:B------:R-:W-:Y:S02]  /*137e0*/  IADD3 R138, P5, PT, R136, R202.reuse, RZ ;  /* 0x000000ca888a7210 */ /* 0x080fe40007fbe0ff */
[-C--:B------:R-:W-:Y:S01]  /*137f0*/  LEA.HI.X.SX32 R227, R11, R203.reuse, 0x1, P6 ;  /* 0x000000cb0be37211 */ /* 0x080fe200030f0eff */
[----:B0-----:R-:W-:Y:S01]  /*13800*/  IMAD R135, R135, 0x24, RZ ;  /* 0x0000002487877824 */ /* 0x001fe200078e02ff */
[-C--:B------:R-:W-:Y:S01]  /*13810*/  IADD3 R10, P6, PT, R10, R202.reuse, RZ ;  /* 0x000000ca0a0a7210 */ /* 0x080fe20007fde0ff */
[----:B------:R-:W-:Y:S01]  /*13820*/  IMAD R201, R201, 0x66, RZ ;  /* 0x00000066c9c97824 */ /* 0x000fe200078e02ff */
[-C--:B------:R-:W-:Y:S01]  /*13830*/  LEA.HI.X.SX32 R139, R13, R203.reuse, 0x1, P5 ;  /* 0x000000cb0d8b7211 */ /* 0x080fe200028f0eff */
[----:B------:R-:W-:Y:S01]  /*13840*/  IMAD R198, R198, 0x76, RZ ;  /* 0x00000076c6c67824 */ /* 0x000fe200078e02ff */
[-C--:B------:R-:W-:Y:S01]  /*13850*/  IADD3 R12, P5, PT, R12, R202.reuse, RZ ;  /* 0x000000ca0c0c7210 */ /* 0x080fe20007fbe0ff */
[----:B-1----:R-:W-:Y:S01]  /*13860*/  IMAD R3, R3, 0x86, RZ ;  /* 0x0000008603037824 */ /* 0x002fe200078e02ff */
[-C--:B------:R-:W-:Y:S01]  /*13870*/  LEA.HI.X.SX32 R11, R246, R203.reuse, 0x1, P6 ;  /* 0x000000cbf60b7211 */ /* 0x080fe200030f0eff */
[----:B------:R-:W-:Y:S01]  /*13880*/  STL.64 [R1+0x670], R4 ;  /* 0x0006700401007387 */ /* 0x000fe20000100a00 */
[-C--:B------:R-:W-:Y:S01]  /*13890*/  IADD3 R136, P6, PT, R134, R202.reuse, RZ ;  /* 0x000000ca86887210 */ /* 0x080fe20007fde0ff */
[----:B------:R-:W-:Y:S01]  /*138a0*/  IMAD R129, R129, 0x93, RZ ;  /* 0x0000009381817824 */ /* 0x000fe200078e02ff */
[-C--:B------:R-:W-:Y:S01]  /*138b0*/  LEA.HI.X.SX32 R229, R15, R203.reuse, 0x1, P4 ;  /* 0x000000cb0fe57211 */ /* 0x080fe200020f0eff */
[----:B--2---:R-:W-:Y:S01]  /*138c0*/  IMAD R2, R2, 0x96, RZ ;  /* 0x0000009602027824 */ /* 0x004fe200078e02ff */
[-C--:B------:R-:W-:Y:S01]  /*138d0*/  IADD3 R14, P4, PT, R14, R202.reuse, RZ ;  /* 0x000000ca0e0e7210 */ /* 0x080fe20007f9e0ff */
[----:B------:R-:W-:Y:S01]  /*138e0*/  IMAD R33, R33, 0xa3, RZ ;  /* 0x000000a321217824 */ /* 0x000fe200078e02ff */
[-C--:B------:R-:W-:Y:S01]  /*138f0*/  LEA.HI.X.SX32 R13, R135, R203.reuse, 0x1, P5 ;  /* 0x000000cb870d7211 */ /* 0x080fe200028f0eff */
[----:B------:R-:W-:Y:S01]  /*13900*/  IMAD R31, R31, 0xab, RZ ;  /* 0x000000ab1f1f7824 */ /* 0x000fe200078e02ff */
[-C--:B------:R-:W-:Y:S01]  /*13910*/  IADD3 R144, P5, PT, R201, R202.reuse, RZ ;  /* 0x000000cac9907210 */ /* 0x080fe20007fbe0ff */
[----:B------:R-:W-:Y:S01]  /*13920*/  IMAD R32, R32, 0x176, RZ ;  /* 0x0000017620207824 */ /* 0x000fe200078e02ff */
[----:B------:R-:W-:Y:S01]  /*13930*/  LEA.HI.X.SX32 R137, R133, R203, 0x1, P6 ;  /* 0x000000cb85897211 */ /* 0x000fe200030f0eff */
[----:B------:R-:W-:Y:S01]  /*13940*/  IMAD R30, R30, 0x186, RZ ;  /* 0x000001861e1e7824 */ /* 0x000fe200078e02ff */
[----:B------:R-:W-:-:S02]  /*13950*/  IADD3 R134, P6, PT, R198, R202, RZ ;  /* 0x000000cac6867210 */ /* 0x000fc40007fde0ff */
[----:B------:R-:W-:Y:S02]  /*13960*/  PRMT R142, RZ, 0x7610, R142 ;  /* 0x00007610ff8e7816 */ /* 0x000fe4000000008e */
[----:B------:R-:W-:Y:S02]  /*13970*/  PRMT R168, RZ, 0x7610, R168 ;  /* 0x00007610ffa87816 */ /* 0x000fe400000000a8 */
[----:B------:R-:W-:Y:S02]  /*13980*/  PRMT R162, RZ, 0x7610, R162 ;  /* 0x00007610ffa27816 */ /* 0x000fe400000000a2 */
[----:B------:R-:W-:Y:S01]  /*13990*/  PRMT R156, RZ, 0x7610, R156 ;  /* 0x00007610ff9c7816 */ /* 0x000fe2000000009c */
[----:B------:R-:W-:Y:S01]  /*139a0*/  STL.64 [R1+0x668], R62 ;  /* 0x0006683e01007387 */ /* 0x000fe20000100a00 */
[-C--:B------:R-:W-:Y:S01]  /*139b0*/  LEA.HI.X.SX32 R15, R247, R203.reuse, 0x1, P4 ;  /* 0x000000cbf70f7211 */ /* 0x080fe200020f0eff */
[----:B------:R-:W-:Y:S01]  /*139c0*/  IMAD R207, R207, 0xcc, RZ ;  /* 0x000000cccfcf7824 */ /* 0x000fe200078e02ff */
[-C--:B------:R-:W-:Y:S01]  /*139d0*/  IADD3 R146, P4, PT, R3, R202.reuse, RZ ;  /* 0x000000ca03927210 */ /* 0x080fe20007f9e0ff */
[----:B------:R-:W2:Y:S01]  /*139e0*/  @P1 LDG.E.U16 R142, desc[UR8][R140.64] ;  /* 0x000000088c8e1981 */ /* 0x000ea2000c1e1500 */
[----:B------:R-:W-:Y:S01]  /*139f0*/  LEA.HI.X.SX32 R145, R132, R203, 0x1, P5 ;  /* 0x000000cb84917211 */ /* 0x000fe200028f0eff */
[----:B------:R-:W0:Y:S01]  /*13a00*/  LDC R245, c[0x0][0x3d8] ;  /* 0x0000f600fff57b82 */ /* 0x000e220000000800 */
[----:B------:R-:W-:-:S02]  /*13a10*/  IADD3 R132, P5, PT, R2, R202, RZ ;  /* 0x000000ca02847210 */ /* 0x000fc40007fbe0ff */
[-C--:B------:R-:W-:Y:S02]  /*13a20*/  LEA.HI.X.SX32 R135, R149, R203.reuse, 0x1, P6 ;  /* 0x000000cb95877211 */ /* 0x080fe400030f0eff */
[-C--:B------:R-:W-:Y:S02]  /*13a30*/  IADD3 R148, P6, PT, R148, R202.reuse, RZ ;  /* 0x000000ca94947210 */ /* 0x080fe40007fde0ff */
[-C--:B------:R-:W-:Y:S02]  /*13a40*/  LEA.HI.X.SX32 R147, R195, R203.reuse, 0x1, P4 ;  /* 0x000000cbc3937211 */ /* 0x080fe400020f0eff */
[-C--:B------:R-:W-:Y:S02]  /*13a50*/  IADD3 R194, P4, PT, R194, R202.reuse, RZ ;  /* 0x000000cac2c27210 */ /* 0x080fe40007f9e0ff */
[-C--:B------:R-:W-:Y:S02]  /*13a60*/  LEA.HI.X.SX32 R133, R151, R203.reuse, 0x1, P5 ;  /* 0x000000cb97857211 */ /* 0x080fe400028f0eff */
[----:B------:R-:W-:Y:S01]  /*13a70*/  IADD3 R150, P5, PT, R150, R202, RZ ;  /* 0x000000ca96967210 */ /* 0x000fe20007fbe0ff */
[----:B------:R-:W-:Y:S01]  /*13a80*/  STL.64 [R1+0x660], R122 ;  /* 0x0006607a01007387 */ /* 0x000fe20000100a00 */
[----:B------:R-:W-:-:S02]  /*13a90*/  LEA.HI.X.SX32 R149, R189, R203, 0x1, P6 ;  /* 0x000000cbbd957211 */ /* 0x000fc400030f0eff */
[-C--:B------:R-:W-:Y:S01]  /*13aa0*/  IADD3 R188, P6, PT, R188, R202.reuse, RZ ;  /* 0x000000cabcbc7210 */ /* 0x080fe20007fde0ff */
[----:B------:R1:W-:Y:S01]  /*13ab0*/  STL.64 [R1+0x658], R140 ;  /* 0x0006588c01007387 */ /* 0x0003e20000100a00 */
[-C--:B------:R-:W-:Y:S02]  /*13ac0*/  LEA.HI.X.SX32 R195, R153, R203.reuse, 0x1, P4 ;  /* 0x000000cb99c37211 */ /* 0x080fe400020f0eff */
[-C--:B------:R-:W-:Y:S01]  /*13ad0*/  IADD3 R152, P4, PT, R152, R202.reuse, RZ ;  /* 0x000000ca98987210 */ /* 0x080fe20007f9e0ff */
[----:B------:R-:W-:Y:S01]  /*13ae0*/  STL.64 [R1+0x650], R6 ;  /* 0x0006500601007387 */ /* 0x000fe20000100a00 */
        /* <DEDUP_REMOVED lines=11> */
[----:B------:R4:W-:Y:S01]  /*13ba0*/  STL.64 [R1+0x618], R138 ;  /* 0x0006188a01007387 */ /* 0x0009e20000100a00 */
[----:B------:R-:W-:-:S03]  /*13bb0*/  LEA.HI.X.SX32 R155, R171, R203, 0x1, P6 ;  /* 0x000000cbab9b7211 */ /* 0x000fc600030f0eff */
[----:B------:R-:W-:Y:S01]  /*13bc0*/  STL.64 [R1+0x610], R10 ;  /* 0x0006100a01007387 */ /* 0x000fe20000100a00 */
[----:B------:R-:W-:-:S03]  /*13bd0*/  IADD3 R170, P6, PT, R170, R202, RZ ;  /* 0x000000caaaaa7210 */ /* 0x000fc60007fde0ff */
[----:B------:R0:W-:Y:S01]  /*13be0*/  STL.64 [R1+0x5f8], R228 ;  /* 0x0005f8e401007387 */ /* 0x0001e20000100a00 */
[----:B------:R-:W-:-:S03]  /*13bf0*/  LEA.HI.X.SX32 R177, R165, R203, 0x1, P4 ;  /* 0x000000cba5b17211 */ /* 0x000fc600020f0eff */
[----:B------:R-:W-:Y:S01]  /*13c00*/  STL.64 [R1+0x5f0], R12 ;  /* 0x0005f00c01007387 */ /* 0x000fe20000100a00 */
[-C--:B------:R-:W-:Y:S02]  /*13c10*/  IADD3 R164, P4, PT, R164, R202.reuse, RZ ;  /* 0x000000caa4a47210 */ /* 0x080fe40007f9e0ff */
[----:B------:R-:W-:Y:S01]  /*13c20*/  LEA.HI.X.SX32 R159, R129, R203, 0x1, P5 ;  /* 0x000000cb819f7211 */ /* 0x000fe200028f0eff */
[----:B------:R0:W-:Y:S01]  /*13c30*/  STL.64 [R1+0x5d8], R136 ;  /* 0x0005d88801007387 */ /* 0x0001e20000100a00 */
[----:B------:R-:W-:-:S03]  /*13c40*/  IADD3 R204, P5, PT, R125, R202, RZ ;  /* 0x000000ca7dcc7210 */ /* 0x000fc60007fbe0ff */
[----:B------:R-:W-:Y:S01]  /*13c50*/  STL.64 [R1+0x5d0], R14 ;  /* 0x0005d00e01007387 */ /* 0x000fe20000100a00 */
[----:B------:R-:W-:-:S03]  /*13c60*/  LEA.HI.X.SX32 R171, R35, R203, 0x1, P6 ;  /* 0x000000cb23ab7211 */ /* 0x000fc600030f0eff */
[----:B------:R0:W-:Y:S01]  /*13c70*/  STL.64 [R1+0x5b8], R144 ;  /* 0x0005b89001007387 */ /* 0x0001e20000100a00 */
[----:B------:R-:W-:-:S03]  /*13c80*/  IADD3 R34, P6, PT, R34, R202, RZ ;  /* 0x000000ca22227210 */ /* 0x000fc60007fde0ff */
[----:B------:R0:W-:Y:S01]  /*13c90*/  STL.64 [R1+0x598], R134 ;  /* 0x0005988601007387 */ /* 0x0001e20000100a00 */
[----:B------:R-:W-:-:S03]  /*13ca0*/  LEA.HI.X.SX32 R165, R33, R203, 0x1, P4 ;  /* 0x000000cb21a57211 */ /* 0x000fc600020f0eff */
[----:B------:R0:W-:Y:S01]  /*13cb0*/  STL.64 [R1+0x578], R146 ;  /* 0x0005789201007387 */ /* 0x0001e20000100a00 */
[-C--:B------:R-:W-:Y:S02]  /*13cc0*/  IADD3 R32, P4, PT, R32, R202.reuse, RZ ;  /* 0x000000ca20207210 */ /* 0x080fe40007f9e0ff */
[----:B------:R-:W-:Y:S01]  /*13cd0*/  LEA.HI.X.SX32 R205, R31, R203, 0x1, P5 ;  /* 0x000000cb1fcd7211 */ /* 0x000fe200028f0eff */
[----:B------:R0:W-:Y:S01]  /*13ce0*/  STL.64 [R1+0x560], R132 ;  /* 0x0005608401007387 */ /* 0x0001e20000100a00 */
[----:B------:R-:W-:-:S03]  /*13cf0*/  IADD3 R30, P5, PT, R30, R202, RZ ;  /* 0x000000ca1e1e7210 */ /* 0x000fc60007fbe0ff */
[----:B------:R0:W-:Y:S01]  /*13d00*/  STL.64 [R1+0x548], R148 ;  /* 0x0005489401007387 */ /* 0x0001e20000100a00 */
        /* <DEDUP_REMOVED lines=24> */
[----:B------:R-:W-:-:S03]  /*13e90*/  LEA.HI.X.SX32 R21, R124, R203, 0x1, P4 ;  /* 0x000000cb7c157211 */ /* 0x000fc600020f0eff */
[----:B------:R0:W-:Y:S01]  /*13ea0*/  STL.64 [R1+0x428], R34 ;  /* 0x0004282201007387 */ /* 0x0001e20000100a00 */
[----:B------:R-:W-:-:S03]  /*13eb0*/  LEA.HI.X.SX32 R67, R17, R203, 0x1, P5 ;  /* 0x000000cb11437211 */ /* 0x000fc600028f0eff */
[----:B------:R0:W-:Y:S04]  /*13ec0*/  STL.64 [R1+0x410], R32 ;  /* 0x0004102001007387 */ /* 0x0001e80000100a00 */
[----:B------:R0:W-:Y:S04]  /*13ed0*/  STL.64 [R1+0x3f8], R30 ;  /* 0x0003f81e01007387 */ /* 0x0001e80000100a00 */
[----:B------:R0:W-:Y:S04]  /*13ee0*/  STL.64 [R1+0x3e0], R28 ;  /* 0x0003e01c01007387 */ /* 0x0001e80000100a00 */
[----:B------:R0:W-:Y:S04]  /*13ef0*/  STL.64 [R1+0x3c8], R26 ;  /* 0x0003c81a01007387 */ /* 0x0001e80000100a00 */
[----:B------:R0:W-:Y:S04]  /*13f00*/  STL.64 [R1+0x3b0], R24 ;  /* 0x0003b01801007387 */ /* 0x0001e80000100a00 */
[----:B------:R0:W-:Y:S04]  /*13f10*/  STL.64 [R1+0x398], R22 ;  /* 0x0003981601007387 */ /* 0x0001e80000100a00 */
[----:B------:R0:W-:Y:S04]  /*13f20*/  STL.64 [R1+0x378], R20 ;  /* 0x0003781401007387 */ /* 0x0001e80000100a00 */
[----:B------:R0:W-:Y:S04]  /*13f30*/  STL.64 [R1+0x348], R66 ;  /* 0x0003484201007387 */ /* 0x0001e80000100a00 */
[----:B-1----:R-:W2:Y:S01]  /*13f40*/  LDL.LU.64 R140, [R1+0x1498] ;  /* 0x00149800018c7983 */ /* 0x002ea20000300a00 */
[----:B------:R-:W-:-:S02]  /*13f50*/  IADD3 R72, P6, PT, R72, R202, RZ ;  /* 0x000000ca48487210 */ /* 0x000fc40007fde0ff */
[----:B------:R-:W-:Y:S01]  /*13f60*/  PRMT R192, RZ, 0x7610, R192 ;  /* 0x00007610ffc07816 */ /* 0x000fe200000000c0 */
[----:B------:R-:W3:Y:S01]  /*13f70*/  @P1 LDG.E.U16 R168, desc[UR8][R204.64] ;  /* 0x00000008cca81981 */ /* 0x000ee2000c1e1500 */
[----:B------:R-:W-:Y:S02]  /*13f80*/  LEA.HI.X.SX32 R73, R19, R203, 0x1, P6 ;  /* 0x000000cb13497211 */ /* 0x000fe400030f0eff */
[----:B------:R-:W-:Y:S01]  /*13f90*/  PRMT R186, RZ, 0x7610, R186 ;  /* 0x00007610ffba7816 */ /* 0x000fe200000000ba */
[----:B------:R-:W3:Y:S04]  /*13fa0*/  @P1 LDG.E.U16 R162, desc[UR8][R32.64] ;  /* 0x0000000820a21981 */ /* 0x000ee8000c1e1500 */
[----:B------:R-:W4:Y:S04]  /*13fb0*/  @P1 LDG.E.U16 R192, desc[UR8][R188.64] ;  /* 0x00000008bcc01981 */ /* 0x000f28000c1e1500 */
[----:B------:R-:W4:Y:S01]  /*13fc0*/  @P1 LDG.E.U16 R186, desc[UR8][R182.64] ;  /* 0x00000008b6ba1981 */ /* 0x000f22000c1e1500 */
[----:B------:R-:W-:-:S02]  /*13fd0*/  PRMT R180, RZ, 0x7610, R180 ;  /* 0x00007610ffb47816 */ /* 0x000fc400000000b4 */
[----:B------:R-:W-:Y:S01]  /*13fe0*/  PRMT R174, RZ, 0x7610, R174 ;  /* 0x00007610ffae7816 */ /* 0x000fe200000000ae */
[----:B------:R-:W4:Y:S04]  /*13ff0*/  @P1 LDG.E.U16 R156, desc[UR8][R28.64] ;  /* 0x000000081c9c1981 */ /* 0x000f28000c1e1500 */
[----:B------:R-:W4:Y:S04]  /*14000*/  @P1 LDG.E.U16 R180, desc[UR8][R176.64] ;  /* 0x00000008b0b41981 */ /* 0x000f28000c1e1500 */
[----:B------:R-:W4:Y:S04]  /*14010*/  @P1 LDG.E.U16 R174, desc[UR8][R170.64] ;  /* 0x00000008aaae1981 */ /* 0x000f28000c1e1500 */
[----:B--2---:R-:W2:Y:S04]  /*14020*/  @P1 LDG.E.U16 R141, desc[UR8][R226.64] ;  /* 0x00000008e28d1981 */ /* 0x004ea8000c1e1500 */
[----:B------:R-:W2:Y:S04]  /*14030*/  @P1 LDG.E.U16 R140, desc[UR8][R138.64] ;  /* 0x000000088a8c1981 */ /* 0x000ea8000c1e1500 */
[----:B---3--:R-:W3:Y:S04]  /*14040*/  LDL.LU.64 R226, [R1+0x1490] ;  /* 0x0014900001e27983 */ /* 0x008ee80000300a00 */
[----:B------:R1:W-:Y:S04]  /*14050*/  STL.64 [R1+0x318], R72 ;  /* 0x0003184801007387 */ /* 0x0003e80000100a00 */
[----:B----4-:R-:W4:Y:S01]  /*14060*/  LDL.LU.64 R138, [R1+0x1488] ;  /* 0x00148800018a7983 */ /* 0x010f220000300a00 */
[----:B------:R-:W-:-:S02]  /*14070*/  PRMT R225, RZ, 0x7610, R225 ;  /* 0x00007610ffe17816 */ /* 0x000fc400000000e1 */
[-C--:B------:R-:W-:Y:S02]  /*14080*/  IADD3 R16, P5, PT, R16, R202.reuse, RZ ;  /* 0x000000ca10107210 */ /* 0x080fe40007fbe0ff */
[----:B------:R-:W-:Y:S02]  /*14090*/  PRMT R223, RZ, 0x7610, R223 ;  /* 0x00007610ffdf7816 */ /* 0x000fe400000000df */
[----:B------:R-:W-:Y:S01]  /*140a0*/  IADD3 R18, P6, PT, R18, R202, RZ ;  /* 0x000000ca12127210 */ /* 0x000fe20007fde0ff */
[----:B------:R-:W2:Y:S01]  /*140b0*/  @P1 LDG.E.U16 R225, desc[UR8][R8.64] ;  /* 0x0000000808e11981 */ /* 0x000ea2000c1e1500 */
[----:B------:R-:W-:Y:S02]  /*140c0*/  PRMT R221, RZ, 0x7610, R221 ;  /* 0x00007610ffdd7816 */ /* 0x000fe400000000dd */
[----:B------:R-:W-:Y:S01]  /*140d0*/  PRMT R219, RZ, 0x7610, R219 ;  /* 0x00007610ffdb7816 */ /* 0x000fe200000000db */
[----:B------:R-:W2:Y:S01]  /*140e0*/  @P1 LDG.E.U16 R223, desc[UR8][R10.64] ;  /* 0x000000080adf1981 */ /* 0x000ea2000c1e1500 */
[----:B------:R-:W-:-:S02]  /*140f0*/  PRMT R217, RZ, 0x7610, R217 ;  /* 0x00007610ffd97816 */ /* 0x000fc400000000d9 */
[----:B------:R-:W-:Y:S01]  /*14100*/  PRMT R215, RZ, 0x7610, R215 ;  /* 0x00007610ffd77816 */ /* 0x000fe200000000d7 */
[----:B------:R-:W2:Y:S01]  /*14110*/  @P1 LDG.E.U16 R221, desc[UR8][R12.64] ;  /* 0x000000080cdd1981 */ /* 0x000ea2000c1e1500 */
[----:B------:R-:W-:Y:S02]  /*14120*/  PRMT R213, RZ, 0x7610, R213 ;  /* 0x00007610ffd57816 */ /* 0x000fe400000000d5 */
[----:B------:R-:W-:Y:S01]  /*14130*/  PRMT R211, RZ, 0x7610, R211 ;  /* 0x00007610ffd37816 */ /* 0x000fe200000000d3 */
[----:B------:R-:W2:Y:S01]  /*14140*/  @P1 LDG.E.U16 R219, desc[UR8][R14.64] ;  /* 0x000000080edb1981 */ /* 0x000ea2000c1e1500 */
[----:B------:R-:W-:Y:S02]  /*14150*/  PRMT R209, RZ, 0x7610, R209 ;  /* 0x00007610ffd17816 */ /* 0x000fe400000000d1 */
[----:B------:R-:W-:Y:S02]  /*14160*/  IADD3 R124, P4, PT, R246, R202, RZ ;  /* 0x000000caf67c7210 */ /* 0x000fe40007f9e0ff */
[----:B------:R-:W-:-:S02]  /*14170*/  PRMT R191, RZ, 0x7610, R191 ;  /* 0x00007610ffbf7816 */ /* 0x000fc400000000bf */
[----:B------:R-:W-:Y:S02]  /*14180*/  PRMT R185, RZ, 0x7610, R185 ;  /* 0x00007610ffb97816 */ /* 0x000fe400000000b9 */
[----:B------:R-:W-:Y:S02]  /*14190*/  PRMT R179, RZ, 0x7610, R179 ;  /* 0x00007610ffb37816 */ /* 0x000fe400000000b3 */
[----:B------:R-:W-:Y:S02]  /*141a0*/  PRMT R173, RZ, 0x7610, R173 ;  /* 0x00007610ffad7816 */ /* 0x000fe400000000ad */
[----:B------:R-:W-:Y:S01]  /*141b0*/  PRMT R167, RZ, 0x7610, R167 ;  /* 0x00007610ffa77816 */ /* 0x000fe200000000a7 */
[----:B------:R-:W-:Y:S01]  /*141c0*/  IMAD R206, R206, 0xdc, RZ ;  /* 0x000000dccece7824 */ /* 0x000fe200078e02ff */
[----:B------:R-:W-:Y:S01]  /*141d0*/  PRMT R161, RZ, 0x7610, R161 ;  /* 0x00007610ffa17816 */ /* 0x000fe200000000a1 */
[----:B------:R-:W-:Y:S02]  /*141e0*/  IMAD R200, R200, 0xec, RZ ;  /* 0x000000ecc8c87824 */ /* 0x000fe400078e02ff */
[----:B------:R-:W-:Y:S01]  /*141f0*/  IMAD R199, R199, 0xfc, RZ ;  /* 0x000000fcc7c77824 */ /* 0x000fe200078e02ff */
[----:B------:R-:W-:-:S02]  /*14200*/  PRMT R143, RZ, 0x7610, R143 ;  /* 0x00007610ff8f7816 */ /* 0x000fc4000000008f */
[----:B------:R-:W-:Y:S02]  /*14210*/  PRMT R224, RZ, 0x7610, R224 ;  /* 0x00007610ffe07816 */ /* 0x000fe400000000e0 */
[----:B------:R-:W-:Y:S02]  /*14220*/  PRMT R222, RZ, 0x7610, R222 ;  /* 0x00007610ffde7816 */ /* 0x000fe400000000de */
[----:B------:R-:W-:Y:S01]  /*14230*/  PRMT R220, RZ, 0x7610, R220 ;  /* 0x00007610ffdc7816 */ /* 0x000fe200000000dc */
[----:B------:R-:W-:Y:S01]  /*14240*/  IMAD R96, R96, 0x11a, RZ ;  /* 0x0000011a60607824 */ /* 0x000fe200078e02ff */
[----:B------:R-:W-:Y:S01]  /*14250*/  PRMT R218, RZ, 0x7610, R218 ;  /* 0x00007610ffda7816 */ /* 0x000fe200000000da */
[----:B------:R-:W-:Y:S02]  /*14260*/  IMAD R111, R111, 0xad, RZ ;  /* 0x000000ad6f6f7824 */ /* 0x000fe400078e02ff */
[----:B------:R-:W-:Y:S01]  /*14270*/  IMAD R110, R110, 0x18a, RZ ;  /* 0x0000018a6e6e7824 */ /* 0x000fe200078e02ff */
[----:B------:R-:W-:Y:S01]  /*14280*/  PRMT R216, RZ, 0x7610, R216 ;  /* 0x00007610ffd87816 */ /* 0x000fe200000000d8 */
[----:B------:R-:W-:Y:S01]  /*14290*/  IMAD R117, R117, 0xc5, RZ ;  /* 0x000000c575757824 */ /* 0x000fe200078e02ff */
[----:B------:R-:W-:Y:S01]  /*142a0*/  PRMT R214, RZ, 0x7610, R214 ;  /* 0x00007610ffd67816 */ /* 0x000fe200000000d6 */
[----:B------:R-:W-:-:S02]  /*142b0*/  IMAD R116, R116, 0x1ba, RZ ;  /* 0x000001ba74747824 */ /* 0x000fc400078e02ff */
[----:B------:R-:W-:Y:S01]  /*142c0*/  IMAD R109, R109, 0xa5, RZ ;  /* 0x000000a56d6d7824 */ /* 0x000fe200078e02ff */
[----:B------:R-:W-:Y:S01]  /*142d0*/  PRMT R212, RZ, 0x7610, R212 ;  /* 0x00007610ffd47816 */ /* 0x000fe200000000d4 */
[----:B------:R-:W-:Y:S02]  /*142e0*/  IMAD R108, R108, 0x17a, RZ ;  /* 0x0000017a6c6c7824 */ /* 0x000fe400078e02ff */
[----:B------:R-:W-:Y:S01]  /*142f0*/  IMAD R121, R121, 0xdd, RZ ;  /* 0x000000dd79797824 */ /* 0x000fe200078e02ff */
[----:B------:R-:W-:Y:S01]  /*14300*/  PRMT R210, RZ, 0x7610, R210 ;  /* 0x00007610ffd27816 */ /* 0x000fe200000000d2 */
[----:B------:R-:W-:Y:S02]  /*14310*/  IMAD R115, R115, 0xbd, RZ ;  /* 0x000000bd73737824 */ /* 0x000fe400078e02ff */
[----:B------:R-:W-:Y:S01]  /*14320*/  IMAD R114, R114, 0x1aa, RZ ;  /* 0x000001aa72727824 */ /* 0x000fe200078e02ff */
[----:B------:R-:W-:Y:S01]  /*14330*/  PRMT R208, RZ, 0x7610, R208 ;  /* 0x00007610ffd07816 */ /* 0x000fe200000000d0 */
[----:B------:R-:W-:-:S02]  /*14340*/  IMAD R101, R101, 0x85, RZ ;  /* 0x0000008565657824 */ /* 0x000fc400078e02ff */
[----:B------:R-:W-:Y:S01]  /*14350*/  IMAD R100, R100, 0x13a, RZ ;  /* 0x0000013a64647824 */ /* 0x000fe200078e02ff */
[----:B------:R-:W-:Y:S01]  /*14360*/  PRMT R196, RZ, 0x7610, R196 ;  /* 0x00007610ffc47816 */ /* 0x000fe200000000c4 */
[----:B------:R-:W-:Y:S01]  /*14370*/  IMAD R107, R107, 0x9d, RZ ;  /* 0x0000009d6b6b7824 */ /* 0x000fe200078e02ff */
[----:B------:R-:W-:Y:S01]  /*14380*/  PRMT R193, RZ, 0x7610, R193 ;  /* 0x00007610ffc17816 */ /* 0x000fe200000000c1 */
[----:B------:R-:W-:Y:S01]  /*14390*/  IMAD R106, R106, 0x16a, RZ ;  /* 0x0000016a6a6a7824 */ /* 0x000fe200078e02ff */
[----:B------:R-:W-:Y:S01]  /*143a0*/  PRMT R190, RZ, 0x7610, R190 ;  /* 0x00007610ffbe7816 */ /* 0x000fe200000000be */
[----:B------:R-:W-:Y:S02]  /*143b0*/  IMAD R113, R113, 0xb5, RZ ;  /* 0x000000b571717824 */ /* 0x000fe400078e02ff */
[----:B------:R-:W-:Y:S01]  /*143c0*/  IMAD R112, R112, 0x19a, RZ ;  /* 0x0000019a70707824 */ /* 0x000fe200078e02ff */
[----:B------:R-:W-:Y:S01]  /*143d0*/  PRMT R187, RZ, 0x7610, R187 ;  /* 0x00007610ffbb7816 */ /* 0x000fe200000000bb */
[----:B------:R-:W-:-:S02]  /*143e0*/  IMAD R119, R119, 0xcd, RZ ;  /* 0x000000cd77777824 */ /* 0x000fc400078e02ff */
[----:B------:R-:W-:Y:S01]  /*143f0*/  IMAD R118, R118, 0x1ca, RZ ;  /* 0x000001ca76767824 */ /* 0x000fe200078e02ff */
[----:B------:R-:W-:Y:S02]  /*14400*/  PRMT R184, RZ, 0x7610, R184 ;  /* 0x00007610ffb87816 */ /* 0x000fe400000000b8 */
[----:B------:R-:W-:Y:S02]  /*14410*/  PRMT R181, RZ, 0x7610, R181 ;  /* 0x00007610ffb57816 */ /* 0x000fe400000000b5 */
[----:B------:R-:W-:Y:S02]  /*14420*/  PRMT R178, RZ, 0x7610, R178 ;  /* 0x00007610ffb27816 */ /* 0x000fe400000000b2 */
[----:B------:R-:W-:Y:S02]  /*14430*/  PRMT R175, RZ, 0x7610, R175 ;  /* 0x00007610ffaf7816 */ /* 0x000fe400000000af */
[----:B------:R-:W-:Y:S02]  /*14440*/  PRMT R172, RZ, 0x7610, R172 ;  /* 0x00007610ffac7816 */ /* 0x000fe400000000ac */
[----:B------:R-:W-:-:S02]  /*14450*/  PRMT R169, RZ, 0x7610, R169 ;  /* 0x00007610ffa97816 */ /* 0x000fc400000000a9 */
[----:B------:R-:W-:Y:S02]  /*14460*/  PRMT R166, RZ, 0x7610, R166 ;  /* 0x00007610ffa67816 */ /* 0x000fe400000000a6 */
[----:B------:R-:W-:Y:S02]  /*14470*/  PRMT R163, RZ, 0x7610, R163 ;  /* 0x00007610ffa37816 */ /* 0x000fe400000000a3 */
[----:B------:R-:W-:Y:S01]  /*14480*/  PRMT R160, RZ, 0x7610, R160 ;  /* 0x00007610ffa07816 */ /* 0x000fe200000000a0 */
[----:B---3--:R-:W3:Y:S04]  /*14490*/  @P1 LDG.E.U16 R227, desc[UR8][R6.64] ;  /* 0x0000000806e31981 */ /* 0x008ee8000c1e1500 */
[----:B------:R-:W2:Y:S04]  /*144a0*/  @P1 LDG.E.U16 R226, desc[UR8][R64.64] ;  /* 0x0000000840e21981 */ /* 0x000ea8000c1e1500 */
[----:B----4-:R-:W4:Y:S04]  /*144b0*/  @P1 LDG.E.U16 R139, desc[UR8][R228.64] ;  /* 0x00000008e48b1981 */ /* 0x010f28000c1e1500 */
[----:B------:R-:W2:Y:S04]  /*144c0*/  @P1 LDG.E.U16 R138, desc[UR8][R136.64] ;  /* 0x00000008888a1981 */ /* 0x000ea8000c1e1500 */
[----:B0-----:R-:W2:Y:S04]  /*144d0*/  LDL.LU.64 R228, [R1+0x1480] ;  /* 0x0014800001e47983 */ /* 0x001ea80000300a00 */
[----:B------:R-:W3:Y:S01]  /*144e0*/  LDL.LU.64 R136, [R1+0x1478] ;  /* 0x0014780001887983 */ /* 0x000ee20000300a00 */
[----:B------:R-:W-:-:S05]  /*144f0*/  LEA.HI.X.SX32 R19, R249, R203, 0x1, P6 ;  /* 0x000000cbf9137211 */ /* 0x000fca00030f0eff */
[----:B------:R-:W4:Y:S01]  /*14500*/  @P1 LDG.E.U16 R215, desc[UR8][R18.64] ;  /* 0x0000000812d71981 */ /* 0x000f22000c1e1500 */
[----:B------:R-:W-:Y:S01]  /*14510*/  IMAD R246, R39, 0x7c, RZ ;  /* 0x0000007c27f67824 */ /* 0x000fe200078e02ff */
[----:B------:R-:W-:Y:S02]  /*14520*/  LEA.HI.X.SX32 R125, R69, R203, 0x1, P4 ;  /* 0x000000cb457d7211 */ /* 0x000fe400020f0eff */
[----:B------:R-:W-:Y:S02]  /*14530*/  PRMT R157, RZ, 0x7610, R157 ;  /* 0x00007610ff9d7816 */ /* 0x000fe4000000009d */
[----:B------:R-:W-:Y:S02]  /*14540*/  PRMT R236, RZ, 0x7610, R236 ;  /* 0x00007610ffec7816 */ /* 0x000fe400000000ec */
[----:B------:R-:W-:Y:S02]  /*14550*/  PRMT R235, RZ, 0x7610, R235 ;  /* 0x00007610ffeb7816 */ /* 0x000fe400000000eb */
[----:B------:R-:W-:-:S02]  /*14560*/  PRMT R234, RZ, 0x7610, R234 ;  /* 0x00007610ffea7816 */ /* 0x000fc400000000ea */
[----:B------:R-:W-:Y:S02]  /*14570*/  PRMT R233, RZ, 0x7610, R233 ;  /* 0x00007610ffe97816 */ /* 0x000fe400000000e9 */
[----:B------:R-:W-:Y:S02]  /*14580*/  PRMT R232, RZ, 0x7610, R232 ;  /* 0x00007610ffe87816 */ /* 0x000fe400000000e8 */
[----:B------:R-:W-:Y:S02]  /*14590*/  PRMT R230, RZ, 0x7610, R230 ;  /* 0x00007610ffe67816 */ /* 0x000fe400000000e6 */
[----:B------:R-:W-:Y:S02]  /*145a0*/  PRMT R231, RZ, 0x7610, R231 ;  /* 0x00007610ffe77816 */ /* 0x000fe400000000e7 */
[----:B------:R-:W-:Y:S02]  /*145b0*/  PRMT R244, RZ, 0x7610, R244 ;  /* 0x00007610fff47816 */ /* 0x000fe400000000f4 */
[----:B------:R-:W-:-:S02]  /*145c0*/  PRMT R243, RZ, 0x7610, R243 ;  /* 0x00007610fff37816 */ /* 0x000fc400000000f3 */
[----:B------:R-:W-:Y:S02]  /*145d0*/  PRMT R242, RZ, 0x7610, R242 ;  /* 0x00007610fff27816 */ /* 0x000fe400000000f2 */
[----:B------:R-:W-:Y:S01]  /*145e0*/  PRMT R241, RZ, 0x7610, R241 ;  /* 0x00007610fff17816 */ /* 0x000fe200000000f1 */
[----:B------:R-:W4:Y:S01]  /*145f0*/  @P1 LDG.E.U16 R244, desc[UR8][R122.64] ;  /* 0x000000087af41981 */ /* 0x000f22000c1e1500 */
[----:B------:R-:W-:-:S03]  /*14600*/  PRMT R240, RZ, 0x7610, R240 ;  /* 0x00007610fff07816 */ /* 0x000fc600000000f0 */
[----:B--2---:R-:W2:Y:S04]  /*14610*/  @P1 LDG.E.U16 R229, desc[UR8][R4.64] ;  /* 0x0000000804e51981 */ /* 0x004ea8000c1e1500 */
[----:B---3--:R-:W3:Y:S04]  /*14620*/  @P1 LDG.E.U16 R137, desc[UR8][R144.64] ;  /* 0x0000000890891981 */ /* 0x008ee8000c1e1500 */
[----:B------:R-:W2:Y:S01]  /*14630*/  @P1 LDG.E.U16 R136, desc[UR8][R134.64] ;  /* 0x0000000886881981 */ /* 0x000ea2000c1e1500 */
[----:B------:R-:W-:-:S03]  /*14640*/  IADD3 R68, P4, PT, R68, R202, RZ ;  /* 0x000000ca44447210 */ /* 0x000fc60007f9e0ff */
[----:B------:R-:W2:Y:S04]  /*14650*/  @P1 LDG.E.U16 R228, desc[UR8][R62.64] ;  /* 0x000000083ee41981 */ /* 0x000ea8000c1e1500 */
[----:B------:R-:W2:Y:S04]  /*14660*/  LDL.LU.64 R144, [R1+0x1470] ;  /* 0x0014700001907983 */ /* 0x000ea80000300a00 */
[----:B------:R-:W3:Y:S04]  /*14670*/  LDL.LU.64 R134, [R1+0x1468] ;  /* 0x0014680001867983 */ /* 0x000ee80000300a00 */
[----:B------:R-:W4:Y:S04]  /*14680*/  @P1 LDG.E.U16 R243, desc[UR8][R124.64] ;  /* 0x000000087cf31981 */ /* 0x000f28000c1e1500 */
        /* <DEDUP_REMOVED lines=8> */
[----:B------:R-:W2:Y:S04]  /*14710*/  LDL.LU.64 R148, [R1+0x1450] ;  /* 0x0014500001947983 */ /* 0x000ea80000300a00 */
[----:B------:R-:W3:Y:S04]  /*14720*/  LDL.LU.64 R194, [R1+0x1448] ;  /* 0x0014480001c27983 */ /* 0x000ee80000300a00 */
[----:B--2---:R0:W2:Y:S04]  /*14730*/  @P1 LDG.E.U16 R148, desc[UR8][R20.64] ;  /* 0x0000000814941981 */ /* 0x0040a8000c1e1500 */
[----:B---3--:R-:W3:Y:S04]  /*14740*/  @P1 LDG.E.U16 R195, desc[UR8][R150.64] ;  /* 0x0000000896c31981 */ /* 0x008ee8000c1e1500 */
        /* <DEDUP_REMOVED lines=19> */
[----:B------:R-:W2:Y:S04]  /*14880*/  LDL.LU R34, [R1+0x13f0] ;  /* 0x0013f00001227983 */ /* 0x000ea80000300800 */
[----:B------:R-:W2:Y:S04]  /*14890*/  LDL.LU.64 R32, [R1+0x13e8] ;  /* 0x0013e80001207983 */ /* 0x000ea80000300a00 */
[----:B------:R-:W2:Y:S04]  /*148a0*/  LDL.LU R30, [R1+0x13e0] ;  /* 0x0013e000011e7983 */ /* 0x000ea80000300800 */
[----:B------:R-:W2:Y:S04]  /*148b0*/  LDL.LU.64 R28, [R1+0x13d8] ;  /* 0x0013d800011c7983 */ /* 0x000ea80000300a00 */
[----:B------:R-:W2:Y:S04]  /*148c0*/  LDL.LU R26, [R1+0x13d0] ;  /* 0x0013d000011a7983 */ /* 0x000ea80000300800 */
[----:B------:R-:W2:Y:S04]  /*148d0*/  LDL.LU.64 R24, [R1+0x13c8] ;  /* 0x0013c80001187983 */ /* 0x000ea80000300a00 */
[----:B------:R-:W2:Y:S04]  /*148e0*/  LDL.LU R22, [R1+0x13c0] ;  /* 0x0013c00001167983 */ /* 0x000ea80000300800 */
[----:B------:R-:W2:Y:S04]  /*148f0*/  LDL.LU.64 R20, [R1+0x13b8] ;  /* 0x0013b80001147983 */ /* 0x000ea80000300a00 */
[----:B------:R-:W3:Y:S04]  /*14900*/  LDL.LU.64 R66, [R1+0x13b0] ;  /* 0x0013b00001427983 */ /* 0x000ee80000300a00 */
[----:B-1----:R-:W3:Y:S04]  /*14910*/  LDL.LU.64 R72, [R1+0x13a8] ;  /* 0x0013a80001487983 */ /* 0x002ee80000300a00 */
[----:B------:R-:W3:Y:S04]  /*14920*/  LDL.LU.64 R4, [R1+0x13a0] ;  /* 0x0013a00001047983 */ /* 0x000ee80000300a00 */
[----:B------:R-:W3:Y:S04]  /*14930*/  LDL.LU.64 R6, [R1+0x1398] ;  /* 0x0013980001067983 */ /* 0x000ee80000300a00 */
[----:B------:R-:W3:Y:S01]  /*14940*/  LDL.LU.64 R8, [R1+0x1390] ;  /* 0x0013900001087983 */ /* 0x000ee20000300a00 */
[----:B------:R-:W-:-:S02]  /*14950*/  LEA.HI.X.SX32 R69, R75, R203, 0x1, P4 ;  /* 0x000000cb4b457211 */ /* 0x000fc400020f0eff */
[----:B------:R-:W-:-:S03]  /*14960*/  IADD3 R74, P4, PT, R74, R202, RZ ;  /* 0x000000ca4a4a7210 */ /* 0x000fc60007f9e0ff */
[----:B------:R-:W3:Y:S01]  /*14970*/  @P1 LDG.E.U16 R222, desc[UR8][R68.64] ;  /* 0x0000000844de1981 */ /* 0x000ee2000c1e1500 */
[----:B------:R-:W-:Y:S02]  /*14980*/  LEA.HI.X.SX32 R75, R81, R203, 0x1, P4 ;  /* 0x000000cb514b7211 */ /* 0x000fe400020f0eff */
        /* <DEDUP_REMOVED lines=23> */
[----:B--2---:R-:W-:Y:S02]  /*14b00*/  LEA.HI.X.SX32 R17, R21, R203, 0x1, P5 ;  /* 0x000000cb15117211 */ /* 0x004fe400028f0eff */
[----:B0-----:R-:W-:-:S03]  /*14b10*/  IADD3 R20, P5, PT, R20, R202, RZ ;  /* 0x000000ca14147210 */ /* 0x001fc60007fbe0ff */
[----:B------:R0:W-:Y:S01]  /*14b20*/  STL.64 [R1+0x5b0], R16 ;  /* 0x0005b01001007387 */ /* 0x0001e20000100a00 */
[----:B------:R-:W-:-:S03]  /*14b30*/  IADD3 R22, P6, PT, R22, R202, RZ ;  /* 0x000000ca16167210 */ /* 0x000fc60007fde0ff */
[----:B------:R-:W2:Y:S01]  /*14b40*/  LDL.LU.64 R10, [R1+0x1388] ;  /* 0x00138800010a7983 */ /* 0x000ea20000300a00 */
[----:B------:R-:W-:-:S03]  /*14b50*/  LEA.HI.X.SX32 R21, R25, R203, 0x1, P5 ;  /* 0x000000cb19157211 */ /* 0x000fc600028f0eff */
        /* <DEDUP_REMOVED lines=10> */
[----:B------:R-:W2:Y:S01]  /*14c00*/  @P1 LDG.E.U16 R217, desc[UR8][R16.64] ;  /* 0x0000000810d91981 */ /* 0x000ea2000c1e1500 */
[-C--:B------:R-:W-:Y:S02]  /*14c10*/  LEA.HI.X.SX32 R27, R251, R203.reuse, 0x1, P6 ;  /* 0x000000cbfb1b7211 */ /* 0x080fe400030f0eff */
[----:B------:R-:W-:Y:S01]  /*14c20*/  IADD3 R30, P6, PT, R30, R202, RZ ;  /* 0x000000ca1e1e7210 */ /* 0x000fe20007fde0ff */
[----:B------:R-:W2:Y:S04]  /*14c30*/  @P1 LDG.E.U16 R213, desc[UR8][R20.64] ;  /* 0x0000000814d51981 */ /* 0x000ea8000c1e1500 */
[----:B------:R-:W2:Y:S04]  /*14c40*/  @P1 LDG.E.U16 R211, desc[UR8][R22.64] ;  /* 0x0000000816d31981 */ /* 0x000ea8000c1e1500 */
[----:B0-----:R-:W2:Y:S01]  /*14c50*/  LDL.LU.64 R16, [R1+0x1370] ;  /* 0x0013700001107983 */ /* 0x001ea20000300a00 */
[----:B------:R-:W-:-:S03]  /*14c60*/  LEA.HI.X.SX32 R29, R33, R203, 0x1, P5 ;  /* 0x000000cb211d7211 */ /* 0x000fc600028f0eff */
[----:B------:R0:W-:Y:S04]  /*14c70*/  STL.64 [R1+0x540], R24 ;  /* 0x0005401801007387 */ /* 0x0001e80000100a00 */
[----:B-1----:R-:W2:Y:S01]  /*14c80*/  LDL.LU.64 R18, [R1+0x1368] ;  /* 0x0013680001127983 */ /* 0x002ea20000300a00 */
[----:B------:R-:W-:-:S03]  /*14c90*/  IADD3 R32, P5, PT, R32, R202, RZ ;  /* 0x000000ca20207210 */ /* 0x000fc60007fbe0ff */
[----:B------:R1:W-:Y:S01]  /*14ca0*/  STL.64 [R1+0x528], R26 ;  /* 0x0005281a01007387 */ /* 0x0003e20000100a00 */
[----:B------:R-:W-:-:S03]  /*14cb0*/  LEA.HI.X.SX32 R31, R252, R203, 0x1, P6 ;  /* 0x000000cbfc1f7211 */ /* 0x000fc600030f0eff */
[----:B------:R-:W2:Y:S01]  /*14cc0*/  LDL.LU.64 R20, [R1+0x1360] ;  /* 0x0013600001147983 */ /* 0x000ea20000300a00 */
[----:B------:R-:W-:-:S03]  /*14cd0*/  IADD3 R34, P6, PT, R34, R202, RZ ;  /* 0x000000ca22227210 */ /* 0x000fc60007fde0ff */
[----:B------:R0:W-:Y:S01]  /*14ce0*/  STL.64 [R1+0x510], R28 ;  /* 0x0005101c01007387 */ /* 0x0001e20000100a00 */
[----:B------:R-:W-:-:S03]  /*14cf0*/  LEA.HI.X.SX32 R33, R37, R203, 0x1, P5 ;  /* 0x000000cb25217211 */ /* 0x000fc600028f0eff */
[----:B------:R-:W2:Y:S01]  /*14d00*/  LDL.LU.64 R22, [R1+0x1358] ;  /* 0x0013580001167983 */ /* 0x000ea20000300a00 */
[----:B------:R-:W-:-:S03]  /*14d10*/  IADD3 R36, P5, PT, R36, R202, RZ ;  /* 0x000000ca24247210 */ /* 0x000fc60007fbe0ff */
[----:B------:R0:W-:Y:S01]  /*14d20*/  STL.64 [R1+0x4f8], R30 ;  /* 0x0004f81e01007387 */ /* 0x0001e20000100a00 */
[----:B------:R-:W-:-:S03]  /*14d30*/  LEA.HI.X.SX32 R35, R246, R203, 0x1, P6 ;  /* 0x000000cbf6237211 */ /* 0x000fc600030f0eff */
[----:B------:R-:W2:Y:S01]  /*14d40*/  @P1 LDG.E.U16 R209, desc[UR8][R24.64] ;  /* 0x0000000818d11981 */ /* 0x000ea2000c1e1500 */
[----:B------:R-:W-:-:S03]  /*14d50*/  IADD3 R38, P6, PT, R38, R202, RZ ;  /* 0x000000ca26267210 */ /* 0x000fc60007fde0ff */
[----:B---3--:R-:W3:Y:S01]  /*14d60*/  @P1 LDG.E.U16 R205, desc[UR8][R26.64] ;  /* 0x000000081acd1981 */ /* 0x008ee2000c1e1500 */
[----:B------:R-:W-:-:S03]  /*14d70*/  LEA.HI.X.SX32 R37, R127, R203, 0x1, P5 ;  /* 0x000000cb7f257211 */ /* 0x000fc600028f0eff */
[----:B------:R-:W2:Y:S04]  /*14d80*/  @P1 LDG.E.U16 R194, desc[UR8][R28.64] ;  /* 0x000000081cc21981 */ /* 0x000ea8000c1e1500 */
[----:B0-----:R-:W2:Y:S04]  /*14d90*/  LDL.LU.64 R24, [R1+0x1350] ;  /* 0x0013500001187983 */ /* 0x001ea80000300a00 */
        /* <DEDUP_REMOVED lines=11> */
[----:B------:R-:W2:Y:S01]  /*14e50*/  @P1 LDG.E.U16 R188, desc[UR8][R32.64] ;  /* 0x0000000820bc1981 */ /* 0x000ea2000c1e1500 */
[----:B------:R-:W-:-:S03]  /*14e60*/  LEA.HI.X.SX32 R41, R45, R203, 0x1, P6 ;  /* 0x000000cb2d297211 */ /* 0x000fc600030f0eff */
[----:B------:R-:W2:Y:S04]  /*14e70*/  @P1 LDG.E.U16 R185, desc[UR8][R34.64] ;  /* 0x0000000822b91981 */ /* 0x000ea8000c1e1500 */
[----:B------:R-:W2:Y:S04]  /*14e80*/  LDL.LU.64 R30, [R1+0x1338] ;  /* 0x00133800011e7983 */ /* 0x000ea80000300a00 */
[----:B------:R-:W-:Y:S04]  /*14e90*/  STL.64 [R1+0x498], R38 ;  /* 0x0004982601007387 */ /* 0x000fe80000100a00 */
[----:B0-----:R-:W2:Y:S01]  /*14ea0*/  LDL.LU.64 R32, [R1+0x1330] ;  /* 0x0013300001207983 */ /* 0x001ea20000300a00 */
[----:B------:R-:W-:-:S03]  /*14eb0*/  IADD3 R44, P6, PT, R44, R202, RZ ;  /* 0x000000ca2c2c7210 */ /* 0x000fc60007fde0ff */
[----:B------:R0:W-:Y:S01]  /*14ec0*/  STL.64 [R1+0x480], R126 ;  /* 0x0004807e01007387 */ /* 0x0001e20000100a00 */
[----:B------:R-:W-:-:S03]  /*14ed0*/  LEA.HI.X.SX32 R43, R47, R203, 0x1, P5 ;  /* 0x000000cb2f2b7211 */ /* 0x000fc600028f0eff */
[----:B-1----:R-:W2:Y:S01]  /*14ee0*/  LDL.LU.64 R34, [R1+0x1328] ;  /* 0x0013280001227983 */ /* 0x002ea20000300a00 */
[----:B------:R-:W-:-:S03]  /*14ef0*/  IADD3 R46, P5, PT, R46, R202, RZ ;  /* 0x000000ca2e2e7210 */ /* 0x000fc60007fbe0ff */
[----:B------:R1:W-:Y:S01]  /*14f00*/  STL.64 [R1+0x468], R40 ;  /* 0x0004682801007387 */ /* 0x0003e20000100a00 */
[----:B------:R-:W-:-:S03]  /*14f10*/  LEA.HI.X.SX32 R45, R49, R203, 0x1, P6 ;  /* 0x000000cb312d7211 */ /* 0x000fc600030f0eff */
[----:B------:R-:W2:Y:S01]  /*14f20*/  @P1 LDG.E.U16 R182, desc[UR8][R36.64] ;  /* 0x0000000824b61981 */ /* 0x000ea2000c1e1500 */
[----:B------:R-:W-:Y:S02]  /*14f30*/  IADD3 R48, P6, PT, R48, R202, RZ ;  /* 0x000000ca30307210 */ /* 0x000fe40007fde0ff */
[-C--:B------:R-:W-:Y:S01]  /*14f40*/  LEA.HI.X.SX32 R47, R59, R203.reuse, 0x1, P5 ;  /* 0x000000cb3b2f7211 */ /* 0x080fe200028f0eff */
[----:B------:R-:W2:Y:S04]  /*14f50*/  @P1 LDG.E.U16 R179, desc[UR8][R38.64] ;  /* 0x0000000826b31981 */ /* 0x000ea8000c1e1500 */
[----:B------:R0:W2:Y:S04]  /*14f60*/  @P1 LDG.E.U16 R176, desc[UR8][R126.64] ;  /* 0x000000087eb01981 */ /* 0x0000a8000c1e1500 */
[----:B------:R-:W2:Y:S01]  /*14f70*/  LDL.LU.64 R36, [R1+0x1320] ;  /* 0x0013200001247983 */ /* 0x000ea20000300a00 */
[----:B------:R-:W-:-:S03]  /*14f80*/  LEA.HI.X.SX32 R49, R51, R203, 0x1, P6 ;  /* 0x000000cb33317211 */ /* 0x000fc600030f0eff */
[----:B------:R1:W-:Y:S01]  /*14f90*/  STL.64 [R1+0x450], R42 ;  /* 0x0004502a01007387 */ /* 0x0003e20000100a00 */
[----:B0-----:R-:W-:-:S03]  /*14fa0*/  IADD3 R126, P5, PT, R55, R202, RZ ;  /* 0x000000ca377e7210 */ /* 0x001fc60007fbe0ff */
[----:B------:R-:W2:Y:S04]  /*14fb0*/  LDL.LU.64 R38, [R1+0x1318] ;  /* 0x0013180001267983 */ /* 0x000ea80000300a00 */
[----:B------:R0:W-:Y:S01]  /*14fc0*/  STL.64 [R1+0x438], R44 ;  /* 0x0004382c01007387 */ /* 0x0001e20000100a00 */
        /* <DEDUP_REMOVED lines=8> */
[----:B-1----:R-:W2:Y:S04]  /*15050*/  LDL.LU.64 R40, [R1+0x1310] ;  /* 0x0013100001287983 */ /* 0x002ea80000300a00 */
[----:B------:R-:W-:Y:S04]  /*15060*/  STL.64 [R1+0x408], R48 ;  /* 0x0004083001007387 */ /* 0x000fe80000100a00 */
[----:B------:R-:W2:Y:S01]  /*15070*/  LDL.LU.64 R42, [R1+0x1308] ;  /* 0x00130800012a7983 */ /* 0x000ea20000300a00 */
[----:B------:R-:W-:-:S03]  /*15080*/  IADD3 R54, P6, PT, R54, R202, RZ ;  /* 0x000000ca36367210 */ /* 0x000fc60007fde0ff */
[----:B------:R1:W-:Y:S01]  /*15090*/  STL.64 [R1+0x3f0], R126 ;  /* 0x0003f07e01007387 */ /* 0x0003e20000100a00 */
[----:B------:R-:W-:-:S03]  /*150a0*/  LEA.HI.X.SX32 R53, R57, R203, 0x1, P5 ;  /* 0x000000cb39357211 */ /* 0x000fc600028f0eff */
[----:B0-----:R-:W2:Y:S01]  /*150b0*/  LDL.LU.64 R44, [R1+0x1300] ;  /* 0x00130000012c7983 */ /* 0x001ea20000300a00 */
        /* <DEDUP_REMOVED lines=11> */
[----:B-1----:R-:W-:-:S03]  /*15170*/  IADD3 R126, P5, PT, R61, R202, RZ ;  /* 0x000000ca3d7e7210 */ /* 0x002fc60007fbe0ff */
[----:B------:R-:W2:Y:S04]  /*15180*/  LDL.LU.64 R48, [R1+0x12f0] ;  /* 0x0012f00001307983 */ /* 0x000ea80000300a00 */
[----:B------:R1:W-:Y:S01]  /*15190*/  STL.64 [R1+0x3a8], R54 ;  /* 0x0003a83601007387 */ /* 0x0003e20000100a00 */
[----:B------:R-:W-:-:S03]  /*151a0*/  LEA.HI.X.SX32 R127, R67, R203, 0x1, P5 ;  /* 0x000000cb437f7211 */ /* 0x000fc600028f0eff */
[----:B------:R-:W-:Y:S04]  /*151b0*/  STL.64 [R1+0x390], R56 ;  /* 0x0003903801007387 */ /* 0x000fe80000100a00 */
[----:B------:R-:W2:Y:S01]  /*151c0*/  @P1 LDG.E.U16 R155, desc[UR8][R50.64] ;  /* 0x00000008329b1981 */ /* 0x000ea2000c1e1500 */
[----:B------:R-:W-:-:S03]  /*151d0*/  IADD3 R60, P6, PT, R60, R202, RZ ;  /* 0x000000ca3c3c7210 */ /* 0x000fc60007fde0ff */
[----:B------:R-:W2:Y:S04]  /*151e0*/  @P1 LDG.E.U16 R153, desc[UR8][R52.64] ;  /* 0x0000000834991981 */ /* 0x000ea8000c1e1500 */
[----:B------:R-:W2:Y:S04]  /*151f0*/  @P1 LDG.E.U16 R151, desc[UR8][R54.64] ;  /* 0x0000000836971981 */ /* 0x000ea8000c1e1500 */
[----:B0-----:R-:W2:Y:S04]  /*15200*/  LDL.LU.64 R50, [R1+0x12e8] ;  /* 0x0012e80001327983 */ /* 0x001ea80000300a00 */
[----:B------:R-:W-:Y:S04]  /*15210*/  STL.64 [R1+0x370], R58 ;  /* 0x0003703a01007387 */ /* 0x000fe80000100a00 */
[----:B------:R-:W2:Y:S01]  /*15220*/  LDL.LU.64 R52, [R1+0x12e0] ;  /* 0x0012e00001347983 */ /* 0x000ea20000300a00 */
[----:B------:R-:W-:-:S03]  /*15230*/  LEA.HI.X.SX32 R61, R199, R203, 0x1, P6 ;  /* 0x000000cbc73d7211 */ /* 0x000fc600030f0eff */
[----:B------:R0:W-:Y:S04]  /*15240*/  STL.64 [R1+0x340], R126 ;  /* 0x0003407e01007387 */ /* 0x0001e80000100a00 */
[----:B-1----:R-:W2:Y:S04]  /*15250*/  LDL.LU.64 R54, [R1+0x12d8] ;  /* 0x0012d80001367983 */ /* 0x002ea80000300a00 */
[----:B------:R0:W2:Y:S04]  /*15260*/  @P1 LDG.E.U16 R145, desc[UR8][R126.64] ;  /* 0x000000087e911981 */ /* 0x0000a8000c1e1500 */
[----:B------:R-:W2:Y:S04]  /*15270*/  @P1 LDG.E.U16 R149, desc[UR8][R56.64] ;  /* 0x0000000838951981 */ /* 0x000ea8000c1e1500 */
[----:B------:R-:W2:Y:S01]  /*15280*/  @P1 LDG.E.U16 R147, desc[UR8][R58.64] ;  /* 0x000000083a931981 */ /* 0x000ea2000c1e1500 */
[-C--:B0-----:R-:W-:Y:S01]  /*15290*/  IADD3 R126, P6, PT, R247, R202.reuse, RZ ;  /* 0x000000caf77e7210 */ /* 0x081fe20007fde0ff */
[----:B------:R-:W-:Y:S01]  /*152a0*/  IMAD R247, R245, 0xed, RZ ;  /* 0x000000edf5f77824 */ /* 0x000fe200078e02ff */
[----:B------:R-:W-:Y:S01]  /*152b0*/  IADD3 R66, P5, PT, R66, R202, RZ ;  /* 0x000000ca42427210 */ /* 0x000fe20007fbe0ff */
[----:B------:R-:W0:Y:S01]  /*152c0*/  LDC R245, c[0x0][0x3d8] ;  /* 0x0000f600fff57b82 */ /* 0x000e220000000800 */
[----:B------:R-:W2:Y:S04]  /*152d0*/  LDL.LU.64 R56, [R1+0x12d0] ;  /* 0x0012d00001387983 */ /* 0x000ea80000300a00 */
[----:B------:R-:W2:Y:S01]  /*152e0*/  LDL.LU.64 R58, [R1+0x12c8] ;  /* 0x0012c800013a7983 */ /* 0x000ea20000300a00 */
[----:B------:R-:W-:-:S03]  /*152f0*/  LEA.HI.X.SX32 R67, R71, R203, 0x1, P5 ;  /* 0x000000cb47437211 */ /* 0x000fc600028f0eff */
[----:B------:R1:W-:Y:S01]  /*15300*/  STL.64 [R1+0x310], R60 ;  /* 0x0003103c01007387 */ /* 0x0003e20000100a00 */
[----:B------:R-:W-:-:S03]  /*15310*/  LEA.HI.X.SX32 R127, R248, R203, 0x1, P6 ;  /* 0x000000cbf87f7211 */ /* 0x000fc600030f0eff */
[----:B------:R-:W2:Y:S01]  /*15320*/  @P1 LDG.E.U16 R143, desc[UR8][R60.64] ;  /* 0x000000083c8f1981 */ /* 0x000ea2000c1e1500 */
[-C--:B------:R-:W-:Y:S02]  /*15330*/  IADD3 R72, P6, PT, R72, R202.reuse, RZ ;  /* 0x000000ca48487210 */ /* 0x080fe40007fde0ff */
[----:B------:R-:W-:Y:S01]  /*15340*/  IADD3 R70, P5, PT, R70, R202, RZ ;  /* 0x000000ca46467210 */ /* 0x000fe20007fbe0ff */
[----:B------:R-:W2:Y:S01]  /*15350*/  @P1 LDG.E.U16 R224, desc[UR8][R66.64] ;  /* 0x0000000842e01981 */ /* 0x000ea2000c1e1500 */
[----:B------:R-:W-:-:S03]  /*15360*/  LEA.HI.X.SX32 R121, R247, R203, 0x1, P4 ;  /* 0x000000cbf7797211 */ /* 0x000fc600020f0eff */
[----:B------:R-:W2:Y:S04]  /*15370*/  @P1 LDG.E.U16 R242, desc[UR8][R126.64] ;  /* 0x000000087ef21981 */ /* 0x000ea8000c1e1500 */
[----:B-1----:R-:W2:Y:S01]  /*15380*/  LDL.LU.64 R60, [R1+0x12c0] ;  /* 0x0012c000013c7983 */ /* 0x002ea20000300a00 */
[-C--:B------:R-:W-:Y:S01]  /*15390*/  LEA.HI.X.SX32 R73, R79, R203.reuse, 0x1, P6 ;  /* 0x000000cb4f497211 */ /* 0x080fe200030f0eff */
[----:B0-----:R-:W-:Y:S01]  /*153a0*/  IMAD R248, R245, 0x1fa, RZ ;  /* 0x000001faf5f87824 */ /* 0x001fe200078e02ff */
[-C--:B------:R-:W-:Y:S01]  /*153b0*/  LEA.HI.X.SX32 R71, R77, R203.reuse, 0x1, P5 ;  /* 0x000000cb4d477211 */ /* 0x080fe200028f0eff */
[----:B------:R-:W-:Y:S01]  /*153c0*/  STL.64 [R1+0x640], R124 ;  /* 0x0006407c01007387 */ /* 0x000fe20000100a00 */
[----:B------:R-:W-:Y:S01]  /*153d0*/  IADD3 R78, P6, PT, R78, R202, RZ ;  /* 0x000000ca4e4e7210 */ /* 0x000fe20007fde0ff */
[----:B------:R-:W0:Y:S02]  /*153e0*/  LDC R245, c[0x0][0x3d8] ;  /* 0x0000f600fff57b82 */ /* 0x000e240000000800 */
[----:B------:R-:W2:Y:S04]  /*153f0*/  LDL.LU.64 R62, [R1+0x12b8] ;  /* 0x0012b800013e7983 */ /* 0x000ea80000300a00 */
[----:B------:R1:W-:Y:S02]  /*15400*/  STL.64 [R1+0x628], R66 ;  /* 0x0006284201007387 */ /* 0x0003e40000100a00 */
[----:B------:R-:W3:Y:S02]  /*15410*/  LDC R247, c[0x0][0x3d8] ;  /* 0x0000f600fff77b82 */ /* 0x000ee40000000800 */
[----:B------:R-:W2:Y:S01]  /*15420*/  LDL.LU.64 R64, [R1+0x12b0] ;  /* 0x0012b00001407983 */ /* 0x000ea20000300a00 */
[----:B------:R-:W-:-:S03]  /*15430*/  LEA.HI.X.SX32 R79, R85, R203, 0x1, P6 ;  /* 0x000000cb554f7211 */ /* 0x000fc600030f0eff */
[----:B------:R-:W-:Y:S01]  /*15440*/  STL.64 [R1+0x620], R126 ;  /* 0x0006207e01007387 */ /* 0x000fe20000100a00 */
[----:B------:R-:W-:-:S03]  /*15450*/  IADD3 R84, P6, PT, R84, R202, RZ ;  /* 0x000000ca54547210 */ /* 0x000fc60007fde0ff */
[----:B-1----:R-:W2:Y:S01]  /*15460*/  LDL.LU.64 R66, [R1+0x12a8] ;  /* 0x0012a80001427983 */ /* 0x002ea20000300a00 */
[----:B------:R-:W-:-:S03]  /*15470*/  LEA.HI.X.SX32 R85, R91, R203, 0x1, P6 ;  /* 0x000000cb5b557211 */ /* 0x000fc600030f0eff */
[----:B------:R1:W-:Y:S01]  /*15480*/  STL.64 [R1+0x608], R68 ;  /* 0x0006084401007387 */ /* 0x0003e20000100a00 */
[----:B------:R-:W-:-:S03]  /*15490*/  IADD3 R90, P6, PT, R90, R202, RZ ;  /* 0x000000ca5a5a7210 */ /* 0x000fc60007fde0ff */
[----:B------:R-:W2:Y:S01]  /*154a0*/  @P1 LDG.E.U16 R220, desc[UR8][R70.64] ;  /* 0x0000000846dc1981 */ /* 0x000ea2000c1e1500 */
[----:B------:R-:W-:-:S03]  /*154b0*/  IADD3 R76, P5, PT, R76, R202, RZ ;  /* 0x000000ca4c4c7210 */ /* 0x000fc60007fbe0ff */
[----:B------:R-:W2:Y:S04]  /*154c0*/  @P1 LDG.E.U16 R218, desc[UR8][R72.64] ;  /* 0x0000000848da1981 */ /* 0x000ea8000c1e1500 */
[----:B-1----:R-:W2:Y:S01]  /*154d0*/  LDL.LU.64 R68, [R1+0x12a0] ;  /* 0x0012a00001447983 */ /* 0x002ea20000300a00 */
[----:B------:R-:W-:-:S03]  /*154e0*/  LEA.HI.X.SX32 R91, R97, R203, 0x1, P6 ;  /* 0x000000cb615b7211 */ /* 0x000fc600030f0eff */
[----:B------:R1:W-:Y:S01]  /*154f0*/  STL.64 [R1+0x5e8], R70 ;  /* 0x0005e84601007387 */ /* 0x0003e20000100a00 */
[-C--:B------:R-:W-:Y:S02]  /*15500*/  IADD3 R96, P6, PT, R96, R202.reuse, RZ ;  /* 0x000000ca60607210 */ /* 0x080fe40007fde0ff */
[-C--:B------:R-:W-:Y:S01]  /*15510*/  LEA.HI.X.SX32 R77, R83, R203.reuse, 0x1, P5 ;  /* 0x000000cb534d7211 */ /* 0x080fe200028f0eff */
[----:B------:R-:W2:Y:S01]  /*15520*/  @P1 LDG.E.U16 R212, desc[UR8][R78.64] ;  /* 0x000000084ed41981 */ /* 0x000ea2000c1e1500 */
[----:B------:R-:W-:Y:S01]  /*15530*/  LEA.HI.X.SX32 R97, R103, R203, 0x1, P6 ;  /* 0x000000cb67617211 */ /* 0x000fe200030f0eff */
[----:B0-----:R-:W-:Y:S01]  /*15540*/  IMAD R245, R245, 0xfd, RZ ;  /* 0x000000fdf5f57824 */ /* 0x001fe200078e02ff */
[-C--:B------:R-:W-:Y:S01]  /*15550*/  IADD3 R248, P4, PT, R248, R202.reuse, RZ ;  /* 0x000000caf8f87210 */ /* 0x080fe20007f9e0ff */
[----:B------:R-:W2:Y:S04]  /*15560*/  @P1 LDG.E.U16 R214, desc[UR8][R76.64] ;  /* 0x000000084cd61981 */ /* 0x000ea8000c1e1500 */
[----:B-1----:R-:W2:Y:S04]  /*15570*/  LDL.LU.64 R70, [R1+0x1298] ;  /* 0x0012980001467983 */ /* 0x002ea80000300a00 */
[----:B------:R0:W-:Y:S01]  /*15580*/  STL.64 [R1+0x5c8], R72 ;  /* 0x0005c84801007387 */ /* 0x0001e20000100a00 */
[----:B------:R-:W-:-:S02]  /*15590*/  IADD3 R102, P6, PT, R102, R202, RZ ;  /* 0x000000ca66667210 */ /* 0x000fc40007fde0ff */
[----:B------:R-:W-:Y:S01]  /*155a0*/  IADD3 R82, P5, PT, R82, R202, RZ ;  /* 0x000000ca52527210 */ /* 0x000fe20007fbe0ff */
[----:B------:R-:W2:Y:S04]  /*155b0*/  @P1 LDG.E.U16 R196, desc[UR8][R84.64] ;  /* 0x0000000854c41981 */ /* 0x000ea8000c1e1500 */
[----:B------:R-:W2:Y:S04]  /*155c0*/  @P1 LDG.E.U16 R187, desc[UR8][R90.64] ;  /* 0x000000085abb1981 */ /* 0x000ea8000c1e1500 */
[----:B0-----:R-:W2:Y:S04]  /*155d0*/  LDL.LU.64 R72, [R1+0x1290] ;  /* 0x0012900001487983 */ /* 0x001ea80000300a00 */
[----:B------:R0:W-:Y:S01]  /*155e0*/  STL.64 [R1+0x5a8], R74 ;  /* 0x0005a84a01007387 */ /* 0x0001e20000100a00 */
[----:B------:R-:W-:-:S02]  /*155f0*/  LEA.HI.X.SX32 R103, R109, R203, 0x1, P6 ;  /* 0x000000cb6d677211 */ /* 0x000fc400030f0eff */
[----:B------:R-:W-:Y:S01]  /*15600*/  LEA.HI.X.SX32 R83, R89, R203, 0x1, P5 ;  /* 0x000000cb59537211 */ /* 0x000fe200028f0eff */
[----:B---3--:R-:W-:Y:S01]  /*15610*/  IMAD R247, R247, 0xf5, RZ ;  /* 0x000000f5f7f77824 */ /* 0x008fe200078e02ff */
[-C--:B------:R-:W-:Y:S01]  /*15620*/  IADD3 R108, P6, PT, R108, R202.reuse, RZ ;  /* 0x000000ca6c6c7210 */ /* 0x080fe20007fde0ff */
[----:B------:R-:W3:Y:S04]  /*15630*/  @P1 LDG.E.U16 R178, desc[UR8][R96.64] ;  /* 0x0000000860b21981 */ /* 0x000ee8000c1e1500 */
[----:B------:R-:W2:Y:S04]  /*15640*/  @P1 LDG.E.U16 R232, desc[UR8][R120.64] ;  /* 0x0000000878e81981 */ /* 0x000ea8000c1e1500 */
[----:B0-----:R-:W2:Y:S01]  /*15650*/  LDL.LU.64 R74, [R1+0x1288] ;  /* 0x00128800014a7983 */ /* 0x001ea20000300a00 */
[----:B------:R-:W-:-:S03]  /*15660*/  IADD3 R88, P5, PT, R88, R202, RZ ;  /* 0x000000ca58587210 */ /* 0x000fc60007fbe0ff */
[----:B------:R0:W-:Y:S01]  /*15670*/  STL.64 [R1+0x588], R76 ;  /* 0x0005884c01007387 */ /* 0x0001e20000100a00 */
[-C--:B------:R-:W-:Y:S02]  /*15680*/  LEA.HI.X.SX32 R109, R115, R203.reuse, 0x1, P6 ;  /* 0x000000cb736d7211 */ /* 0x080fe400030f0eff */
[----:B------:R-:W-:Y:S01]  /*15690*/  LEA.HI.X.SX32 R89, R95, R203, 0x1, P5 ;  /* 0x000000cb5f597211 */ /* 0x000fe200028f0eff */
[----:B------:R-:W2:Y:S01]  /*156a0*/  @P1 LDG.E.U16 R208, desc[UR8][R82.64] ;  /* 0x0000000852d01981 */ /* 0x000ea2000c1e1500 */
[----:B------:R-:W-:-:S03]  /*156b0*/  IADD3 R114, P6, PT, R114, R202, RZ ;  /* 0x000000ca72727210 */ /* 0x000fc60007fde0ff */
[----:B------:R-:W2:Y:S04]  /*156c0*/  @P1 LDG.E.U16 R169, desc[UR8][R102.64] ;  /* 0x0000000866a91981 */ /* 0x000ea8000c1e1500 */
[----:B0-----:R-:W2:Y:S04]  /*156d0*/  LDL.LU.64 R76, [R1+0x1280] ;  /* 0x00128000014c7983 */ /* 0x001ea80000300a00 */
[----:B------:R0:W-:Y:S01]  /*156e0*/  STL.64 [R1+0x568], R78 ;  /* 0x0005684e01007387 */ /* 0x0001e20000100a00 */
[----:B------:R-:W-:Y:S02]  /*156f0*/  IADD3 R94, P5, PT, R94, R202, RZ ;  /* 0x000000ca5e5e7210 */ /* 0x000fe40007fbe0ff */
[-C--:B------:R-:W-:Y:S01]  /*15700*/  LEA.HI.X.SX32 R115, R128, R203.reuse, 0x1, P6 ;  /* 0x000000cb80737211 */ /* 0x080fe200030f0eff */
[----:B------:R-:W2:Y:S01]  /*15710*/  @P1 LDG.E.U16 R190, desc[UR8][R88.64] ;  /* 0x0000000858be1981 */ /* 0x000ea2000c1e1500 */
[----:B------:R-:W-:-:S03]  /*15720*/  LEA.HI.X.SX32 R95, R101, R203, 0x1, P5 ;  /* 0x000000cb655f7211 */ /* 0x000fc600028f0eff */
[----:B------:R-:W2:Y:S04]  /*15730*/  @P1 LDG.E.U16 R160, desc[UR8][R108.64] ;  /* 0x000000086ca01981 */ /* 0x000ea8000c1e1500 */
[----:B0-----:R-:W2:Y:S04]  /*15740*/  LDL.LU.64 R78, [R1+0x1278] ;  /* 0x00127800014e7983 */ /* 0x001ea80000300a00 */
[----:B------:R0:W-:Y:S01]  /*15750*/  STL.64 [R1+0x550], R80 ;  /* 0x0005505001007387 */ /* 0x0001e20000100a00 */
[-C--:B------:R-:W-:Y:S02]  /*15760*/  IADD3 R128, P6, PT, R249, R202.reuse, RZ ;  /* 0x000000caf9807210 */ /* 0x080fe40007fde0ff */
[----:B------:R-:W-:Y:S01]  /*15770*/  IADD3 R100, P5, PT, R100, R202, RZ ;  /* 0x000000ca64647210 */ /* 0x000fe20007fbe0ff */
[----:B------:R-:W2:Y:S01]  /*15780*/  @P1 LDG.E.U16 R181, desc[UR8][R94.64] ;  /* 0x000000085eb51981 */ /* 0x000ea2000c1e1500 */
[----:B------:R-:W-:-:S02]  /*15790*/  LEA.HI.X.SX32 R249, R245, R203, 0x1, P4 ;  /* 0x000000cbf5f97211 */ /* 0x000fc400020f0eff */
[----:B------:R-:W1:Y:S01]  /*157a0*/  LDC R245, c[0x0][0x3d8] ;  /* 0x0000f600fff57b82 */ /* 0x000e620000000800 */
[----:B------:R-:W2:Y:S04]  /*157b0*/  @P1 LDG.E.U16 R235, desc[UR8][R114.64] ;  /* 0x0000000872eb1981 */ /* 0x000ea8000c1e1500 */
[----:B0-----:R-:W2:Y:S04]  /*157c0*/  LDL.LU.64 R80, [R1+0x1270] ;  /* 0x0012700001507983 */ /* 0x001ea80000300a00 */
[----:B------:R0:W-:Y:S01]  /*157d0*/  STL.64 [R1+0x538], R82 ;  /* 0x0005385201007387 */ /* 0x0001e20000100a00 */
[----:B------:R-:W-:-:S02]  /*157e0*/  LEA.HI.X.SX32 R101, R107, R203, 0x1, P5 ;  /* 0x000000cb6b657211 */ /* 0x000fc400028f0eff */
[----:B------:R-:W-:Y:S01]  /*157f0*/  IADD3 R106, P5, PT, R106, R202, RZ ;  /* 0x000000ca6a6a7210 */ /* 0x000fe20007fbe0ff */
[----:B------:R1:W2:Y:S04]  /*15800*/  @P1 LDG.E.U16 R230, desc[UR8][R248.64] ;  /* 0x00000008f8e61981 */ /* 0x0002a8000c1e1500 */
[----:B0-----:R-:W2:Y:S04]  /*15810*/  LDL.LU.64 R82, [R1+0x1268] ;  /* 0x0012680001527983 */ /* 0x001ea80000300a00 */
[----:B------:R0:W-:Y:S01]  /*15820*/  STL.64 [R1+0x520], R84 ;  /* 0x0005205401007387 */ /* 0x0001e20000100a00 */
[----:B------:R-:W-:-:S02]  /*15830*/  LEA.HI.X.SX32 R107, R113, R203, 0x1, P5 ;  /* 0x000000cb716b7211 */ /* 0x000fc400028f0eff */
[----:B------:R-:W-:Y:S01]  /*15840*/  IADD3 R112, P5, PT, R112, R202, RZ ;  /* 0x000000ca70707210 */ /* 0x000fe20007fbe0ff */
[----:B------:R-:W2:Y:S04]  /*15850*/  @P1 LDG.E.U16 R172, desc[UR8][R100.64] ;  /* 0x0000000864ac1981 */ /* 0x000ea8000c1e1500 */
        /* <DEDUP_REMOVED lines=12> */
[----:B------:R-:W-:Y:S01]  /*15920*/  LEA.HI.X.SX32 R131, R247, R203, 0x1, P5 ;  /* 0x000000cbf7837211 */ /* 0x000fe200028f0eff */
[----:B-1----:R-:W-:-:S02]  /*15930*/  IMAD R247, R245, 0x1e, RZ ;  /* 0x0000001ef5f77824 */ /* 0x002fc400078e02ff */
[----:B------:R-:W1:Y:S01]  /*15940*/  LDC R245, c[0x0][0x3d8] ;  /* 0x0000f600fff57b82 */ /* 0x000e620000000800 */
[----:B------:R-:W2:Y:S04]  /*15950*/  @P1 LDG.E.U16 R233, desc[UR8][R118.64] ;  /* 0x0000000876e91981 */ /* 0x000ea8000c1e1500 */
[----:B0-----:R-:W2:Y:S04]  /*15960*/  LDL.LU.64 R90, [R1+0x1248] ;  /* 0x00124800015a7983 */ /* 0x001ea80000300a00 */
[----:B------:R0:W-:Y:S04]  /*15970*/  STL.64 [R1+0x4c0], R92 ;  /* 0x0004c05c01007387 */ /* 0x0001e80000100a00 */
[----:B------:R1:W2:Y:S04]  /*15980*/  @P1 LDG.E.U16 R231, desc[UR8][R130.64] ;  /* 0x0000000882e71981 */ /* 0x0002a8000c1e1500 */
[----:B0-----:R-:W2:Y:S04]  /*15990*/  LDL.LU.64 R92, [R1+0x1240] ;  /* 0x00124000015c7983 */ /* 0x001ea80000300a00 */
[----:B------:R0:W-:Y:S04]  /*159a0*/  STL.64 [R1+0x4a8], R94 ;  /* 0x0004a85e01007387 */ /* 0x0001e80000100a00 */
[----:B0-----:R-:W2:Y:S04]  /*159b0*/  LDL.LU.64 R94, [R1+0x1238] ;  /* 0x00123800015e7983 */ /* 0x001ea80000300a00 */
[----:B------:R0:W-:Y:S04]  /*159c0*/  STL.64 [R1+0x490], R96 ;  /* 0x0004906001007387 */ /* 0x0001e80000100a00 */
[----:B0-----:R-:W2:Y:S04]  /*159d0*/  LDL.LU.64 R96, [R1+0x1230] ;  /* 0x0012300001607983 */ /* 0x001ea80000300a00 */
[----:B------:R0:W-:Y:S04]  /*159e0*/  STL.64 [R1+0x478], R98 ;  /* 0x0004786201007387 */ /* 0x0001e80000100a00 */
[----:B0-----:R-:W2:Y:S04]  /*159f0*/  LDL.LU.64 R98, [R1+0x1228] ;  /* 0x0012280001627983 */ /* 0x001ea80000300a00 */
[----:B------:R0:W-:Y:S04]  /*15a00*/  STL.64 [R1+0x460], R100 ;  /* 0x0004606401007387 */ /* 0x0001e80000100a00 */
[----:B0-----:R-:W2:Y:S04]  /*15a10*/  LDL.LU.64 R100, [R1+0x1220] ;  /* 0x0012200001647983 */ /* 0x001ea80000300a00 */
[----:B------:R0:W-:Y:S01]  /*15a20*/  STL.64 [R1+0x448], R102 ;  /* 0x0004486601007387 */ /* 0x0001e20000100a00 */
[----:B------:R-:W-:Y:S01]  /*15a30*/  LEA.HI.X.SX32 R129, R247, R203, 0x1, P6 ;  /* 0x000000cbf7817211 */ /* 0x000fe200030f0eff */
[----:B-1----:R-:W-:-:S02]  /*15a40*/  IMAD R247, R245, 0x26, RZ ;  /* 0x00000026f5f77824 */ /* 0x002fc400078e02ff */
[----:B------:R-:W1:Y:S02]  /*15a50*/  LDC R245, c[0x0][0x3d8] ;  /* 0x0000f600fff57b82 */ /* 0x000e640000000800 */
[----:B------:R-:W2:Y:S04]  /*15a60*/  @P1 LDG.E.U16 R241, desc[UR8][R128.64] ;  /* 0x0000000880f11981 */ /* 0x000ea8000c1e1500 */
[----:B0-----:R-:W2:Y:S04]  /*15a70*/  LDL.LU.64 R102, [R1+0x1218] ;  /* 0x0012180001667983 */ /* 0x001ea80000300a00 */
[----:B------:R0:W-:Y:S04]  /*15a80*/  STL.64 [R1+0x430], R104 ;  /* 0x0004306801007387 */ /* 0x0001e80000100a00 */
[----:B0-----:R-:W2:Y:S04]  /*15a90*/  LDL.LU.64 R104, [R1+0x1210] ;  /* 0x0012100001687983 */ /* 0x001ea80000300a00 */
[----:B------:R0:W-:Y:S04]  /*15aa0*/  STL.64 [R1+0x418], R106 ;  /* 0x0004186a01007387 */ /* 0x0001e80000100a00 */
[----:B0-----:R-:W3:Y:S04]  /*15ab0*/  LDL.LU.64 R106, [R1+0x1208] ;  /* 0x00120800016a7983 */ /* 0x001ee80000300a00 */
[----:B------:R0:W-:Y:S04]  /*15ac0*/  STL.64 [R1+0x400], R108 ;  /* 0x0004006c01007387 */ /* 0x0001e80000100a00 */
[----:B0-----:R-:W3:Y:S04]  /*15ad0*/  LDL.LU.64 R108, [R1+0x1200] ;  /* 0x00120000016c7983 */ /* 0x001ee80000300a00 */
[----:B------:R0:W-:Y:S04]  /*15ae0*/  STL.64 [R1+0x3e8], R110 ;  /* 0x0003e86e01007387 */ /* 0x0001e80000100a00 */
[----:B0-----:R-:W3:Y:S04]  /*15af0*/  LDL.LU.64 R110, [R1+0x11f8] ;  /* 0x0011f800016e7983 */ /* 0x001ee80000300a00 */
[----:B------:R0:W-:Y:S04]  /*15b00*/  STL.64 [R1+0x3d0], R112 ;  /* 0x0003d07001007387 */ /* 0x0001e80000100a00 */
[----:B------:R1:W-:Y:S04]  /*15b10*/  STL.64 [R1+0x3b8], R114 ;  /* 0x0003b87201007387 */ /* 0x0003e80000100a00 */
[----:B------:R1:W-:Y:S04]  /*15b20*/  STL.64 [R1+0x3a0], R116 ;  /* 0x0003a07401007387 */ /* 0x0003e80000100a00 */
[----:B0-----:R-:W3:Y:S04]  /*15b30*/  LDL.LU.64 R112, [R1+0x11f0] ;  /* 0x0011f00001707983 */ /* 0x001ee80000300a00 */
[----:B------:R0:W-:Y:S04]  /*15b40*/  STL.64 [R1+0x388], R118 ;  /* 0x0003887601007387 */ /* 0x0001e80000100a00 */
[----:B-1----:R-:W3:Y:S04]  /*15b50*/  LDL.LU.64 R114, [R1+0x11e8] ;  /* 0x0011e80001727983 */ /* 0x002ee80000300a00 */
[----:B------:R1:W-:Y:S04]  /*15b60*/  STL.64 [R1+0x368], R120 ;  /* 0x0003687801007387 */ /* 0x0003e80000100a00 */
[----:B------:R-:W3:Y:S04]  /*15b70*/  LDL.LU.64 R116, [R1+0x11e0] ;  /* 0x0011e00001747983 */ /* 0x000ee80000300a00 */
[----:B0-----:R-:W3:Y:S04]  /*15b80*/  LDL.LU.64 R118, [R1+0x11d8] ;  /* 0x0011d80001767983 */ /* 0x001ee80000300a00 */
[----:B------:R-:W-:Y:S04]  /*15b90*/  STL.64 [R1+0x338], R130 ;  /* 0x0003388201007387 */ /* 0x000fe80000100a00 */
[----:B-1----:R-:W3:Y:S04]  /*15ba0*/  LDL.LU.64 R120, [R1+0x11d0] ;  /* 0x0011d00001787983 */ /* 0x002ee80000300a00 */
[----:B------:R0:W-:Y:S02]  /*15bb0*/  STL.64 [R1+0x308], R248 ;  /* 0x000308f801007387 */ /* 0x0001e40000100a00 */
[----:B0-----:R-:W-:-:S02]  /*15bc0*/  IADD3 R248, P5, PT, R252, R202, RZ ;  /* 0x000000cafcf87210 */ /* 0x001fc40007fbe0ff */
[----:B------:R-:W0:Y:S01]  /*15bd0*/  LDC R252, c[0x0][0x3d8] ;  /* 0x0000f600fffc7b82 */ /* 0x000e220000000800 */
[-C--:B------:R-:W-:Y:S02]  /*15be0*/  IADD3 R130, P4, PT, R250, R202.reuse, RZ ;  /* 0x000000cafa827210 */ /* 0x080fe40007f9e0ff */
[----:B------:R-:W-:Y:S01]  /*15bf0*/  IADD3 R250, P6, PT, R251, R202, RZ ;  /* 0x000000cafbfa7210 */ /* 0x000fe20007fde0ff */
[----:B------:R-:W-:-:S04]  /*15c00*/  IMAD R251, R245, 0x2e, RZ ;  /* 0x0000002ef5fb7824 */ /* 0x000fc800078e02ff */
[----:B------:R-:W1:Y:S01]  /*15c10*/  LDC R245, c[0x0][0x3d8] ;  /* 0x0000f600fff57b82 */ /* 0x000e620000000800 */
[-C--:B------:R-:W-:Y:S01]  /*15c20*/  LEA.HI.X.SX32 R131, R247, R203.reuse, 0x1, P4 ;  /* 0x000000cbf7837211 */ /* 0x080fe200020f0eff */
[----:B------:R0:W-:Y:S01]  /*15c30*/  STL.64 [R1+0x600], R128 ;  /* 0x0006008001007387 */ /* 0x0001e20000100a00 */
[----:B------:R-:W-:-:S03]  /*15c40*/  LEA.HI.X.SX32 R251, R251, R203, 0x1, P6 ;  /* 0x000000cbfbfb7211 */ /* 0x000fc600030f0eff */
[----:B------:R-:W3:Y:S04]  /*15c50*/  LDL.LU.64 R122, [R1+0x11c8] ;  /* 0x0011c800017a7983 */ /* 0x000ee80000300a00 */
[----:B------:R0:W-:Y:S04]  /*15c60*/  STL.64 [R1+0x5e0], R130 ;  /* 0x0005e08201007387 */ /* 0x0001e80000100a00 */
[----:B------:R-:W3:Y:S01]  /*15c70*/  LDL.LU.64 R124, [R1+0x11c0] ;  /* 0x0011c000017c7983 */ /* 0x000ee20000300a00 */
[----:B0-----:R-:W-:-:S03]  /*15c80*/  IMAD R252, R252, 0x36, RZ ;  /* 0x00000036fcfc7824 */ /* 0x001fc600078e02ff */
[----:B------:R-:W-:Y:S04]  /*15c90*/  STL.64 [R1+0x5c0], R250 ;  /* 0x0005c0fa01007387 */ /* 0x000fe80000100a00 */
[----:B------:R-:W3:Y:S01]  /*15ca0*/  LDL.LU.64 R126, [R1+0x11b8] ;  /* 0x0011b800017e7983 */ /* 0x000ee20000300a00 */
[-C--:B------:R-:W-:Y:S01]  /*15cb0*/  LEA.HI.X.SX32 R249, R252, R203.reuse, 0x1, P5 ;  /* 0x000000cbfcf97211 */ /* 0x080fe200028f0eff */
[----:B-1----:R-:W-:Y:S01]  /*15cc0*/  IMAD R245, R245, 0x3e, RZ ;  /* 0x0000003ef5f57824 */ /* 0x002fe200078e02ff */
[----:B------:R-:W-:Y:S01]  /*15cd0*/  IADD3 R246, P4, PT, R246, R202, RZ ;  /* 0x000000caf6f67210 */ /* 0x000fe20007f9e0ff */
[----:B------:R-:W3:Y:S01]  /*15ce0*/  LDL.LU.64 R128, [R1+0x11b0] ;  /* 0x0011b00001807983 */ /* 0x000ee20000300a00 */
[----:B------:R-:W-:Y:S01]  /*15cf0*/  LOP3.LUT R0, R0, 0x7e, RZ, 0xc0, !PT ;  /* 0x0000007e00007812 */ /* 0x000fe200078ec0ff */
[----:B------:R-:W0:Y:S02]  /*15d00*/  LDC R252, c[0x0][0x3d8] ;  /* 0x0000f600fffc7b82 */ /* 0x000e240000000800 */
[----:B------:R-:W-:Y:S04]  /*15d10*/  STL.64 [R1+0x5a0], R248 ;  /* 0x0005a0f801007387 */ /* 0x000fe80000100a00 */
[----:B------:R-:W3:Y:S01]  /*15d20*/  @P1 LDG.E.U16 R240, desc[UR8][R130.64] ;  /* 0x0000000882f01981 */ /* 0x000ee2000c1e1500 */
[----:B------:R-:W-:-:S03]  /*15d30*/  LEA.HI.X.SX32 R247, R245, R203, 0x1, P4 ;  /* 0x000000cbf5f77211 */ /* 0x000fc600020f0eff */
[----:B------:R-:W3:Y:S01]  /*15d40*/  LDL.LU.64 R130, [R1+0x11a8] ;  /* 0x0011a80001827983 */ /* 0x000ee20000300a00 */
[----:B------:R-:W-:-:S05]  /*15d50*/  LOP3.LUT R245, R197, 0x30, RZ, 0x3c, !PT ;  /* 0x00000030c5f57812 */ /* 0x000fca00078e3cff */
[----:B------:R-:W-:Y:S04]  /*15d60*/  STS.U16 [R245+UR4+0x10580], R142 ;  /* 0x0105808ef5007988 */ /* 0x000fe80008000404 */
[----:B------:R-:W-:Y:S04]  /*15d70*/  STS.U16 [R245+UR4+0x10980], R141 ;  /* 0x0109808df5007988 */ /* 0x000fe80008000404 */
[----:B------:R-:W-:Y:S04]  /*15d80*/  STS.U16 [R245+UR4+0x10d80], R140 ;  /* 0x010d808cf5007988 */ /* 0x000fe80008000404 */
[----:B----4-:R1:W-:Y:S04]  /*15d90*/  STS.U16 [R245+UR4+0x11180], R139 ;  /* 0x0111808bf5007988 */ /* 0x0103e80008000404 */
[----:B------:R-:W-:Y:S04]  /*15da0*/  STS.U16 [R245+UR4+0x11580], R138 ;  /* 0x0115808af5007988 */ /* 0x000fe80008000404 */
[----:B------:R-:W-:Y:S01]  /*15db0*/  STS.U16 [R245+UR4+0x11980], R137 ;  /* 0x01198089f5007988 */ /* 0x000fe20008000404 */
[----:B-1----:R-:W1:Y:S03]  /*15dc0*/  LDC R139, c[0x0][0x3a8] ;  /* 0x0000ea00ff8b7b82 */ /* 0x002e660000000800 */
[----:B------:R-:W-:Y:S04]  /*15dd0*/  STS.U16 [R245+UR4+0x11d80], R136 ;  /* 0x011d8088f5007988 */ /* 0x000fe80008000404 */
[----:B------:R-:W-:Y:S04]  /*15de0*/  STS.U16 [R245+UR4+0x12180], R135 ;  /* 0x01218087f5007988 */ /* 0x000fe80008000404 */
[----:B------:R-:W-:Y:S04]  /*15df0*/  STS.U16 [R245+UR4+0x12580], R134 ;  /* 0x01258086f5007988 */ /* 0x000fe80008000404 */
[----:B------:R-:W-:Y:S04]  /*15e00*/  STS.U16 [R245+UR4+0x12980], R133 ;  /* 0x01298085f5007988 */ /* 0x000fe80008000404 */
[----:B------:R4:W-:Y:S02]  /*15e10*/  STS.U16 [R245+UR4+0x12d80], R132 ;  /* 0x012d8084f5007988 */ /* 0x0009e40008000404 */
[----:B----4-:R-:W4:Y:S02]  /*15e20*/  LDC R132, c[0x0][0x3a8] ;  /* 0x0000ea00ff847b82 */ /* 0x010f240000000800 */
[-C--:B----4-:R-:W-:Y:S01]  /*15e30*/  FMUL R136, R4, R132.reuse ;  /* 0x0000008404887220 */ /* 0x090fe20000400000 */
[-C--:B------:R-:W-:Y:S01]  /*15e40*/  FMUL R134, R5, R132.reuse ;  /* 0x0000008405867220 */ /* 0x080fe20000400000 */
[-C--:B------:R-:W-:Y:S01]  /*15e50*/  FMUL R133, R6, R132.reuse ;  /* 0x0000008406857220 */ /* 0x080fe20000400000 */
[-C--:B------:R-:W-:Y:S01]  /*15e60*/  FMUL R138, R7, R132.reuse ;  /* 0x00000084078a7220 */ /* 0x080fe20000400000 */
[----:B------:R-:W-:-:S03]  /*15e70*/  FMUL R137, R8, R132 ;  /* 0x0000008408897220 */ /* 0x000fc60000400000 */
[----:B------:R-:W-:Y:S01]  /*15e80*/  FMNMX3 R133, R136, R134, R133, !PT ;  /* 0x0000008688857276 */ /* 0x000fe20007800085 */
[-C--:B--2---:R-:W-:Y:S01]  /*15e90*/  FMUL R136, R10, R132.reuse ;  /* 0x000000840a887220 */ /* 0x084fe20000400000 */
[----:B------:R-:W-:Y:S02]  /*15ea0*/  FMUL R134, R9, R132 ;  /* 0x0000008409867220 */ /* 0x000fe40000400000 */
[----:B------:R-:W-:Y:S01]  /*15eb0*/  FMNMX3 R133, R133, R138, R137, !PT ;  /* 0x0000008a85857276 */ /* 0x000fe20007800089 */
[-C--:B------:R-:W-:Y:S01]  /*15ec0*/  FMUL R138, R11, R132.reuse ;  /* 0x000000840b8a7220 */ /* 0x080fe20000400000 */
[----:B------:R-:W-:Y:S02]  /*15ed0*/  FMUL R137, R12, R132 ;  /* 0x000000840c897220 */ /* 0x000fe40000400000 */
[----:B------:R-:W-:Y:S01]  /*15ee0*/  FMNMX3 R133, R133, R134, R136, !PT ;  /* 0x0000008685857276 */ /* 0x000fe20007800088 */
[-C--:B------:R-:W-:Y:S01]  /*15ef0*/  FMUL R136, R13, R132.reuse ;  /* 0x000000840d887220 */ /* 0x080fe20000400000 */
[----:B------:R-:W-:-:S02]  /*15f00*/  FMUL R134, R14, R132 ;  /* 0x000000840e867220 */ /* 0x000fc40000400000 */
[----:B------:R-:W-:Y:S01]  /*15f10*/  FMNMX3 R133, R133, R138, R137, !PT ;  /* 0x0000008a85857276 */ /* 0x000fe20007800089 */
[----:B------:R-:W-:Y:S01]  /*15f20*/  FMUL R137, R15, R132 ;  /* 0x000000840f897220 */ /* 0x000fe20000400000 */
[----:B-1----:R-:W-:Y:S02]  /*15f30*/  FMUL R138, R16, R139 ;  /* 0x0000008b108a7220 */ /* 0x002fe40000400000 */
[----:B------:R-:W-:Y:S01]  /*15f40*/  FMNMX3 R133, R133, R136, R134, !PT ;  /* 0x0000008885857276 */ /* 0x000fe20007800086 */
[-C--:B------:R-:W-:Y:S01]  /*15f50*/  FMUL R136, R17, R132.reuse ;  /* 0x0000008411887220 */ /* 0x080fe20000400000 */
[-C--:B------:R-:W-:Y:S02]  /*15f60*/  FMUL R134, R18, R132.reuse ;  /* 0x0000008412867220 */ /* 0x080fe40000400000 */
[----:B------:R-:W-:Y:S01]  /*15f70*/  FMNMX3 R133, R133, R137, R138, !PT ;  /* 0x0000008985857276 */ /* 0x000fe2000780008a */
[-C--:B------:R-:W-:Y:S01]  /*15f80*/  FMUL R138, R19, R132.reuse ;  /* 0x00000084138a7220 */ /* 0x080fe20000400000 */
[----:B------:R-:W-:-:S02]  /*15f90*/  FMUL R137, R20, R132 ;  /* 0x0000008414897220 */ /* 0x000fc40000400000 */
[----:B------:R-:W-:Y:S01]  /*15fa0*/  FMNMX3 R133, R133, R136, R134, !PT ;  /* 0x0000008885857276 */ /* 0x000fe20007800086 */
[-C--:B------:R-:W-:Y:S01]  /*15fb0*/  FMUL R136, R21, R132.reuse ;  /* 0x0000008415887220 */ /* 0x080fe20000400000 */
        /* <DEDUP_REMOVED lines=48> */
[----:B------:R-:W-:Y:S01]  /*162c0*/  FMUL R134, R54, R132 ;  /* 0x0000008436867220 */ /* 0x000fe20000400000 */
[----:B------:R-:W-:Y:S01]  /*162d0*/  STS.U16 [R245+UR4+0x13180], R195 ;  /* 0x013180c3f5007988 */ /* 0x000fe20008000404 */
[----:B------:R-:W-:Y:S01]  /*162e0*/  FMNMX3 R133, R133, R138, R137, !PT ;  /* 0x0000008a85857276 */ /* 0x000fe20007800089 */
[-C--:B------:R-:W-:Y:S02]  /*162f0*/  FMUL R138, R55, R132.reuse ;  /* 0x00000084378a7220 */ /* 0x080fe40000400000 */
[----:B------:R-:W-:Y:S01]  /*16300*/  STS.U16 [R245+UR4+0x13580], R192 ;  /* 0x013580c0f5007988 */ /* 0x000fe20008000404 */
[----:B------:R-:W-:Y:S01]  /*16310*/  FMUL R137, R56, R132 ;  /* 0x0000008438897220 */ /* 0x000fe20000400000 */
[----:B------:R-:W-:-:S02]  /*16320*/  FMNMX3 R133, R133, R136, R134, !PT ;  /* 0x0000008885857276 */ /* 0x000fc40007800086 */
[----:B------:R1:W-:Y:S04]  /*16330*/  STS.U16 [R245+UR4+0x13980], R189 ;  /* 0x013980bdf5007988 */ /* 0x0003e80008000404 */
[----:B------:R-:W-:Y:S01]  /*16340*/  STS.U16 [R245+UR4+0x13d80], R186 ;  /* 0x013d80baf5007988 */ /* 0x000fe20008000404 */
[----:B------:R-:W-:-:S03]  /*16350*/  FMUL R136, R57, R132 ;  /* 0x0000008439887220 */ /* 0x000fc60000400000 */
[----:B------:R2:W-:Y:S01]  /*16360*/  STS.U16 [R245+UR4+0x14180], R183 ;  /* 0x014180b7f5007988 */ /* 0x0005e20008000404 */
[----:B------:R-:W-:Y:S01]  /*16370*/  FMUL R134, R58, R132 ;  /* 0x000000843a867220 */ /* 0x000fe20000400000 */
[----:B------:R-:W-:Y:S02]  /*16380*/  FMNMX3 R133, R133, R138, R137, !PT ;  /* 0x0000008a85857276 */ /* 0x000fe40007800089 */
[----:B------:R-:W-:Y:S01]  /*16390*/  LEA R0, R239, R0, 0x9 ;  /* 0x00000000ef007211 */ /* 0x000fe200078e48ff */
[----:B------:R4:W-:Y:S01]  /*163a0*/  STS.U16 [R245+UR4+0x14580], R180 ;  /* 0x014580b4f5007988 */ /* 0x0009e20008000404 */
[----:B------:R-:W-:Y:S01]  /*163b0*/  PRMT R237, RZ, 0x7610, R237 ;  /* 0x00007610ffed7816 */ /* 0x000fe200000000ed */
[----:B------:R-:W-:Y:S01]  /*163c0*/  FMUL R139, R61, R132 ;  /* 0x000000843d8b7220 */ /* 0x000fe20000400000 */
[----:B------:R-:W-:Y:S01]  /*163d0*/  PRMT R238, RZ, 0x7610, R238 ;  /* 0x00007610ffee7816 */ /* 0x000fe200000000ee */
[----:B------:R0:W-:Y:S01]  /*163e0*/  STS.U16 [R245+UR4+0x14980], R177 ;  /* 0x014980b1f5007988 */ /* 0x0001e20008000404 */
[----:B-1----:R-:W1:Y:S03]  /*163f0*/  LDC R189, c[0x0][0x3d8] ;  /* 0x0000f600ffbd7b82 */ /* 0x002e660000000800 */
[----:B------:R-:W-:Y:S04]  /*16400*/  STS.U16 [R245+UR4+0x14d80], R174 ;  /* 0x014d80aef5007988 */ /* 0x000fe80008000404 */
[----:B------:R-:W-:Y:S01]  /*16410*/  STS.U16 [R245+UR4+0x15180], R171 ;  /* 0x015180abf5007988 */ /* 0x000fe20008000404 */
[----:B------:R-:W-:Y:S01]  /*16420*/  FMNMX3 R133, R133, R136, R134, !PT ;  /* 0x0000008885857276 */ /* 0x000fe20007800086 */
[-C--:B------:R-:W-:Y:S01]  /*16430*/  FMUL R137, R59, R132.reuse ;  /* 0x000000843b897220 */ /* 0x080fe20000400000 */
[----:B------:R-:W-:Y:S01]  /*16440*/  PRMT R239, RZ, 0x7610, R239 ;  /* 0x00007610ffef7816 */ /* 0x000fe200000000ef */
[----:B------:R-:W-:Y:S01]  /*16450*/  STS.U16 [R245+UR4+0x15580], R168 ;  /* 0x015580a8f5007988 */ /* 0x000fe20008000404 */
[-C--:B------:R-:W-:Y:S01]  /*16460*/  FMUL R136, R60, R132.reuse ;  /* 0x000000843c887220 */ /* 0x080fe20000400000 */
[----:B------:R-:W-:Y:S01]  /*16470*/  LOP3.LUT R135, R0, 0x40, RZ, 0x3c, !PT ;  /* 0x0000004000877812 */ /* 0x000fe200078e3cff */
[-C--:B------:R-:W-:Y:S01]  /*16480*/  FMUL R138, R62, R132.reuse ;  /* 0x000000843e8a7220 */ /* 0x080fe20000400000 */
[----:B------:R-:W-:Y:S01]  /*16490*/  STS.U16 [R245+UR4+0x15980], R165 ;  /* 0x015980a5f5007988 */ /* 0x000fe20008000404 */
[----:B--2---:R-:W2:Y:S03]  /*164a0*/  LDC R183, c[0x0][0x3d8] ;  /* 0x0000f600ffb77b82 */ /* 0x004ea60000000800 */
[----:B------:R-:W-:Y:S04]  /*164b0*/  STS.U16 [R245+UR4+0x15d80], R162 ;  /* 0x015d80a2f5007988 */ /* 0x000fe80008000404 */
[----:B------:R-:W-:Y:S01]  /*164c0*/  STS.U16 [R245+UR4+0x16180], R159 ;  /* 0x0161809ff5007988 */ /* 0x000fe20008000404 */
[----:B------:R-:W0:Y:S03]  /*164d0*/  LDC R186, c[0x0][0x3d8] ;  /* 0x0000f600ffba7b82 */ /* 0x000e260000000800 */
[----:B------:R-:W-:Y:S04]  /*164e0*/  STS.U16 [R245+UR4+0x16580], R156 ;  /* 0x0165809cf5007988 */ /* 0x000fe80008000404 */
[----:B------:R-:W-:Y:S01]  /*164f0*/  STS.U16 [R245+UR4+0x16980], R154 ;  /* 0x0169809af5007988 */ /* 0x000fe20008000404 */
[----:B------:R-:W-:Y:S01]  /*16500*/  FMNMX3 R133, R133, R137, R136, !PT ;  /* 0x0000008985857276 */ /* 0x000fe20007800088 */
[----:B----4-:R-:W4:Y:S02]  /*16510*/  LDC R180, c[0x0][0x3d8] ;  /* 0x0000f600ffb47b82 */ /* 0x010f240000000800 */
[----:B------:R-:W-:Y:S04]  /*16520*/  STS.U16 [R245+UR4+0x16d80], R152 ;  /* 0x016d8098f5007988 */ /* 0x000fe80008000404 */
[----:B------:R-:W-:Y:S04]  /*16530*/  STS.U16 [R245+UR4+0x17180], R150 ;  /* 0x01718096f5007988 */ /* 0x000fe80008000404 */
[----:B------:R-:W-:Y:S01]  /*16540*/  STS.U16 [R245+UR4+0x17580], R148 ;  /* 0x01758094f5007988 */ /* 0x000fe20008000404 */
[----:B------:R-:W-:-:S03]  /*16550*/  FMUL R136, R63, R132 ;  /* 0x000000843f887220 */ /* 0x000fc60000400000 */
[----:B------:R-:W-:Y:S01]  /*16560*/  STS.U16 [R245+UR4+0x17980], R146 ;  /* 0x01798092f5007988 */ /* 0x000fe20008000404 */
[----:B------:R-:W-:-:S03]  /*16570*/  FMNMX3 R133, R133, R139, R138, !PT ;  /* 0x0000008b85857276 */ /* 0x000fc6000780008a */
[----:B------:R-:W-:Y:S04]  /*16580*/  STS.U16 [R245+UR4+0x17d80], R144 ;  /* 0x017d8090f5007988 */ /* 0x000fe80008000404 */
[----:B------:R-:W4:Y:S04]  /*16590*/  @P1 LDG.E.U16 R239, desc[UR8][R250.64] ;  /* 0x00000008faef1981 */ /* 0x000f28000c1e1500 */
[----:B------:R0:W-:Y:S04]  /*165a0*/  STS.U16 [R135+UR4+0x10200], R229 ;  /* 0x010200e587007988 */ /* 0x0001e80008000404 */
[----:B------:R0:W4:Y:S01]  /*165b0*/  @P1 LDG.E.U16 R237, desc[UR8][R246.64] ;  /* 0x00000008f6ed1981 */ /* 0x000122000c1e1500 */
[-C--:B------:R-:W-:Y:S01]  /*165c0*/  FMUL R138, R65, R132.reuse ;  /* 0x00000084418a7220 */ /* 0x080fe20000400000 */
[----:B------:R-:W-:-:S02]  /*165d0*/  FMUL R137, R66, R132 ;  /* 0x0000008442897220 */ /* 0x000fc40000400000 */
[----:B------:R1:W4:Y:S01]  /*165e0*/  @P1 LDG.E.U16 R238, desc[UR8][R248.64] ;  /* 0x00000008f8ee1981 */ /* 0x000322000c1e1500 */
[----:B------:R-:W-:-:S03]  /*165f0*/  LOP3.LUT R134, R0, 0x50, RZ, 0x3c, !PT ;  /* 0x0000005000867812 */ /* 0x000fc600078e3cff */
[----:B------:R1:W-:Y:S01]  /*16600*/  STL.64 [R1+0x580], R246 ;  /* 0x000580f601007387 */ /* 0x0003e20000100a00 */
[----:B--2---:R-:W-:Y:S01]  /*16610*/  LEA R183, R183, -R183, 0x4 ;  /* 0x800000b7b7b77211 */ /* 0x004fe200078e20ff */
[----:B0-----:R-:W-:Y:S01]  /*16620*/  IMAD R186, R186, 0x27, RZ ;  /* 0x00000027baba7824 */ /* 0x001fe200078e02ff */
[----:B------:R-:W-:Y:S01]  /*16630*/  LOP3.LUT R177, R0, 0x60, RZ, 0x3c, !PT ;  /* 0x0000006000b17812 */ /* 0x000fe200078e3cff */
[----:B------:R-:W-:Y:S01]  /*16640*/  STS.U16 [R135+UR4+0x10600], R227 ;  /* 0x010600e387007988 */ /* 0x000fe20008000404 */
[----:B------:R-:W0:Y:S03]  /*16650*/  LDC R229, c[0x0][0x3d8] ;  /* 0x0000f600ffe57b82 */ /* 0x000e260000000800 */
[----:B------:R2:W-:Y:S04]  /*16660*/  STS.U16 [R135+UR4+0x10a00], R225 ;  /* 0x010a00e187007988 */ /* 0x0005e80008000404 */
[----:B------:R-:W-:Y:S01]  /*16670*/  STS.U16 [R135+UR4+0x10e00], R223 ;  /* 0x010e00df87007988 */ /* 0x000fe20008000404 */
[----:B-1----:R-:W1:Y:S03]  /*16680*/  LDC R247, c[0x0][0x3d8] ;  /* 0x0000f600fff77b82 */ /* 0x002e660000000800 */
[----:B------:R-:W-:Y:S04]  /*16690*/  STS.U16 [R135+UR4+0x11200], R221 ;  /* 0x011200dd87007988 */ /* 0x000fe80008000404 */
[----:B------:R-:W-:Y:S01]  /*166a0*/  STS.U16 [R135+UR4+0x11600], R219 ;  /* 0x011600db87007988 */ /* 0x000fe20008000404 */
[----:B--2---:R-:W2:Y:S03]  /*166b0*/  LDC R225, c[0x0][0x3d8] ;  /* 0x0000f600ffe17b82 */ /* 0x004ea60000000800 */
[----:B------:R-:W-:Y:S04]  /*166c0*/  STS.U16 [R135+UR4+0x11a00], R217 ;  /* 0x011a00d987007988 */ /* 0x000fe80008000404 */
[----:B------:R-:W-:Y:S01]  /*166d0*/  STS.U16 [R135+UR4+0x11e00], R215 ;  /* 0x011e00d787007988 */ /* 0x000fe20008000404 */
[----:B------:R-:W0:Y:S03]  /*166e0*/  LDC R227, c[0x0][0x3d8] ;  /* 0x0000f600ffe37b82 */ /* 0x000e260000000800 */
        /* <DEDUP_REMOVED lines=10> */
[----:B------:R1:W-:Y:S01]  /*16790*/  STS.U16 [R135+UR4+0x13e00], R185 ;  /* 0x013e00b987007988 */ /* 0x0003e20008000404 */
[----:B------:R-:W-:Y:S01]  /*167a0*/  IMAD R252, R252, 0x14c, RZ ;  /* 0x0000014cfcfc7824 */ /* 0x000fe200078e02ff */
[----:B------:R-:W0:Y:S02]  /*167b0*/  LDC R245, c[0x0][0x3d8] ;  /* 0x0000f600fff57b82 */ /* 0x000e240000000800 */
[----:B------:R2:W-:Y:S04]  /*167c0*/  STS.U16 [R135+UR4+0x14200], R182 ;  /* 0x014200b687007988 */ /* 0x0005e80008000404 */
[----:B------:R2:W-:Y:S02]  /*167d0*/  STS.U16 [R135+UR4+0x14600], R179 ;  /* 0x014600b387007988 */ /* 0x0005e40008000404 */
[----:B-1----:R-:W1:Y:S02]  /*167e0*/  LDC R185, c[0x0][0x3d8] ;  /* 0x0000f600ffb97b82 */ /* 0x002e640000000800 */
[----:B------:R-:W-:Y:S04]  /*167f0*/  STS.U16 [R135+UR4+0x14a00], R176 ;  /* 0x014a00b087007988 */ /* 0x000fe80008000404 */
[----:B------:R-:W-:Y:S02]  /*16800*/  STS.U16 [R135+UR4+0x14e00], R173 ;  /* 0x014e00ad87007988 */ /* 0x000fe40008000404 */
[----:B--2---:R-:W2:Y:S02]  /*16810*/  LDC R182, c[0x0][0x3d8] ;  /* 0x0000f600ffb67b82 */ /* 0x004ea40000000800 */
[----:B------:R-:W-:Y:S04]  /*16820*/  STS.U16 [R135+UR4+0x15200], R170 ;  /* 0x015200aa87007988 */ /* 0x000fe80008000404 */
[----:B------:R-:W-:Y:S02]  /*16830*/  STS.U16 [R135+UR4+0x15600], R167 ;  /* 0x015600a787007988 */ /* 0x000fe40008000404 */
[----:B------:R-:W0:Y:S02]  /*16840*/  LDC R179, c[0x0][0x3d8] ;  /* 0x0000f600ffb37b82 */ /* 0x000e240000000800 */
[----:B------:R-:W-:Y:S04]  /*16850*/  STS.U16 [R135+UR4+0x15a00], R164 ;  /* 0x015a00a487007988 */ /* 0x000fe80008000404 */
[----:B------:R-:W-:Y:S02]  /*16860*/  STS.U16 [R135+UR4+0x15e00], R161 ;  /* 0x015e00a187007988 */ /* 0x000fe40008000404 */
[----:B------:R-:W0:Y:S02]  /*16870*/  LDC R250, c[0x0][0x3d8] ;  /* 0x0000f600fffa7b82 */ /* 0x000e240000000800 */
[----:B------:R-:W-:Y:S04]  /*16880*/  STS.U16 [R135+UR4+0x16200], R158 ;  /* 0x0162009e87007988 */ /* 0x000fe80008000404 */
[----:B------:R-:W-:Y:S02]  /*16890*/  STS.U16 [R135+UR4+0x16600], R155 ;  /* 0x0166009b87007988 */ /* 0x000fe40008000404 */
[----:B------:R-:W0:Y:S02]  /*168a0*/  LDC R249, c[0x0][0x3d8] ;  /* 0x0000f600fff97b82 */ /* 0x000e240000000800 */
[----:B------:R-:W-:Y:S04]  /*168b0*/  STS.U16 [R135+UR4+0x16a00], R153 ;  /* 0x016a009987007988 */ /* 0x000fe80008000404 */
[----:B------:R-:W-:Y:S04]  /*168c0*/  STS.U16 [R135+UR4+0x16e00], R151 ;  /* 0x016e009787007988 */ /* 0x000fe80008000404 */
[----:B------:R-:W-:Y:S04]  /*168d0*/  STS.U16 [R135+UR4+0x17200], R149 ;  /* 0x0172009587007988 */ /* 0x000fe80008000404 */
[----:B------:R-:W-:Y:S04]  /*168e0*/  STS.U16 [R135+UR4+0x17600], R147 ;  /* 0x0176009387007988 */ /* 0x000fe80008000404 */
[----:B------:R-:W-:Y:S04]  /*168f0*/  STS.U16 [R135+UR4+0x17a00], R145 ;  /* 0x017a009187007988 */ /* 0x000fe80008000404 */
[----:B------:R1:W-:Y:S04]  /*16900*/  STS.U16 [R135+UR4+0x17e00], R143 ;  /* 0x017e008f87007988 */ /* 0x0003e80008000404 */
[----:B------:R-:W-:Y:S01]  /*16910*/  STL.64 [R1+0x1180], R62 ;  /* 0x0011803e01007387 */ /* 0x000fe20000100a00 */
[----:B------:R-:W-:Y:S01]  /*16920*/  IMAD R225, R225, 0x9e, RZ ;  /* 0x0000009ee1e17824 */ /* 0x000fe200078e02ff */
[----:B------:R-:W0:Y:S01]  /*16930*/  LDC R188, c[0x0][0x3d8] ;  /* 0x0000f600ffbc7b82 */ /* 0x000e220000000800 */
[----:B-1----:R-:W-:-:S05]  /*16940*/  FMUL R135, R64, R132 ;  /* 0x0000008440877220 */ /* 0x002fca0000400000 */
[----:B------:R-:W-:Y:S01]  /*16950*/  FMNMX3 R133, R133, R136, R135, !PT ;  /* 0x0000008885857276 */ /* 0x000fe20007800087 */
[-C--:B------:R-:W-:Y:S01]  /*16960*/  FMUL R136, R67, R132.reuse ;  /* 0x0000008443887220 */ /* 0x080fe20000400000 */
[----:B------:R-:W-:Y:S01]  /*16970*/  FMUL R135, R68, R132 ;  /* 0x0000008444877220 */ /* 0x000fe20000400000 */
[----:B------:R1:W-:Y:S01]  /*16980*/  STS.U16 [R134+UR4+0x12e80], R196 ;  /* 0x012e80c486007988 */ /* 0x0003e20008000404 */
[----:B------:R-:W-:Y:S01]  /*16990*/  FMNMX3 R133, R133, R138, R137, !PT ;  /* 0x0000008a85857276 */ /* 0x000fe20007800089 */
[-C--:B------:R-:W-:Y:S01]  /*169a0*/  FMUL R138, R69, R132.reuse ;  /* 0x00000084458a7220 */ /* 0x080fe20000400000 */
[----:B------:R-:W-:Y:S01]  /*169b0*/  FMUL R137, R70, R132 ;  /* 0x0000008446897220 */ /* 0x000fe20000400000 */
[----:B------:R-:W-:Y:S01]  /*169c0*/  STS.U16 [R134+UR4+0x10280], R228 ;  /* 0x010280e486007988 */ /* 0x000fe20008000404 */
        /* <DEDUP_REMOVED lines=32> */
[----:B-1----:R-:W-:Y:S01]  /*16bd0*/  FMNMX3 R196, R133, R136, R135, !PT ;  /* 0x0000008885c47276 */ /* 0x002fe20007800087 */
[-C--:B------:R-:W-:Y:S01]  /*16be0*/  FMUL R135, R87, R132.reuse ;  /* 0x0000008457877220 */ /* 0x080fe20000400000 */
[----:B------:R-:W-:Y:S01]  /*16bf0*/  FMUL R133, R88, R132 ;  /* 0x0000008458857220 */ /* 0x000fe20000400000 */
[----:B------:R-:W-:Y:S01]  /*16c00*/  STS.U16 [R134+UR4+0x12680], R210 ;  /* 0x012680d286007988 */ /* 0x000fe20008000404 */
[----:B------:R-:W-:Y:S01]  /*16c10*/  FMNMX3 R196, R196, R138, R137, !PT ;  /* 0x0000008ac4c47276 */ /* 0x000fe20007800089 */
[-C--:B------:R-:W-:Y:S01]  /*16c20*/  FMUL R137, R89, R132.reuse ;  /* 0x0000008459897220 */ /* 0x080fe20000400000 */
[-C--:B------:R-:W-:Y:S01]  /*16c30*/  FMUL R136, R90, R132.reuse ;  /* 0x000000845a887220 */ /* 0x080fe20000400000 */
        /* <DEDUP_REMOVED lines=16> */
[----:B------:R1:W-:Y:S01]  /*16d40*/  STS.U16 [R134+UR4+0x13e80], R184 ;  /* 0x013e80b886007988 */ /* 0x0003e20008000404 */
[----:B------:R-:W-:Y:S01]  /*16d50*/  FMNMX3 R196, R196, R135, R133, !PT ;  /* 0x00000087c4c47276 */ /* 0x000fe20007800085 */
[-C--:B------:R-:W-:Y:S01]  /*16d60*/  FMUL R135, R99, R132.reuse ;  /* 0x0000008463877220 */ /* 0x080fe20000400000 */
[-C--:B------:R-:W-:Y:S01]  /*16d70*/  FMUL R133, R100, R132.reuse ;  /* 0x0000008464857220 */ /* 0x080fe20000400000 */
[-C--:B---3--:R-:W-:Y:S01]  /*16d80*/  FMUL R138, R109, R132.reuse ;  /* 0x000000846d8a7220 */ /* 0x088fe20000400000 */
        /* <DEDUP_REMOVED lines=18> */
[----:B------:R-:W0:Y:S02]  /*16eb0*/  LDC R63, c[0x0][0x3d8] ;  /* 0x0000f600ff3f7b82 */ /* 0x000e240000000800 */
[----:B------:R-:W-:Y:S01]  /*16ec0*/  FMNMX3 R196, R196, R135, R133, !PT ;  /* 0x00000087c4c47276 */ /* 0x000fe20007800085 */
[-C--:B------:R-:W-:Y:S01]  /*16ed0*/  FMUL R136, R111, R132.reuse ;  /* 0x000000846f887220 */ /* 0x080fe20000400000 */
[----:B------:R-:W-:-:S02]  /*16ee0*/  FMUL R135, R112, R132 ;  /* 0x0000008470877220 */ /* 0x000fc40000400000 */
[----:B------:R-:W-:Y:S02]  /*16ef0*/  FMNMX3 R196, R196, R138, R137, !PT ;  /* 0x0000008ac4c47276 */ /* 0x000fe40007800089 */
[----:B------:R-:W0:Y:S01]  /*16f00*/  LDC R133, c[0x0][0x3a8] ;  /* 0x0000ea00ff857b82 */ /* 0x000e220000000800 */
[-C--:B------:R-:W-:Y:S01]  /*16f10*/  FMUL R138, R113, R132.reuse ;  /* 0x00000084718a7220 */ /* 0x080fe20000400000 */
[----:B------:R-:W-:Y:S01]  /*16f20*/  FMUL R137, R114, R132 ;  /* 0x0000008472897220 */ /* 0x000fe20000400000 */
        /* <DEDUP_REMOVED lines=12> */
[----:B------:R-:W2:Y:S03]  /*16ff0*/  LDC R62, c[0x0][0x3d8] ;  /* 0x0000f600ff3e7b82 */ /* 0x000ea60000000800 */
[----:B------:R-:W-:Y:S01]  /*17000*/  FMNMX3 R196, R196, R136, R135, !PT ;  /* 0x00000088c4c47276 */ /* 0x000fe20007800087 */
[-C--:B------:R-:W-:Y:S01]  /*17010*/  FMUL R136, R122, R132.reuse ;  /* 0x000000847a887220 */ /* 0x080fe20000400000 */
[----:B------:R-:W-:Y:S01]  /*17020*/  FMUL R135, R121, R132 ;  /* 0x0000008479877220 */ /* 0x000fe20000400000 */
[----:B------:R-:W-:Y:S01]  /*17030*/  STS.U16 [R134+UR4+0x15a80], R163 ;  /* 0x015a80a386007988 */ /* 0x000fe20008000404 */
[----:B0-----:R-:W-:Y:S01]  /*17040*/  FMUL R132, R123, R133 ;  /* 0x000000857b847220 */ /* 0x001fe20000400000 */
[----:B-1----:R-:W0:Y:S02]  /*17050*/  LDC R184, c[0x0][0x3d8] ;  /* 0x0000f600ffb87b82 */ /* 0x002e240000000800 */
[----:B------:R-:W-:Y:S01]  /*17060*/  STS.U16 [R134+UR4+0x15e80], R160 ;  /* 0x015e80a086007988 */ /* 0x000fe20008000404 */
[----:B------:R-:W-:-:S03]  /*17070*/  FMNMX3 R196, R196, R135, R136, !PT ;  /* 0x00000087c4c47276 */ /* 0x000fc60007800088 */
        /* <DEDUP_REMOVED lines=8> */
[-C--:B------:R-:W-:Y:S01]  /*17100*/  FMUL R136, R125, R133.reuse ;  /* 0x000000857d887220 */ /* 0x080fe20000400000 */
[-C--:B------:R-:W-:Y:S01]  /*17110*/  FMUL R135, R126, R133.reuse ;  /* 0x000000857e877220 */ /* 0x080fe20000400000 */
[----:B---3--:R-:W3:Y:S01]  /*17120*/  LDC R178, c[0x0][0x3d8] ;  /* 0x0000f600ffb27b82 */ /* 0x008ee20000000800 */
[----:B-1----:R-:W-:Y:S01]  /*17130*/  FMUL R134, R124, R133 ;  /* 0x000000857c867220 */ /* 0x002fe20000400000 */
[----:B------:R1:W-:Y:S01]  /*17140*/  STL.64 [R1+0x1150], R64 ;  /* 0x0011504001007387 */ /* 0x0003e20000100a00 */
[----:B--2---:R-:W-:-:S05]  /*17150*/  LEA R182, R182, -R182, 0x3 ;  /* 0x800000b6b6b67211 */ /* 0x004fca00078e18ff */
[----:B------:R-:W2:Y:S01]  /*17160*/  LDC R232, c[0x0][0x3d8] ;  /* 0x0000f600ffe87b82 */ /* 0x000ea20000000800 */
[----:B------:R-:W-:Y:S01]  /*17170*/  FMNMX3 R196, R196, R132, R134, !PT ;  /* 0x00000084c4c47276 */ /* 0x000fe20007800086 */
[-C--:B------:R-:W-:Y:S01]  /*17180*/  FMUL R134, R127, R133.reuse ;  /* 0x000000857f867220 */ /* 0x080fe20000400000 */
[-C--:B------:R-:W-:Y:S02]  /*17190*/  FMUL R132, R128, R133.reuse ;  /* 0x0000008580847220 */ /* 0x080fe40000400000 */
[----:B------:R-:W-:Y:S01]  /*171a0*/  FMNMX3 R196, R196, R136, R135, !PT ;  /* 0x00000088c4c47276 */ /* 0x000fe20007800087 */
[-C--:B------:R-:W-:Y:S01]  /*171b0*/  FMUL R136, R129, R133.reuse ;  /* 0x0000008581887220 */ /* 0x080fe20000400000 */
[-C--:B------:R-:W-:Y:S01]  /*171c0*/  FMUL R135, R130, R133.reuse ;  /* 0x0000008582877220 */ /* 0x080fe20000400000 */
[----:B0-----:R-:W-:Y:S01]  /*171d0*/  IMAD R184, R184, 0x17, RZ ;  /* 0x00000017b8b87824 */ /* 0x001fe200078e02ff */
[----:B------:R-:W-:Y:S01]  /*171e0*/  FMNMX3 R196, R196, R134, R132, !PT ;  /* 0x00000086c4c47276 */ /* 0x000fe20007800084 */
[----:B------:R-:W-:Y:S01]  /*171f0*/  FMUL R132, R131, R133 ;  /* 0x0000008583847220 */ /* 0x000fe20000400000 */
[----:B-1----:R-:W0:Y:S02]  /*17200*/  LDC R64, c[0x0][0x3d8] ;  /* 0x0000f600ff407b82 */ /* 0x002e240000000800 */
[----:B------:R-:W-:-:S04]  /*17210*/  FMNMX3 R196, R196, R136, R135, !PT ;  /* 0x00000088c4c47276 */ /* 0x000fc80007800087 */
[----:B------:R-:W-:Y:S02]  /*17220*/  FMNMX3 R196, R196, -INF , R132, !PT ;  /* 0xff800000c4c47876 */ /* 0x000fe40007800084 */
[----:B------:R-:W1:Y:S03]  /*17230*/  LDC R65, c[0x0][0x3d8] ;  /* 0x0000f600ff417b82 */ /* 0x000e660000000800 */
[-CC-:B------:R-:W-:Y:S01]  /*17240*/  FFMA R17, R17, R133.reuse, -R196.reuse ;  /* 0x0000008511117223 */ /* 0x180fe200000008c4 */
[----:B------:R-:W-:-:S03]  /*17250*/  FFMA R31, R31, R133, -R196 ;  /* 0x000000851f1f7223 */ /* 0x000fc600000008c4 */
[----:B------:R-:W-:Y:S01]  /*17260*/  FMUL R17, R17, 1.4426950216293334961 ;  /* 0x3fb8aa3b11117820 */ /* 0x000fe20000400000 */
[----:B------:R-:W-:Y:S01]  /*17270*/  FMUL R31, R31, 1.4426950216293334961 ;  /* 0x3fb8aa3b1f1f7820 */ /* 0x000fe20000400000 */
[----:B------:R-:W-:Y:S01]  /*17280*/  STL.64 [R1+0x1130], R66 ;  /* 0x0011304201007387 */ /* 0x000fe20000100a00 */
[----:B------:R-:W0:Y:S01]  /*17290*/  LDC R181, c[0x0][0x3d8] ;  /* 0x0000f600ffb57b82 */ /* 0x000e220000000800 */
[----:B------:R-:W-:Y:S02]  /*172a0*/  MUFU.EX2 R211, R17 ;  /* 0x0000001100d37308 */ /* 0x000fe40000000800 */
[----:B------:R3:W-:Y:S04]  /*172b0*/  STL.64 [R1+0x1110], R68 ;  /* 0x0011104401007387 */ /* 0x0007e80000100a00 */
[----:B------:R2:W-:Y:S01]  /*172c0*/  STL.64 [R1+0x10f0], R70 ;  /* 0x0010f04601007387 */ /* 0x0005e20000100a00 */
[----:B------:R-:W0:Y:S01]  /*172d0*/  LDC R234, c[0x0][0x3d8] ;  /* 0x0000f600ffea7b82 */ /* 0x000e220000000800 */
[----:B------:R4:W-:Y:S02]  /*172e0*/  MUFU.EX2 R17, R31 ;  /* 0x0000001f00117308 */ /* 0x0009e40000000800 */
[----:B------:R-:W-:Y:S04]  /*172f0*/  STL.64 [R1+0x10c0], R72 ;  /* 0x0010c04801007387 */ /* 0x000fe80000100a00 */
[----:B------:R-:W-:Y:S01]  /*17300*/  STL.64 [R1+0x1090], R74 ;  /* 0x0010904a01007387 */ /* 0x000fe20000100a00 */
[----:B------:R-:W-:Y:S01]  /*17310*/  FFMA R29, R29, R133, -R196 ;  /* 0x000000851d1d7223 */ /* 0x000fe200000008c4 */
[----:B---3--:R-:W3:Y:S01]  /*17320*/  LDC R68, c[0x0][0x3d8] ;  /* 0x0000f600ff447b82 */ /* 0x008ee20000000800 */
[----:B----4-:R-:W-:Y:S01]  /*17330*/  IMAD R31, R63, 0x1ee, RZ ;  /* 0x000001ee3f1f7824 */ /* 0x010fe200078e02ff */
[----:B------:R-:W-:Y:S06]  /*17340*/  STL.64 [R1+0x1098], R76 ;  /* 0x0010984c01007387 */ /* 0x000fec0000100a00 */
[----:B------:R-:W4:Y:S01]  /*17350*/  LDC R63, c[0x0][0x3d8] ;  /* 0x0000f600ff3f7b82 */ /* 0x000f220000000800 */
[----:B------:R-:W-:Y:S04]  /*17360*/  STL.64 [R1+0x10a0], R78 ;  /* 0x0010a04e01007387 */ /* 0x000fe80000100a00 */
[----:B------:R-:W-:Y:S01]  /*17370*/  STL.64 [R1+0x10a8], R80 ;  /* 0x0010a85001007387 */ /* 0x000fe20000100a00 */
[----:B------:R-:W-:-:S02]  /*17380*/  FMUL R29, R29, 1.4426950216293334961 ;  /* 0x3fb8aa3b1d1d7820 */ /* 0x000fc40000400000 */
[----:B--2---:R-:W2:Y:S01]  /*17390*/  LDC R70, c[0x0][0x3d8] ;  /* 0x0000f600ff467b82 */ /* 0x004ea20000000800 */
[----:B------:R-:W-:Y:S04]  /*173a0*/  STL.64 [R1+0x10b0], R82 ;  /* 0x0010b05201007387 */ /* 0x000fe80000100a00 */
[----:B------:R-:W-:Y:S01]  /*173b0*/  STL.64 [R1+0x10b8], R84 ;  /* 0x0010b85401007387 */ /* 0x000fe20000100a00 */
[----:B------:R-:W-:Y:S01]  /*173c0*/  FFMA R16, R16, R133, -R196 ;  /* 0x0000008510107223 */ /* 0x000fe200000008c4 */
[----:B------:R-:W-:Y:S01]  /*173d0*/  IMAD R232, R232, 0x2f, RZ ;  /* 0x0000002fe8e87824 */ /* 0x000fe200078e02ff */
[----:B------:R-:W1:Y:S01]  /*173e0*/  LDC R71, c[0x0][0x3d8] ;  /* 0x0000f600ff477b82 */ /* 0x000e620000000800 */
[----:B------:R-:W-:Y:S04]  /*173f0*/  STL.64 [R1+0x10c8], R86 ;  /* 0x0010c85601007387 */ /* 0x000fe80000100a00 */
[----:B------:R-:W-:Y:S03]  /*17400*/  STL.64 [R1+0x10d0], R88 ;  /* 0x0010d05801007387 */ /* 0x000fe60000100a00 */
        /* <DEDUP_REMOVED lines=9> */
[----:B------:R-:W4:Y:S01]  /*174a0*/  LDC R190, c[0x0][0x3d8] ;  /* 0x0000f600ffbe7b82 */ /* 0x000f220000000800 */
[----:B------:R2:W-:Y:S04]  /*174b0*/  STL.64 [R1+0x1118], R102 ;  /* 0x0011186601007387 */ /* 0x0005e80000100a00 */
[----:B------:R3:W-:Y:S01]  /*174c0*/  STL.64 [R1+0x1120], R104 ;  /* 0x0011206801007387 */ /* 0x0007e20000100a00 */
[----:B0-----:R-:W-:-:S02]  /*174d0*/  LEA R234, R234, -R234, 0x6 ;  /* 0x800000eaeaea7211 */ /* 0x001fc400078e30ff */
[----:B------:R-:W-:Y:S01]  /*174e0*/  LEA R185, R185, -R185, 0x5 ;  /* 0x800000b9b9b97211 */ /* 0x000fe200078e28ff */
[----:B------:R-:W-:Y:S01]  /*174f0*/  STL.64 [R1+0x1128], R106 ;  /* 0x0011286a01007387 */ /* 0x000fe20000100a00 */
[----:B------:R-:W0:Y:S03]  /*17500*/  LDC R236, c[0x0][0x3d8] ;  /* 0x0000f600ffec7b82 */ /* 0x000e260000000800 */
[----:B------:R-:W-:Y:S01]  /*17510*/  STL.64 [R1+0x1138], R108 ;  /* 0x0011386c01007387 */ /* 0x000fe20000100a00 */
[----:B--2---:R-:W-:-:S03]  /*17520*/  IMAD R103, R64, 0x1ae, RZ ;  /* 0x000001ae40677824 */ /* 0x004fc600078e02ff */
[----:B------:R-:W-:Y:S01]  /*17530*/  STL.64 [R1+0x1140], R110 ;  /* 0x0011406e01007387 */ /* 0x000fe20000100a00 */
[----:B------:R-:W2:Y:S03]  /*17540*/  LDC R64, c[0x0][0x3d8] ;  /* 0x0000f600ff407b82 */ /* 0x000ea60000000800 */
[----:B------:R1:W-:Y:S01]  /*17550*/  STL.64 [R1+0x1148], R112 ;  /* 0x0011487001007387 */ /* 0x0003e20000100a00 */
[----:B---3--:R-:W-:Y:S02]  /*17560*/  IMAD R104, R68, 0x1ac, RZ ;  /* 0x000001ac44687824 */ /* 0x008fe400078e02ff */
[----:B------:R-:W-:Y:S02]  /*17570*/  IMAD R105, R70, 0xc7, RZ ;  /* 0x000000c746697824 */ /* 0x000fe400078e02ff */
[----:B------:R-:W-:Y:S01]  /*17580*/  FMUL R16, R16, 1.4426950216293334961 ;  /* 0x3fb8aa3b10107820 */ /* 0x000fe20000400000 */
[----:B------:R-:W3:Y:S01]  /*17590*/  LDC R72, c[0x0][0x3d8] ;  /* 0x0000f600ff487b82 */ /* 0x000ee20000000800 */
[----:B-1----:R-:W-:-:S07]  /*175a0*/  IMAD R113, R189, 0x97, RZ ;  /* 0x00000097bd717824 */ /* 0x002fce00078e02ff */
[----:B------:R-:W1:Y:S01]  /*175b0*/  LDC R73, c[0x0][0x3d8] ;  /* 0x0000f600ff497b82 */ /* 0x000e620000000800 */
[----:B------:R4:W-:Y:S01]  /*175c0*/  MUFU.EX2 R189, R29 ;  /* 0x0000001d00bd7308 */ /* 0x0009e20000000800 */
[----:B------:R-:W-:Y:S02]  /*175d0*/  IMAD R102, R71, 0xcf, RZ ;  /* 0x000000cf47667824 */ /* 0x000fe400078e02ff */
[----:B------:R-:W-:Y:S02]  /*175e0*/  IMAD R233, R233, 0x37, RZ ;  /* 0x00000037e9e97824 */ /* 0x000fe400078e02ff */
[----:B------:R-:W-:Y:S01]  /*175f0*/  FFMA R28, R28, R133, -R196 ;  /* 0x000000851c1c7223 */ /* 0x000fe200000008c4 */
[----:B------:R-:W-:Y:S01]  /*17600*/  IMAD R235, R235, 0x47, RZ ;  /* 0x00000047ebeb7824 */ /* 0x000fe200078e02ff */
[----:B------:R-:W0:Y:S01]  /*17610*/  LDC R228, c[0x0][0x3d8] ;  /* 0x0000f600ffe47b82 */ /* 0x000e220000000800 */
[----:B----4-:R-:W-:Y:S02]  /*17620*/  IMAD R29, R65, 0x1bc, RZ ;  /* 0x000001bc411d7824 */ /* 0x010fe400078e02ff */
[----:B------:R-:W-:-:S05]  /*17630*/  IMAD R65, R63, 0x1e, RZ ;  /* 0x0000001e3f417824 */ /* 0x000fca00078e02ff */
[----:B------:R-:W4:Y:S01]  /*17640*/  LDC R63, c[0x0][0x3d8] ;  /* 0x0000f600ff3f7b82 */ /* 0x000f220000000800 */
[----:B------:R-:W-:Y:S02]  /*17650*/  IMAD R68, R62, 0x1dc, RZ ;  /* 0x000001dc3e447824 */ /* 0x000fe400078e02ff */
[----:B--2---:R-:W-:-:S05]  /*17660*/  IMAD R64, R64, 0xe, RZ ;  /* 0x0000000e40407824 */ /* 0x004fca00078e02ff */
[----:B------:R-:W2:Y:S01]  /*17670*/  LDC R62, c[0x0][0x3d8] ;  /* 0x0000f600ff3e7b82 */ /* 0x000ea20000000800 */
[----:B------:R-:W-:-:S04]  /*17680*/  IADD3 R100, P5, PT, R64, R202, RZ ;  /* 0x000000ca40647210 */ /* 0x000fc80007fbe0ff */
[----:B------:R-:W-:Y:S01]  /*17690*/  LEA.HI.X.SX32 R101, R182, R203, 0x1, P5 ;  /* 0x000000cbb6657211 */ /* 0x000fe200028f0eff */
[----:B------:R0:W-:Y:S02]  /*176a0*/  STS.U16 [R177+UR4+0x11700], R239 ;  /* 0x011700efb1007988 */ /* 0x0001e40008000404 */
[----:B------:R-:W1:Y:S01]  /*176b0*/  LDC R226, c[0x0][0x3d8] ;  /* 0x0000f600ffe27b82 */ /* 0x000e620000000800 */
[----:B----4-:R-:W-:Y:S01]  /*176c0*/  IMAD R63, R63, 0x3e, RZ ;  /* 0x0000003e3f3f7824 */ /* 0x010fe200078e02ff */
[----:B------:R4:W-:Y:S01]  /*176d0*/  MUFU.EX2 R212, R16 ;  /* 0x0000001000d47308 */ /* 0x0009e20000000800 */
[----:B------:R-:W-:Y:S01]  /*176e0*/  STL.64 [R1+0x1158], R114 ;  /* 0x0011587201007387 */ /* 0x000fe20000100a00 */
[----:B------:R-:W-:-:S04]  /*176f0*/  IADD3 R98, P4, PT, R65, R202, RZ ;  /* 0x000000ca41627210 */ /* 0x000fc80007f9e0ff */
[----:B0-----:R-:W0:Y:S01]  /*17700*/  LDC R239, c[0x0][0x3d8] ;  /* 0x0000f600ffef7b82 */ /* 0x001e220000000800 */
[----:B------:R-:W-:-:S07]  /*17710*/  IADD3 R70, P5, PT, R63, R202, RZ ;  /* 0x000000ca3f467210 */ /* 0x000fce0007fbe0ff */
[----:B------:R-:W0:Y:S01]  /*17720*/  LDC R63, c[0x0][0x3d8] ;  /* 0x0000f600ff3f7b82 */ /* 0x000e220000000800 */
[----:B--2---:R-:W-:Y:S02]  /*17730*/  IMAD R62, R62, 0x2e, RZ ;  /* 0x0000002e3e3e7824 */ /* 0x004fe400078e02ff */
[----:B----4-:R-:W-:Y:S02]  /*17740*/  IMAD R16, R178, 0x4e, RZ ;  /* 0x0000004eb2107824 */ /* 0x010fe400078e02ff */
[----:B------:R-:W-:Y:S01]  /*17750*/  IMAD R178, R179, 0x5e, RZ ;  /* 0x0000005eb3b27824 */ /* 0x000fe200078e02ff */
[-C--:B------:R-:W-:Y:S01]  /*17760*/  IADD3 R96, P6, PT, R62, R202.reuse, RZ ;  /* 0x000000ca3e607210 */ /* 0x080fe20007fde0ff */
[----:B------:R-:W-:Y:S01]  /*17770*/  STL.64 [R1+0x1160], R116 ;  /* 0x0011607401007387 */ /* 0x000fe20000100a00 */
[----:B------:R-:W2:Y:S02]  /*17780*/  LDC R62, c[0x0][0x3d8] ;  /* 0x0000f600ff3e7b82 */ /* 0x000ea40000000800 */
[----:B------:R-:W-:Y:S01]  /*17790*/  LEA.HI.X.SX32 R97, R184, R203, 0x1, P6 ;  /* 0x000000cbb8617211 */ /* 0x000fe200030f0eff */
[----:B------:R-:W-:Y:S01]  /*177a0*/  STL.64 [R1+0x1168], R118 ;  /* 0x0011687601007387 */ /* 0x000fe20000100a00 */
[----:B------:R-:W-:-:S03]  /*177b0*/  IADD3 R92, P6, PT, R178, R202, RZ ;  /* 0x000000cab25c7210 */ /* 0x000fc60007fde0ff */
[----:B------:R-:W-:Y:S01]  /*177c0*/  STL.64 [R1+0x1170], R120 ;  /* 0x0011707801007387 */ /* 0x000fe20000100a00 */
[----:B------:R-:W-:Y:S01]  /*177d0*/  FFMA R18, R18, R133, -R196 ;  /* 0x0000008512127223 */ /* 0x000fe200000008c4 */
[----:B------:R-:W4:Y:S02]  /*177e0*/  LDC R231, c[0x0][0x3d8] ;  /* 0x0000f600ffe77b82 */ /* 0x000f240000000800 */
[----:B------:R-:W-:Y:S01]  /*177f0*/  STL.64 [R1+0x1178], R122 ;  /* 0x0011787a01007387 */ /* 0x000fe20000100a00 */
[----:B------:R-:W-:-:S03]  /*17800*/  LEA.HI.X.SX32 R93, R232, R203, 0x1, P6 ;  /* 0x000000cbe85d7211 */ /* 0x000fc600030f0eff */
[----:B------:R-:W-:Y:S01]  /*17810*/  STL.64 [R1+0x1188], R124 ;  /* 0x0011887c01007387 */ /* 0x000fe20000100a00 */
[----:B0-----:R-:W-:Y:S01]  /*17820*/  IMAD R63, R63, 0x8c, RZ ;  /* 0x0000008c3f3f7824 */ /* 0x001fe200078e02ff */
[----:B------:R-:W0:Y:S02]  /*17830*/  LDC R230, c[0x0][0x3d8] ;  /* 0x0000f600ffe67b82 */ /* 0x000e240000000800 */
[----:B------:R-:W-:Y:S04]  /*17840*/  STL.64 [R1+0x1190], R126 ;  /* 0x0011907e01007387 */ /* 0x000fe80000100a00 */
[----:B------:R-:W-:Y:S04]  /*17850*/  STL.64 [R1+0x1198], R128 ;  /* 0x0011988001007387 */ /* 0x000fe80000100a00 */
[----:B------:R1:W-:Y:S01]  /*17860*/  STS.U16 [R177+UR4+0x11f00], R237 ;  /* 0x011f00edb1007988 */ /* 0x0003e20008000404 */
[----:B------:R-:W-:Y:S01]  /*17870*/  FFMA R27, R27, R133, -R196 ;  /* 0x000000851b1b7223 */ /* 0x000fe200000008c4 */
[----:B------:R-:W0:Y:S02]  /*17880*/  LDC R74, c[0x0][0x3d8] ;  /* 0x0000f600ff4a7b82 */ /* 0x000e240000000800 */
[----:B------:R3:W-:Y:S01]  /*17890*/  STL.64 [R1+0x11a0], R130 ;  /* 0x0011a08201007387 */ /* 0x0007e20000100a00 */
[----:B------:R-:W-:Y:S01]  /*178a0*/  IMAD R179, R180, 0x6e, RZ ;  /* 0x0000006eb4b37824 */ /* 0x000fe200078e02ff */
[-C--:B------:R-:W-:Y:S01]  /*178b0*/  LEA.HI.X.SX32 R99, R183, R203.reuse, 0x1, P4 ;  /* 0x000000cbb7637211 */ /* 0x080fe200020f0eff */
[----:B--2---:R-:W-:Y:S01]  /*178c0*/  IMAD R62, R62, 0x9c, RZ ;  /* 0x0000009c3e3e7824 */ /* 0x004fe200078e02ff */
[----:B------:R-:W-:Y:S01]  /*178d0*/  LEA.HI.X.SX32 R71, R185, R203, 0x1, P5 ;  /* 0x000000cbb9477211 */ /* 0x000fe200028f0eff */
[----:B------:R-:W-:Y:S01]  /*178e0*/  FMUL R28, R28, 1.4426950216293334961 ;  /* 0x3fb8aa3b1c1c7820 */ /* 0x000fe20000400000 */
[----:B-1----:R-:W1:Y:S01]  /*178f0*/  LDC R237, c[0x0][0x3d8] ;  /* 0x0000f600ffed7b82 */ /* 0x002e620000000800 */
[----:B---3--:R-:W-:-:S07]  /*17900*/  IADD3 R130, P6, PT, R63, R202, RZ ;  /* 0x000000ca3f827210 */ /* 0x008fce0007fde0ff */
[----:B------:R-:W2:Y:S01]  /*17910*/  LDC R63, c[0x0][0x3d8] ;  /* 0x0000f600ff3f7b82 */ /* 0x000ea20000000800 */
[----:B------:R-:W-:Y:S01]  /*17920*/  IMAD R180, R181, 0x7e, RZ ;  /* 0x0000007eb5b47824 */ /* 0x000fe200078e02ff */
[----:B------:R-:W-:-:S04]  /*17930*/  IADD3 R94, P4, PT, R16, R202, RZ ;  /* 0x000000ca105e7210 */ /* 0x000fc80007f9e0ff */
[----:B------:R-:W-:Y:S02]  /*17940*/  LEA.HI.X.SX32 R95, R186, R203, 0x1, P4 ;  /* 0x000000cbba5f7211 */ /* 0x000fe400020f0eff */
[----:B------:R-:W-:Y:S01]  /*17950*/  IADD3 R88, P4, PT, R180, R202, RZ ;  /* 0x000000cab4587210 */ /* 0x000fe20007f9e0ff */
[----:B------:R-:W-:Y:S01]  /*17960*/  STS.U16 [R177+UR4+0x10300], R244 ;  /* 0x010300f4b1007988 */ /* 0x000fe20008000404 */
[----:B------:R-:W3:Y:S03]  /*17970*/  LDC R75, c[0x0][0x3d8] ;  /* 0x0000f600ff4b7b82 */ /* 0x000ee60000000800 */
[----:B------:R0:W-:Y:S01]  /*17980*/  STS.U16 [R177+UR4+0x11300], R240 ;  /* 0x011300f0b1007988 */ /* 0x0001e20008000404 */
[----:B------:R-:W-:-:S03]  /*17990*/  IMAD R236, R236, 0x4f, RZ ;  /* 0x0000004fecec7824 */ /* 0x000fc600078e02ff */
[----:B------:R0:W-:Y:S01]  /*179a0*/  STS.U16 [R177+UR4+0x11b00], R238 ;  /* 0x011b00eeb1007988 */ /* 0x0001e20008000404 */
[----:B------:R-:W-:-:S03]  /*179b0*/  FFMA R20, R20, R133, -R196 ;  /* 0x0000008514147223 */ /* 0x000fc600000008c4 */
[----:B------:R0:W-:Y:S01]  /*179c0*/  STS.U16 [R177+UR4+0x10b00], R242 ;  /* 0x010b00f2b1007988 */ /* 0x0001e20008000404 */
[----:B------:R-:W-:Y:S01]  /*179d0*/  FFMA R30, R30, R133, -R196 ;  /* 0x000000851e1e7223 */ /* 0x000fe200000008c4 */
[----:B------:R-:W0:Y:S01]  /*179e0*/  LDC R76, c[0x0][0x3d8] ;  /* 0x0000f600ff4c7b82 */ /* 0x000e220000000800 */
[----:B--2---:R-:W-:-:S05]  /*179f0*/  IMAD R63, R63, 0x46, RZ ;  /* 0x000000463f3f7824 */ /* 0x004fca00078e02ff */
[-C--:B------:R-:W-:Y:S02]  /*17a00*/  LEA.HI.X.SX32 R131, R63, R203.reuse, 0x1, P6 ;  /* 0x000000cb3f837211 */ /* 0x080fe400030f0eff */
[----:B------:R-:W2:Y:S01]  /*17a10*/  LDC R63, c[0x0][0x3d8] ;  /* 0x0000f600ff3f7b82 */ /* 0x000ea20000000800 */
[----:B------:R-:W-:Y:S02]  /*17a20*/  LEA.HI.X.SX32 R89, R234, R203, 0x1, P4 ;  /* 0x000000cbea597211 */ /* 0x000fe400020f0eff */
[-C--:B------:R-:W-:Y:S01]  /*17a30*/  IADD3 R128, P4, PT, R62, R202.reuse, RZ ;  /* 0x000000ca3e807210 */ /* 0x080fe20007f9e0ff */
[----:B------:R-:W-:Y:S01]  /*17a40*/  IMAD R181, R187, 0x8e, RZ ;  /* 0x0000008ebbb57824 */ /* 0x000fe200078e02ff */
[----:B------:R-:W-:-:S03]  /*17a50*/  IADD3 R90, P5, PT, R179, R202, RZ ;  /* 0x000000cab35a7210 */ /* 0x000fc60007fbe0ff */
[----:B------:R-:W1:Y:S01]  /*17a60*/  LDC R62, c[0x0][0x3d8] ;  /* 0x0000f600ff3e7b82 */ /* 0x000e620000000800 */
[----:B------:R-:W-:Y:S02]  /*17a70*/  LEA.HI.X.SX32 R91, R233, R203, 0x1, P5 ;  /* 0x000000cbe95b7211 */ /* 0x000fe400028f0eff */
[----:B------:R-:W-:Y:S01]  /*17a80*/  IADD3 R86, P5, PT, R181, R202, RZ ;  /* 0x000000cab5567210 */ /* 0x000fe20007fbe0ff */
[----:B------:R-:W-:-:S03]  /*17a90*/  IMAD R111, R190, 0x9f, RZ ;  /* 0x0000009fbe6f7824 */ /* 0x000fc600078e02ff */
[----:B------:R-:W-:Y:S01]  /*17aa0*/  LEA.HI.X.SX32 R87, R235, R203, 0x1, P5 ;  /* 0x000000cbeb577211 */ /* 0x000fe200028f0eff */
[----:B------:R2:W-:Y:S01]  /*17ab0*/  MUFU.EX2 R190, R28 ;  /* 0x0000001c00be7308 */ /* 0x0005e20000000800 */
[----:B------:R-:W-:Y:S01]  /*17ac0*/  FMUL R18, R18, 1.4426950216293334961 ;  /* 0x3fb8aa3b12127820 */ /* 0x000fe20000400000 */
[----:B------:R-:W-:Y:S01]  /*17ad0*/  FMUL R27, R27, 1.4426950216293334961 ;  /* 0x3fb8aa3b1b1b7820 */ /* 0x000fe20000400000 */
[----:B0-----:R-:W0:Y:S01]  /*17ae0*/  LDC R240, c[0x0][0x3d8] ;  /* 0x0000f600fff07b82 */ /* 0x001e220000000800 */
[----:B--2---:R-:W-:-:S07]  /*17af0*/  IMAD R63, R63, 0xac, RZ ;  /* 0x000000ac3f3f7824 */ /* 0x004fce00078e02ff */
[----:B------:R-:W2:Y:S01]  /*17b00*/  LDC R28, c[0x0][0x3d8] ;  /* 0x0000f600ff1c7b82 */ /* 0x000ea20000000800 */
[----:B------:R-:W-:-:S07]  /*17b10*/  IADD3 R126, P5, PT, R63, R202, RZ ;  /* 0x000000ca3f7e7210 */ /* 0x000fce0007fbe0ff */
[----:B------:R-:W0:Y:S01]  /*17b20*/  LDC R63, c[0x0][0x3d8] ;  /* 0x0000f600ff3f7b82 */ /* 0x000e220000000800 */
[----:B------:R-:W-:Y:S01]  /*17b30*/  MUFU.EX2 R210, R18 ;  /* 0x0000001200d27308 */ /* 0x000fe20000000800 */
[----:B-1----:R-:W-:-:S06]  /*17b40*/  IMAD R62, R62, 0xbc, RZ ;  /* 0x000000bc3e3e7824 */ /* 0x002fcc00078e02ff */
[----:B------:R-:W1:Y:S01]  /*17b50*/  LDC R244, c[0x0][0x3d8] ;  /* 0x0000f600fff47b82 */ /* 0x000e620000000800 */
[----:B------:R3:W-:Y:S01]  /*17b60*/  MUFU.EX2 R18, R27 ;  /* 0x0000001b00127308 */ /* 0x0007e20000000800 */
[----:B------:R-:W-:-:S06]  /*17b70*/  IMAD R106, R73, 0x18c, RZ ;  /* 0x0000018c496a7824 */ /* 0x000fcc00078e02ff */
[----:B------:R-:W1:Y:S01]  /*17b80*/  LDC R238, c[0x0][0x3d8] ;  /* 0x0000f600ffee7b82 */ /* 0x000e620000000800 */
[----:B---3--:R-:W-:Y:S01]  /*17b90*/  IMAD R27, R72, 0x17e, RZ ;  /* 0x0000017e481b7824 */ /* 0x008fe200078e02ff */
[----:B------:R-:W-:Y:S01]  /*17ba0*/  IADD3 R72, P6, PT, R225, R202, RZ ;  /* 0x000000cae1487210 */ /* 0x000fe20007fde0ff */
[----:B------:R-:W-:-:S05]  /*17bb0*/  IMAD R228, R228, 0xce, RZ ;  /* 0x000000cee4e47824 */ /* 0x000fca00078e02ff */
[----:B------:R-:W3:Y:S01]  /*17bc0*/  LDC R242, c[0x0][0x3d8] ;  /* 0x0000f600fff27b82 */ /* 0x000ee20000000800 */
[-C--:B------:R-:W-:Y:S01]  /*17bd0*/  LEA.HI.X.SX32 R73, R236, R203.reuse, 0x1, P6 ;  /* 0x000000cbec497211 */ /* 0x080fe200030f0eff */
[----:B------:R-:W-:Y:S01]  /*17be0*/  IMAD R226, R226, 0xae, RZ ;  /* 0x000000aee2e27824 */ /* 0x000fe200078e02ff */
[-C--:B------:R-:W-:Y:S01]  /*17bf0*/  IADD3 R124, P6, PT, R62, R202.reuse, RZ ;  /* 0x000000ca3e7c7210 */ /* 0x080fe20007fde0ff */
[----:B------:R-:W-:Y:S01]  /*17c00*/  FMUL R20, R20, 1.4426950216293334961 ;  /* 0x3fb8aa3b14147820 */ /* 0x000fe20000400000 */
[----:B------:R0:W-:Y:S01]  /*17c10*/  STS.U16 [R177+UR4+0x10700], R243 ;  /* 0x010700f3b1007988 */ /* 0x0001e20008000404 */
[----:B------:R-:W-:Y:S01]  /*17c20*/  IMAD R239, R239, 0x67, RZ ;  /* 0x00000067efef7824 */ /* 0x000fe200078e02ff */
[-C--:B------:R-:W-:Y:S01]  /*17c30*/  LEA.HI.X.SX32 R125, R178, R203.reuse, 0x1, P6 ;  /* 0x000000cbb27d7211 */ /* 0x080fe200030f0eff */
[----:B------:R-:W-:Y:S01]  /*17c40*/  IMAD R237, R237, 0x57, RZ ;  /* 0x00000057eded7824 */ /* 0x000fe200078e02ff */
[----:B------:R0:W-:Y:S01]  /*17c50*/  STS.U16 [R177+UR4+0x10f00], R241 ;  /* 0x010f00f1b1007988 */ /* 0x0001e20008000404 */
[----:B------:R-:W-:Y:S01]  /*17c60*/  FMUL R30, R30, 1.4426950216293334961 ;  /* 0x3fb8aa3b1e1e7820 */ /* 0x000fe20000400000 */
[----:B------:R-:W-:Y:S01]  /*17c70*/  LEA.HI.X.SX32 R129, R16, R203, 0x1, P4 ;  /* 0x000000cb10817211 */ /* 0x000fe200020f0eff */
[----:B------:R-:W-:Y:S01]  /*17c80*/  FFMA R23, R23, R133, -R196 ;  /* 0x0000008517177223 */ /* 0x000fe200000008c4 */
[-C--:B------:R-:W-:Y:S01]  /*17c90*/  IADD3 R80, P6, PT, R228, R202.reuse, RZ ;  /* 0x000000cae4507210 */ /* 0x080fe20007fde0ff */
[----:B------:R-:W3:Y:S01]  /*17ca0*/  LDC R77, c[0x0][0x3d8] ;  /* 0x0000f600ff4d7b82 */ /* 0x000ee20000000800 */
[----:B------:R-:W-:Y:S01]  /*17cb0*/  IADD3 R84, P4, PT, R226, R202, RZ ;  /* 0x000000cae2547210 */ /* 0x000fe20007f9e0ff */
[----:B------:R-:W-:Y:S01]  /*17cc0*/  MUFU.EX2 R208, R20 ;  /* 0x0000001400d07308 */ /* 0x000fe20000000800 */
[----:B0-----:R-:W-:Y:S01]  /*17cd0*/  IMAD R63, R63, 0x56, RZ ;  /* 0x000000563f3f7824 */ /* 0x001fe200078e02ff */
[----:B------:R-:W-:-:S04]  /*17ce0*/  LEA.HI.X.SX32 R81, R239, R203, 0x1, P6 ;  /* 0x000000cbef517211 */ /* 0x000fc800030f0eff */
[----:B------:R-:W0:Y:S01]  /*17cf0*/  LDC R243, c[0x0][0x3d8] ;  /* 0x0000f600fff37b82 */ /* 0x000e220000000800 */
[----:B----4-:R-:W-:Y:S01]  /*17d00*/  IMAD R231, R231, 0xfe, RZ ;  /* 0x000000fee7e77824 */ /* 0x010fe200078e02ff */
[----:B------:R2:W-:Y:S01]  /*17d10*/  MUFU.EX2 R20, R30 ;  /* 0x0000001e00147308 */ /* 0x0005e20000000800 */
[----:B------:R-:W-:Y:S01]  /*17d20*/  FMUL R23, R23, 1.4426950216293334961 ;  /* 0x3fb8aa3b17177820 */ /* 0x000fe20000400000 */
[----:B------:R-:W-:-:S04]  /*17d30*/  LEA.HI.X.SX32 R85, R237, R203, 0x1, P4 ;  /* 0x000000cbed557211 */ /* 0x000fc800020f0eff */
[----:B------:R-:W4:Y:S01]  /*17d40*/  LDC R241, c[0x0][0x3d8] ;  /* 0x0000f600fff17b82 */ /* 0x000f220000000800 */
[-C--:B------:R-:W-:Y:S01]  /*17d50*/  IADD3 R120, P6, PT, R200, R202.reuse, RZ ;  /* 0x000000cac8787210 */ /* 0x080fe20007fde0ff */
[----:B------:R-:W-:Y:S01]  /*17d60*/  IMAD R229, R229, 0xde, RZ ;  /* 0x000000dee5e57824 */ /* 0x000fe200078e02ff */
[----:B------:R-:W-:Y:S01]  /*17d70*/  IADD3 R62, P4, PT, R207, R202, RZ ;  /* 0x000000cacf3e7210 */ /* 0x000fe20007f9e0ff */
[----:B--2---:R-:W-:Y:S01]  /*17d80*/  IMAD R30, R28, 0xa6, RZ ;  /* 0x000000a61c1e7824 */ /* 0x004fe200078e02ff */
[----:B------:R2:W-:Y:S03]  /*17d90*/  MUFU.EX2 R194, R23 ;  /* 0x0000001700c27308 */ /* 0x0005e60000000800 */
[----:B------:R-:W4:Y:S01]  /*17da0*/  LDC R28, c[0x0][0x3d8] ;  /* 0x0000f600ff1c7b82 */ /* 0x000f220000000800 */
[----:B------:R-:W-:Y:S01]  /*17db0*/  IMAD R108, R74, 0x16c, RZ ;  /* 0x0000016c4a6c7824 */ /* 0x000fe200078e02ff */
[-C--:B------:R-:W-:Y:S01]  /*17dc0*/  LEA.HI.X.SX32 R127, R63, R203.reuse, 0x1, P5 ;  /* 0x000000cb3f7f7211 */ /* 0x080fe200028f0eff */
[----:B------:R-:W-:Y:S01]  /*17dd0*/  IMAD R227, R227, 0xbe, RZ ;  /* 0x000000bee3e37824 */ /* 0x000fe200078e02ff */
[-C--:B------:R-:W-:Y:S01]  /*17de0*/  LEA.HI.X.SX32 R121, R198, R203.reuse, 0x1, P6 ;  /* 0x000000cbc6797211 */ /* 0x080fe200030f0eff */
[----:B------:R-:W-:Y:S01]  /*17df0*/  IMAD R240, R240, 0x6f, RZ ;  /* 0x0000006ff0f07824 */ /* 0x000fe200078e02ff */
[----:B-1----:R-:W-:Y:S01]  /*17e00*/  LEA R244, R244, -R244, 0x7 ;  /* 0x800000f4f4f47211 */ /* 0x002fe200078e38ff */
[----:B--2---:R-:W-:Y:S01]  /*17e10*/  IMAD R23, R188, 0x11c, RZ ;  /* 0x0000011cbc177824 */ /* 0x004fe200078e02ff */
[----:B------:R-:W-:Y:S01]  /*17e20*/  LEA.HI.X.SX32 R63, R201, R203, 0x1, P4 ;  /* 0x000000cbc93f7211 */ /* 0x000fe200020f0eff */
[----:B------:R-:W1:Y:S01]  /*17e30*/  LDC R109, c[0x0][0x3d8] ;  /* 0x0000f600ff6d7b82 */ /* 0x000e620000000800 */
[----:B------:R-:W-:-:S02]  /*17e40*/  IADD3 R74, P6, PT, R231, R202, RZ ;  /* 0x000000cae74a7210 */ /* 0x000fc40007fde0ff */
[-C--:B------:R-:W-:Y:S01]  /*17e50*/  IADD3 R78, P4, PT, R229, R202.reuse, RZ ;  /* 0x000000cae54e7210 */ /* 0x080fe20007f9e0ff */
[----:B------:R-:W-:Y:S01]  /*17e60*/  IMAD R107, R75, 0xb7, RZ ;  /* 0x000000b74b6b7824 */ /* 0x000fe200078e02ff */
[----:B------:R-:W-:Y:S01]  /*17e70*/  LEA.HI.X.SX32 R75, R244, R203, 0x1, P6 ;  /* 0x000000cbf44b7211 */ /* 0x000fe200030f0eff */
[----:B------:R-:W-:Y:S02]  /*17e80*/  IMAD R238, R238, 0x5f, RZ ;  /* 0x0000005feeee7824 */ /* 0x000fe400078e02ff */
[--C-:B------:R-:W-:Y:S01]  /*17e90*/  FFMA R25, R25, R133, -R196.reuse ;  /* 0x0000008519197223 */ /* 0x100fe200000008c4 */
[----:B------:R-:W-:Y:S01]  /*17ea0*/  IMAD R247, R247, 0x12e, RZ ;  /* 0x0000012ef7f77824 */ /* 0x000fe200078e02ff */
[-C--:B------:R-:W-:Y:S01]  /*17eb0*/  IADD3 R82, P5, PT, R227, R202.reuse, RZ ;  /* 0x000000cae3527210 */ /* 0x080fe20007fbe0ff */
[----:B---3--:R-:W-:Y:S01]  /*17ec0*/  IMAD R242, R242, 0x10e, RZ ;  /* 0x0000010ef2f27824 */ /* 0x008fe200078e02ff */
[-C--:B------:R-:W-:Y:S01]  /*17ed0*/  LEA.HI.X.SX32 R79, R240, R203.reuse, 0x1, P4 ;  /* 0x000000cbf04f7211 */ /* 0x080fe200020f0eff */
[----:B------:R-:W-:Y:S01]  /*17ee0*/  IMAD R248, R248, 0x87, RZ ;  /* 0x00000087f8f87824 */ /* 0x000fe200078e02ff */
[-C--:B------:R-:W-:Y:S01]  /*17ef0*/  IADD3 R114, P6, PT, R23, R202.reuse, RZ ;  /* 0x000000ca17727210 */ /* 0x080fe20007fde0ff */
[----:B------:R-:W-:Y:S01]  /*17f00*/  IMAD R246, R246, 0x12c, RZ ;  /* 0x0000012cf6f67824 */ /* 0x000fe200078e02ff */
[-C--:B------:R-:W-:Y:S01]  /*17f10*/  IADD3 R118, P4, PT, R199, R202.reuse, RZ ;  /* 0x000000cac7767210 */ /* 0x080fe20007f9e0ff */
[----:B------:R-:W-:Y:S01]  /*17f20*/  FMUL R25, R25, 1.4426950216293334961 ;  /* 0x3fb8aa3b19197820 */ /* 0x000fe20000400000 */
[-C--:B------:R-:W-:Y:S01]  /*17f30*/  LEA.HI.X.SX32 R83, R238, R203.reuse, 0x1, P5 ;  /* 0x000000cbee537211 */ /* 0x080fe200028f0eff */
[----:B------:R-:W-:Y:S01]  /*17f40*/  IMAD R230, R230, 0xee, RZ ;  /* 0x000000eee6e67824 */ /* 0x000fe200078e02ff */
[-C--:B------:R-:W-:Y:S01]  /*17f50*/  LEA.HI.X.SX32 R115, R181, R203.reuse, 0x1, P6 ;  /* 0x000000cbb5737211 */ /* 0x080fe200030f0eff */
[----:B------:R-:W-:Y:S01]  /*17f60*/  IMAD R251, R251, 0x13e, RZ ;  /* 0x0000013efbfb7824 */ /* 0x000fe200078e02ff */
[-C--:B------:R-:W-:Y:S01]  /*17f70*/  IADD3 R122, P5, PT, R206, R202.reuse, RZ ;  /* 0x000000cace7a7210 */ /* 0x080fe20007fbe0ff */
[----:B------:R-:W-:Y:S01]  /*17f80*/  IMAD R245, R245, 0x11e, RZ ;  /* 0x0000011ef5f57824 */ /* 0x000fe200078e02ff */
[----:B------:R-:W-:Y:S01]  /*17f90*/  LEA.HI.X.SX32 R119, R180, R203, 0x1, P4 ;  /* 0x000000cbb4777211 */ /* 0x000fe200020f0eff */
[--C-:B------:R-:W-:Y:S01]  /*17fa0*/  FFMA R36, R36, R133, -R196.reuse ;  /* 0x0000008524247223 */ /* 0x100fe200000008c4 */
[-C--:B------:R-:W-:Y:S01]  /*17fb0*/  IADD3 R198, P6, PT, R247, R202.reuse, RZ ;  /* 0x000000caf7c67210 */ /* 0x080fe20007fde0ff */
[----:B------:R-:W-:Y:S01]  /*17fc0*/  IMAD R250, R250, 0x8f, RZ ;  /* 0x0000008ffafa7824 */ /* 0x000fe200078e02ff */
[-C--:B------:R-:W-:Y:S01]  /*17fd0*/  IADD3 R206, P4, PT, R242, R202.reuse, RZ ;  /* 0x000000caf2ce7210 */ /* 0x080fe20007f9e0ff */
[----:B------:R2:W-:Y:S01]  /*17fe0*/  MUFU.EX2 R192, R25 ;  /* 0x0000001900c07308 */ /* 0x0005e20000000800 */
[----:B0-----:R-:W-:Y:S01]  /*17ff0*/  IMAD R243, R243, 0x77, RZ ;  /* 0x00000077f3f37824 */ /* 0x001fe200078e02ff */
[-C--:B------:R-:W-:Y:S01]  /*18000*/  LEA.HI.X.SX32 R123, R179, R203.reuse, 0x1, P5 ;  /* 0x000000cbb37b7211 */ /* 0x080fe200028f0eff */
[----:B----4-:R-:W-:Y:S01]  /*18010*/  IMAD R241, R241, 0x10c, RZ ;  /* 0x0000010cf1f17824 */ /* 0x010fe200078e02ff */
[-C--:B------:R-:W-:Y:S01]  /*18020*/  LEA.HI.X.SX32 R199, R113, R203.reuse, 0x1, P6 ;  /* 0x000000cb71c77211 */ /* 0x080fe200030f0eff */
[----:B------:R-:W-:Y:S01]  /*18030*/  IMAD R249, R249, 0x13c, RZ ;  /* 0x0000013cf9f97824 */ /* 0x000fe200078e02ff */
[----:B------:R-:W-:Y:S01]  /*18040*/  LEA.HI.X.SX32 R207, R248, R203, 0x1, P4 ;  /* 0x000000cbf8cf7211 */ /* 0x000fe200020f0eff */
[-CC-:B------:R-:W-:Y:S01]  /*18050*/  FFMA R37, R37, R133.reuse, -R196.reuse ;  /* 0x0000008525257223 */ /* 0x180fe200000008c4 */
[-C--:B------:R-:W-:Y:S01]  /*18060*/  IADD3 R112, P6, PT, R252, R202.reuse, RZ ;  /* 0x000000cafc707210 */ /* 0x080fe20007fde0ff */
[----:B--2---:R-:W-:Y:S01]  /*18070*/  IMAD R25, R76, 0x14e, RZ ;  /* 0x0000014e4c197824 */ /* 0x004fe200078e02ff */
[-C--:B------:R-:W-:Y:S01]  /*18080*/  IADD3 R76, P5, PT, R230, R202.reuse, RZ ;  /* 0x000000cae64c7210 */ /* 0x080fe20007fbe0ff */
[----:B------:R-:W-:Y:S01]  /*18090*/  FFMA R32, R32, R133, -R196 ;  /* 0x0000008520207223 */ /* 0x000fe200000008c4 */
[-C--:B------:R-:W-:Y:S01]  /*180a0*/  IADD3 R64, P4, PT, R246, R202.reuse, RZ ;  /* 0x000000caf6407210 */ /* 0x080fe20007f9e0ff */
[----:B------:R-:W-:Y:S01]  /*180b0*/  IMAD R110, R77, 0x15c, RZ ;  /* 0x0000015c4d6e7824 */ /* 0x000fe200078e02ff */
[-C--:B------:R-:W-:Y:S01]  /*180c0*/  LEA.HI.X.SX32 R77, R243, R203.reuse, 0x1, P5 ;  /* 0x000000cbf34d7211 */ /* 0x080fe200028f0eff */
[----:B------:R-:W0:Y:S01]  /*180d0*/  LDC R67, c[0x0][0x3d8] ;  /* 0x0000f600ff437b82 */ /* 0x000e220000000800 */
[----:B------:R-:W-:Y:S01]  /*180e0*/  LEA.HI.X.SX32 R113, R30, R203, 0x1, P6 ;  /* 0x000000cb1e717211 */ /* 0x000fe200030f0eff */
[----:B------:R-:W-:Y:S01]  /*180f0*/  IMAD R30, R28, 0x15e, RZ ;  /* 0x0000015e1c1e7824 */ /* 0x000fe200078e02ff */
[----:B------:R-:W-:-:S02]  /*18100*/  IADD3 R116, P5, PT, R241, R202, RZ ;  /* 0x000000caf1747210 */ /* 0x000fc40007fbe0ff */
[-C--:B------:R-:W-:Y:S02]  /*18110*/  LEA.HI.X.SX32 R65, R2, R203.reuse, 0x1, P4 ;  /* 0x000000cb02417211 */ /* 0x080fe400020f0eff */
[-C--:B------:R-:W-:Y:S01]  /*18120*/  IADD3 R2, P4, PT, R251, R202.reuse, RZ ;  /* 0x000000cafb027210 */ /* 0x080fe20007f9e0ff */
[----:B------:R-:W2:Y:S01]  /*18130*/  LDC R28, c[0x0][0x3d8] ;  /* 0x0000f600ff1c7b82 */ /* 0x000ea20000000800 */
[-C--:B------:R-:W-:Y:S02]  /*18140*/  LEA.HI.X.SX32 R117, R3, R203.reuse, 0x1, P5 ;  /* 0x000000cb03757211 */ /* 0x080fe400028f0eff */
[-C--:B------:R-:W-:Y:S02]  /*18150*/  LEA.HI.X.SX32 R3, R111, R203.reuse, 0x1, P4 ;  /* 0x000000cb6f037211 */ /* 0x080fe400020f0eff */
[-C--:B------:R-:W-:Y:S01]  /*18160*/  IADD3 R248, P6, PT, R30, R202.reuse, RZ ;  /* 0x000000ca1ef87210 */ /* 0x080fe20007fde0ff */
[----:B-1----:R-:W-:Y:S01]  /*18170*/  IMAD R30, R109, 0x16e, RZ ;  /* 0x0000016e6d1e7824 */ /* 0x002fe200078e02ff */
[----:B------:R-:W-:Y:S01]  /*18180*/  IADD3 R110, P4, PT, R110, R202, RZ ;  /* 0x000000ca6e6e7210 */ /* 0x000fe20007f9e0ff */
[----:B------:R-:W1:Y:S03]  /*18190*/  LDC R66, c[0x0][0x3d8] ;  /* 0x0000f600ff427b82 */ /* 0x000e660000000800 */
[----:B------:R-:W-:-:S02]  /*181a0*/  LEA.HI.X.SX32 R111, R226, R203, 0x1, P4 ;  /* 0x000000cbe26f7211 */ /* 0x000fc400020f0eff */
[----:B------:R-:W-:-:S03]  /*181b0*/  IADD3 R246, P4, PT, R30, R202, RZ ;  /* 0x000000ca1ef67210 */ /* 0x000fc60007f9e0ff */
[----:B------:R-:W3:Y:S01]  /*181c0*/  LDC R30, c[0x0][0x3d8] ;  /* 0x0000f600ff1e7b82 */ /* 0x000ee20000000800 */
[----:B------:R-:W-:Y:S01]  /*181d0*/  FMUL R36, R36, 1.4426950216293334961 ;  /* 0x3fb8aa3b24247820 */ /* 0x000fe20000400000 */
[-C--:B------:R-:W-:Y:S01]  /*181e0*/  IADD3 R200, P5, PT, R245, R202.reuse, RZ ;  /* 0x000000caf5c87210 */ /* 0x080fe20007fbe0ff */
[----:B------:R-:W-:Y:S02]  /*181f0*/  FMUL R37, R37, 1.4426950216293334961 ;  /* 0x3fb8aa3b25257820 */ /* 0x000fe40000400000 */
[----:B------:R4:W-:Y:S01]  /*18200*/  MUFU.EX2 R186, R36 ;  /* 0x0000002400ba7308 */ /* 0x0009e20000000800 */
[----:B------:R-:W-:Y:S01]  /*18210*/  LEA.HI.X.SX32 R201, R250, R203, 0x1, P5 ;  /* 0x000000cbfac97211 */ /* 0x000fe200028f0eff */
[----:B--2---:R-:W-:Y:S02]  /*18220*/  IMAD R28, R28, 0xa7, RZ ;  /* 0x000000a71c1c7824 */ /* 0x004fe400078e02ff */
[-CC-:B------:R-:W-:Y:S01]  /*18230*/  FFMA R22, R22, R133.reuse, -R196.reuse ;  /* 0x0000008516167223 */ /* 0x180fe200000008c4 */
[-CC-:B------:R-:W-:Y:S01]  /*18240*/  FFMA R33, R33, R133.reuse, -R196.reuse ;  /* 0x0000008521217223 */ /* 0x180fe200000008c4 */
[-CC-:B------:R-:W-:Y:S01]  /*18250*/  FFMA R34, R34, R133.reuse, -R196.reuse ;  /* 0x0000008522227223 */ /* 0x180fe200000008c4 */
[-CC-:B------:R-:W-:Y:S01]  /*18260*/  FFMA R44, R44, R133.reuse, -R196.reuse ;  /* 0x000000852c2c7223 */ /* 0x180fe200000008c4 */
[-CC-:B------:R-:W-:Y:S01]  /*18270*/  FFMA R45, R45, R133.reuse, -R196.reuse ;  /* 0x000000852d2d7223 */ /* 0x180fe200000008c4 */
[----:B----4-:R-:W-:Y:S01]  /*18280*/  IADD3 R36, P5, PT, R249, R202, RZ ;  /* 0x000000caf9247210 */ /* 0x010fe20007fbe0ff */
[----:B------:R2:W-:Y:S01]  /*18290*/  MUFU.EX2 R185, R37 ;  /* 0x0000002500b97308 */ /* 0x0005e20000000800 */
[----:B------:R-:W-:Y:S01]  /*182a0*/  FMUL R32, R32, 1.4426950216293334961 ;  /* 0x3fb8aa3b20207820 */ /* 0x000fe20000400000 */
[-CC-:B------:R-:W-:Y:S01]  /*182b0*/  FFMA R26, R26, R133.reuse, -R196.reuse ;  /* 0x000000851a1a7223 */ /* 0x180fe200000008c4 */
[----:B------:R-:W-:Y:S01]  /*182c0*/  FFMA R42, R42, R133, -R196 ;  /* 0x000000852a2a7223 */ /* 0x000fe200000008c4 */
[----:B------:R-:W4:Y:S01]  /*182d0*/  LDC R69, c[0x0][0x3d8] ;  /* 0x0000f600ff457b82 */ /* 0x000f220000000800 */
[----:B--2---:R-:W-:-:S02]  /*182e0*/  LEA.HI.X.SX32 R37, R225, R203, 0x1, P5 ;  /* 0x000000cbe1257211 */ /* 0x004fc400028f0eff */
[----:B------:R-:W-:Y:S01]  /*182f0*/  IADD3 R250, P5, PT, R25, R202, RZ ;  /* 0x000000ca19fa7210 */ /* 0x000fe20007fbe0ff */
[----:B---3--:R-:W-:-:S03]  /*18300*/  IMAD R30, R30, 0xb6, RZ ;  /* 0x000000b61e1e7824 */ /* 0x008fc600078e02ff */
[-C--:B------:R-:W-:Y:S02]  /*18310*/  LEA.HI.X.SX32 R251, R28, R203.reuse, 0x1, P5 ;  /* 0x000000cb1cfb7211 */ /* 0x080fe400028f0eff */
[----:B------:R-:W-:Y:S01]  /*18320*/  IADD3 R108, P5, PT, R108, R202, RZ ;  /* 0x000000ca6c6c7210 */ /* 0x000fe20007fbe0ff */
[----:B------:R2:W-:Y:S03]  /*18330*/  MUFU.EX2 R188, R32 ;  /* 0x0000002000bc7308 */ /* 0x0005e60000000800 */
[----:B------:R-:W-:Y:S02]  /*18340*/  LEA.HI.X.SX32 R109, R30, R203, 0x1, P5 ;  /* 0x000000cb1e6d7211 */ /* 0x000fe400028f0eff */
[----:B------:R-:W3:Y:S08]  /*18350*/  LDC R30, c[0x0][0x3d8] ;  /* 0x0000f600ff1e7b82 */ /* 0x000ef00000000800 */
[----:B--2---:R-:W2:Y:S01]  /*18360*/  LDC R32, c[0x0][0x3d8] ;  /* 0x0000f600ff207b82 */ /* 0x004ea20000000800 */
[----:B------:R-:W-:Y:S01]  /*18370*/  FMUL R22, R22, 1.4426950216293334961 ;  /* 0x3fb8aa3b16167820 */ /* 0x000fe20000400000 */
[----:B------:R-:W-:Y:S01]  /*18380*/  FMUL R33, R33, 1.4426950216293334961 ;  /* 0x3fb8aa3b21217820 */ /* 0x000fe20000400000 */
[----:B------:R-:W-:-:S02]  /*18390*/  FMUL R34, R34, 1.4426950216293334961 ;  /* 0x3fb8aa3b22227820 */ /* 0x000fc40000400000 */
[----:B------:R-:W-:Y:S08]  /*183a0*/  MUFU.EX2 R195, R22 ;  /* 0x0000001600c37308 */ /* 0x000ff00000000800 */
[----:B------:R3:W-:Y:S08]  /*183b0*/  MUFU.EX2 R187, R33 ;  /* 0x0000002100bb7308 */ /* 0x0007f00000000800 */
[----:B------:R2:W-:Y:S01]  /*183c0*/  MUFU.EX2 R22, R34 ;  /* 0x0000002200167308 */ /* 0x0005e20000000800 */
[----:B---3--:R-:W-:-:S02]  /*183d0*/  IMAD R33, R30, 0x18e, RZ ;  /* 0x0000018e1e217824 */ /* 0x008fc400078e02ff */
[----:B------:R-:W3:Y:S01]  /*183e0*/  LDC R30, c[0x0][0x3d8] ;  /* 0x0000f600ff1e7b82 */ /* 0x000ee20000000800 */
[----:B--2---:R-:W-:-:S07]  /*183f0*/  IMAD R34, R32, 0xbf, RZ ;  /* 0x000000bf20227824 */ /* 0x004fce00078e02ff */
[----:B------:R-:W2:Y:S01]  /*18400*/  LDC R32, c[0x0][0x3d8] ;  /* 0x0000f600ff207b82 */ /* 0x000ea20000000800 */
[----:B0-----:R-:W-:Y:S02]  /*18410*/  IMAD R67, R67, 0xaf, RZ ;  /* 0x000000af43437824 */ /* 0x001fe400078e02ff */
[----:B-1----:R-:W-:-:S03]  /*18420*/  IMAD R66, R66, 0x17c, RZ ;  /* 0x0000017c42427824 */ /* 0x002fc600078e02ff */
[-C--:B------:R-:W-:Y:S02]  /*18430*/  LEA.HI.X.SX32 R249, R67, R203.reuse, 0x1, P6 ;  /* 0x000000cb43f97211 */ /* 0x080fe400030f0eff */
[-C--:B------:R-:W-:Y:S01]  /*18440*/  IADD3 R66, P6, PT, R66, R202.reuse, RZ ;  /* 0x000000ca42427210 */ /* 0x080fe20007fde0ff */
[----:B------:R-:W-:Y:S01]  /*18450*/  FMUL R44, R44, 1.4426950216293334961 ;  /* 0x3fb8aa3b2c2c7820 */ /* 0x000fe20000400000 */
[-C--:B------:R-:W-:Y:S02]  /*18460*/  IADD3 R244, P5, PT, R27, R202.reuse, RZ ;  /* 0x000000ca1bf47210 */ /* 0x080fe40007fbe0ff */
[-C--:B------:R-:W-:Y:S02]  /*18470*/  LEA.HI.X.SX32 R67, R227, R203.reuse, 0x1, P6 ;  /* 0x000000cbe3437211 */ /* 0x080fe400030f0eff */
[-C--:B------:R-:W-:Y:S01]  /*18480*/  IADD3 R242, P6, PT, R33, R202.reuse, RZ ;  /* 0x000000ca21f27210 */ /* 0x080fe20007fde0ff */
[----:B---3--:R-:W-:Y:S01]  /*18490*/  IMAD R33, R30, 0x19c, RZ ;  /* 0x0000019c1e217824 */ /* 0x008fe200078e02ff */
[-C--:B------:R-:W-:Y:S01]  /*184a0*/  LEA.HI.X.SX32 R247, R107, R203.reuse, 0x1, P4 ;  /* 0x000000cb6bf77211 */ /* 0x080fe200020f0eff */
[----:B------:R0:W-:Y:S01]  /*184b0*/  MUFU.EX2 R182, R44 ;  /* 0x0000002c00b67308 */ /* 0x0001e20000000800 */
[-C--:B------:R-:W-:Y:S01]  /*184c0*/  IADD3 R106, P4, PT, R106, R202.reuse, RZ ;  /* 0x000000ca6a6a7210 */ /* 0x080fe20007f9e0ff */
[----:B------:R-:W-:Y:S01]  /*184d0*/  FMUL R45, R45, 1.4426950216293334961 ;  /* 0x3fb8aa3b2d2d7820 */ /* 0x000fe20000400000 */
[----:B------:R-:W-:Y:S01]  /*184e0*/  LEA.HI.X.SX32 R245, R34, R203, 0x1, P5 ;  /* 0x000000cb22f57211 */ /* 0x000fe200028f0eff */
[----:B------:R-:W-:Y:S01]  /*184f0*/  FMUL R26, R26, 1.4426950216293334961 ;  /* 0x3fb8aa3b1a1a7820 */ /* 0x000fe20000400000 */
[----:B------:R-:W-:Y:S01]  /*18500*/  FMUL R42, R42, 1.4426950216293334961 ;  /* 0x3fb8aa3b2a2a7820 */ /* 0x000fe20000400000 */
[----:B--2---:R-:W-:Y:S01]  /*18510*/  IMAD R32, R32, 0xc6, RZ ;  /* 0x000000c620207824 */ /* 0x004fe200078e02ff */
[----:B------:R-:W1:Y:S01]  /*18520*/  LDC R30, c[0x0][0x3d8] ;  /* 0x0000f600ff1e7b82 */ /* 0x000e620000000800 */
[----:B0-----:R-:W-:-:S03]  /*18530*/  IADD3 R44, P5, PT, R33, R202, RZ ;  /* 0x000000ca212c7210 */ /* 0x001fc60007fbe0ff */
[----:B------:R-:W-:-:S04]  /*18540*/  LEA.HI.X.SX32 R107, R32, R203, 0x1, P4 ;  /* 0x000000cb206b7211 */ /* 0x000fc800020f0eff */
[----:B------:R-:W0:Y:S08]  /*18550*/  LDC R33, c[0x0][0x3d8] ;  /* 0x0000f600ff217b82 */ /* 0x000e300000000800 */
[----:B------:R-:W2:Y:S01]  /*18560*/  LDC R32, c[0x0][0x3d8] ;  /* 0x0000f600ff207b82 */ /* 0x000ea20000000800 */
[----:B0-----:R-:W-:-:S07]  /*18570*/  IMAD R232, R33, 0xd6, RZ ;  /* 0x000000d621e87824 */ /* 0x001fce00078e02ff */
[----:B------:R-:W0:Y:S01]  /*18580*/  LDC R33, c[0x0][0x3d8] ;  /* 0x0000f600ff217b82 */ /* 0x000e220000000800 */
[----:B--2---:R-:W-:-:S07]  /*18590*/  IMAD R34, R32, 0x1be, RZ ;  /* 0x000001be20227824 */ /* 0x004fce00078e02ff */
[----:B------:R-:W2:Y:S01]  /*185a0*/  LDC R32, c[0x0][0x3d8] ;  /* 0x0000f600ff207b82 */ /* 0x000ea20000000800 */
[----:B------:R3:W-:Y:S02]  /*185b0*/  MUFU.EX2 R181, R45 ;  /* 0x0000002d00b57308 */ /* 0x0007e40000000800 */
[----:B---3--:R-:W-:Y:S02]  /*185c0*/  LEA.HI.X.SX32 R45, R228, R203, 0x1, P5 ;  /* 0x000000cbe42d7211 */ /* 0x008fe400028f0eff */
[----:B------:R-:W-:Y:S01]  /*185d0*/  IADD3 R238, P5, PT, R103, R202, RZ ;  /* 0x000000ca67ee7210 */ /* 0x000fe20007fbe0ff */
[----:B0-----:R-:W-:-:S03]  /*185e0*/  IMAD R33, R33, 0xd7, RZ ;  /* 0x000000d721217824 */ /* 0x001fc600078e02ff */
[----:B------:R-:W-:Y:S01]  /*185f0*/  MUFU.EX2 R191, R26 ;  /* 0x0000001a00bf7308 */ /* 0x000fe20000000800 */
[----:B--2---:R-:W-:-:S07]  /*18600*/  IMAD R32, R32, 0x1cc, RZ ;  /* 0x000001cc20207824 */ /* 0x004fce00078e02ff */
[----:B------:R0:W-:Y:S01]  /*18610*/  MUFU.EX2 R26, R42 ;  /* 0x0000002a001a7308 */ /* 0x0001e20000000800 */
[-C--:B------:R-:W-:Y:S02]  /*18620*/  LEA.HI.X.SX32 R239, R33, R203.reuse, 0x1, P5 ;  /* 0x000000cb21ef7211 */ /* 0x080fe400028f0eff */
[-C--:B0-----:R-:W-:Y:S02]  /*18630*/  IADD3 R42, P5, PT, R32, R202.reuse, RZ ;  /* 0x000000ca202a7210 */ /* 0x081fe40007fbe0ff */
[----:B------:R-:W0:Y:S01]  /*18640*/  LDC R32, c[0x0][0x3d8] ;  /* 0x0000f600ff207b82 */ /* 0x000e220000000800 */
[----:B-1----:R-:W-:Y:S01]  /*18650*/  IMAD R30, R30, 0x19e, RZ ;  /* 0x0000019e1e1e7824 */ /* 0x002fe200078e02ff */
[----:B------:R-:W-:Y:S02]  /*18660*/  LEA.HI.X.SX32 R243, R105, R203, 0x1, P6 ;  /* 0x000000cb69f37211 */ /* 0x000fe400030f0eff */
[----:B------:R-:W-:Y:S01]  /*18670*/  IADD3 R104, P6, PT, R104, R202, RZ ;  /* 0x000000ca68687210 */ /* 0x000fe20007fde0ff */
[----:B0-----:R-:W-:-:S02]  /*18680*/  IMAD R33, R32, 0x1ce, RZ ;  /* 0x000001ce20217824 */ /* 0x001fc400078e02ff */
[----:B----4-:R-:W-:Y:S02]  /*18690*/  IMAD R32, R69, 0xdf, RZ ;  /* 0x000000df45207824 */ /* 0x010fe400078e02ff */
[----:B------:R-:W0:Y:S01]  /*186a0*/  LDC R69, c[0x0][0x3d8] ;  /* 0x0000f600ff457b82 */ /* 0x000e220000000800 */
[-C--:B------:R-:W-:Y:S02]  /*186b0*/  IADD3 R240, P4, PT, R30, R202.reuse, RZ ;  /* 0x000000ca1ef07210 */ /* 0x080fe40007f9e0ff */
[----:B------:R-:W-:Y:S01]  /*186c0*/  LEA.HI.X.SX32 R105, R232, R203, 0x1, P6 ;  /* 0x000000cbe8697211 */ /* 0x000fe200030f0eff */
[--C-:B------:R-:W-:Y:S01]  /*186d0*/  FFMA R43, R43, R133, -R196.reuse ;  /* 0x000000852b2b7223 */ /* 0x100fe200000008c4 */
[-C--:B------:R-:W-:Y:S02]  /*186e0*/  IADD3 R236, P6, PT, R34, R202.reuse, RZ ;  /* 0x000000ca22ec7210 */ /* 0x080fe40007fde0ff */
[----:B------:R-:W-:Y:S01]  /*186f0*/  LEA.HI.X.SX32 R241, R102, R203, 0x1, P4 ;  /* 0x000000cb66f17211 */ /* 0x000fe200020f0eff */
[----:B------:R-:W-:Y:S01]  /*18700*/  FMUL R43, R43, 1.4426950216293334961 ;  /* 0x3fb8aa3b2b2b7820 */ /* 0x000fe20000400000 */
[-C--:B------:R-:W-:Y:S01]  /*18710*/  IADD3 R102, P4, PT, R29, R202.reuse, RZ ;  /* 0x000000ca1d667210 */ /* 0x080fe20007f9e0ff */
[--C-:B------:R-:W-:Y:S01]  /*18720*/  FFMA R24, R24, R133, -R196.reuse ;  /* 0x0000008518187223 */ /* 0x100fe200000008c4 */
[-C--:B------:R-:W-:Y:S01]  /*18730*/  LEA.HI.X.SX32 R237, R32, R203.reuse, 0x1, P6 ;  /* 0x000000cb20ed7211 */ /* 0x080fe200030f0eff */
[----:B------:R1:W-:Y:S01]  /*18740*/  MUFU.EX2 R23, R43 ;  /* 0x0000002b00177308 */ /* 0x0003e20000000800 */
[----:B------:R-:W-:Y:S01]  /*18750*/  LEA.HI.X.SX32 R103, R229, R203, 0x1, P4 ;  /* 0x000000cbe5677211 */ /* 0x000fe200020f0eff */
[----:B------:R-:W-:Y:S01]  /*18760*/  FFMA R38, R38, R133, -R196 ;  /* 0x0000008526267223 */ /* 0x000fe200000008c4 */
[----:B------:R-:W-:Y:S01]  /*18770*/  IADD3 R234, P4, PT, R33, R202, RZ ;  /* 0x000000ca21ea7210 */ /* 0x000fe20007f9e0ff */
[----:B------:R-:W2:Y:S01]  /*18780*/  LDC R34, c[0x0][0x3d8] ;  /* 0x0000f600ff227b82 */ /* 0x000ea20000000800 */
[----:B0-----:R-:W-:-:S07]  /*18790*/  IMAD R32, R69, 0xe6, RZ ;  /* 0x000000e645207824 */ /* 0x001fce00078e02ff */
[----:B------:R-:W0:Y:S01]  /*187a0*/  LDC R33, c[0x0][0x3d8] ;  /* 0x0000f600ff217b82 */ /* 0x000e220000000800 */
[----:B-1----:R-:W-:-:S07]  /*187b0*/  LEA.HI.X.SX32 R43, R32, R203, 0x1, P5 ;  /* 0x000000cb202b7211 */ /* 0x002fce00028f0eff */
[----:B------:R-:W1:Y:S01]  /*187c0*/  LDC R32, c[0x0][0x3d8] ;  /* 0x0000f600ff207b82 */ /* 0x000e620000000800 */
[----:B------:R-:W-:Y:S01]  /*187d0*/  FMUL R24, R24, 1.4426950216293334961 ;  /* 0x3fb8aa3b18187820 */ /* 0x000fe20000400000 */
[----:B------:R-:W-:-:S03]  /*187e0*/  FMUL R38, R38, 1.4426950216293334961 ;  /* 0x3fb8aa3b26267820 */ /* 0x000fc60000400000 */
[----:B------:R-:W-:Y:S01]  /*187f0*/  MUFU.EX2 R193, R24 ;  /* 0x0000001800c17308 */ /* 0x000fe20000000800 */
[----:B0-----:R-:W-:-:S07]  /*18800*/  IMAD R33, R33, 0xe7, RZ ;  /* 0x000000e721217824 */ /* 0x001fce00078e02ff */
[----:B------:R0:W-:Y:S01]  /*18810*/  MUFU.EX2 R24, R38 ;  /* 0x0000002600187308 */ /* 0x0001e20000000800 */
[----:B-1----:R-:W-:Y:S01]  /*18820*/  IMAD R32, R32, 0x1ec, RZ ;  /* 0x000001ec20207824 */ /* 0x002fe200078e02ff */
[----:B------:R-:W-:-:S04]  /*18830*/  LEA.HI.X.SX32 R235, R33, R203, 0x1, P4 ;  /* 0x000000cb21eb7211 */ /* 0x000fc800020f0eff */
[----:B0-----:R-:W-:Y:S02]  /*18840*/  IADD3 R38, P4, PT, R32, R202, RZ ;  /* 0x000000ca20267210 */ /* 0x001fe40007f9e0ff */
[----:B------:R-:W0:Y:S01]  /*18850*/  LDC R32, c[0x0][0x3d8] ;  /* 0x0000f600ff207b82 */ /* 0x000e220000000800 */
[----:B--2---:R-:W-:-:S05]  /*18860*/  IMAD R34, R34, 0x1de, RZ ;  /* 0x000001de22227824 */ /* 0x004fca00078e02ff */
[----:B------:R-:W-:Y:S02]  /*18870*/  IADD3 R232, P5, PT, R34, R202, RZ ;  /* 0x000000ca22e87210 */ /* 0x000fe40007fbe0ff */
[----:B------:R-:W1:Y:S01]  /*18880*/  LDC R34, c[0x0][0x3d8] ;  /* 0x0000f600ff227b82 */ /* 0x000e620000000800 */
[----:B------:R-:W-:Y:S01]  /*18890*/  STL.64 [R1+0x300], R100 ;  /* 0x0003006401007387 */ /* 0x000fe20000100a00 */
[----:B0-----:R-:W-:-:S05]  /*188a0*/  IMAD R33, R32, 0xef, RZ ;  /* 0x000000ef20217824 */ /* 0x001fca00078e02ff */
[----:B------:R-:W-:Y:S02]  /*188b0*/  LEA.HI.X.SX32 R233, R33, R203, 0x1, P5 ;  /* 0x000000cb21e97211 */ /* 0x000fe400028f0eff */
[----:B------:R-:W0:Y:S01]  /*188c0*/  LDC R33, c[0x0][0x3d8] ;  /* 0x0000f600ff217b82 */ /* 0x000e220000000800 */
[----:B------:R-:W-:Y:S01]  /*188d0*/  STL.64 [R1+0x2f8], R98 ;  /* 0x0002f86201007387 */ /* 0x000fe20000100a00 */
[----:B------:R-:W-:-:S03]  /*188e0*/  FFMA R19, R19, R133, -R196 ;  /* 0x0000008513137223 */ /* 0x000fc600000008c4 */
[----:B------:R-:W-:Y:S01]  /*188f0*/  STL.64 [R1+0x2f0], R96 ;  /* 0x0002f06001007387 */ /* 0x000fe20000100a00 */
[----:B------:R-:W-:-:S03]  /*18900*/  FFMA R35, R35, R133, -R196 ;  /* 0x0000008523237223 */ /* 0x000fc600000008c4 */
[----:B------:R-:W-:Y:S01]  /*18910*/  STL.64 [R1+0x2e8], R70 ;  /* 0x0002e84601007387 */ /* 0x000fe20000100a00 */
[----:B------:R-:W-:-:S03]  /*18920*/  FFMA R21, R21, R133, -R196 ;  /* 0x0000008515157223 */ /* 0x000fc600000008c4 */
[----:B------:R-:W-:Y:S04]  /*18930*/  STL.64 [R1+0x2e0], R94 ;  /* 0x0002e05e01007387 */ /* 0x000fe80000100a00 */
[----:B------:R-:W-:Y:S01]  /*18940*/  STL.64 [R1+0x2d8], R92 ;  /* 0x0002d85c01007387 */ /* 0x000fe20000100a00 */
[----:B------:R-:W-:-:S03]  /*18950*/  FMUL R19, R19, 1.4426950216293334961 ;  /* 0x3fb8aa3b13137820 */ /* 0x000fc60000400000 */
[----:B------:R-:W-:Y:S01]  /*18960*/  STL.64 [R1+0x2d0], R90 ;  /* 0x0002d05a01007387 */ /* 0x000fe20000100a00 */
[----:B------:R-:W-:-:S03]  /*18970*/  FFMA R39, R39, R133, -R196 ;  /* 0x0000008527277223 */ /* 0x000fc600000008c4 */
[----:B------:R-:W-:Y:S01]  /*18980*/  STL.64 [R1+0x2c8], R88 ;  /* 0x0002c85801007387 */ /* 0x000fe20000100a00 */
[----:B------:R-:W-:-:S03]  /*18990*/  FMUL R35, R35, 1.4426950216293334961 ;  /* 0x3fb8aa3b23237820 */ /* 0x000fc60000400000 */
[----:B------:R2:W-:Y:S01]  /*189a0*/  STL.64 [R1+0x2c0], R130 ;  /* 0x0002c08201007387 */ /* 0x0005e20000100a00 */
[----:B------:R-:W-:-:S03]  /*189b0*/  FMUL R21, R21, 1.4426950216293334961 ;  /* 0x3fb8aa3b15157820 */ /* 0x000fc60000400000 */
[----:B------:R-:W-:Y:S01]  /*189c0*/  STL.64 [R1+0x2b8], R86 ;  /* 0x0002b85601007387 */ /* 0x000fe20000100a00 */
[----:B------:R-:W-:-:S03]  /*189d0*/  FMUL R39, R39, 1.4426950216293334961 ;  /* 0x3fb8aa3b27277820 */ /* 0x000fc60000400000 */
[----:B------:R3:W-:Y:S01]  /*189e0*/  STL.64 [R1+0x2b0], R128 ;  /* 0x0002b08001007387 */ /* 0x0007e20000100a00 */
[----:B-1----:R-:W-:-:S03]  /*189f0*/  IMAD R34, R34, 0xf6, RZ ;  /* 0x000000f622227824 */ /* 0x002fc600078e02ff */
[----:B------:R-:W-:Y:S01]  /*18a00*/  STL.64 [R1+0x2a8], R72 ;  /* 0x0002a84801007387 */ /* 0x000fe20000100a00 */
[----:B------:R-:W-:Y:S03]  /*18a10*/  MUFU.EX2 R209, R19 ;  /* 0x0000001300d17308 */ /* 0x000fe60000000800 */
[----:B------:R1:W-:Y:S01]  /*18a20*/  STL.64 [R1+0x2a0], R126 ;  /* 0x0002a07e01007387 */ /* 0x0003e20000100a00 */
[----:B0-----:R-:W-:-:S03]  /*18a30*/  IMAD R33, R33, 0x1fe, RZ ;  /* 0x000001fe21217824 */ /* 0x001fc600078e02ff */
[----:B------:R-:W-:Y:S01]  /*18a40*/  STL.64 [R1+0x298], R84 ;  /* 0x0002985401007387 */ /* 0x000fe20000100a00 */
[----:B------:R0:W-:Y:S03]  /*18a50*/  MUFU.EX2 R19, R35 ;  /* 0x0000002300137308 */ /* 0x0001e60000000800 */
[----:B------:R4:W-:Y:S04]  /*18a60*/  STL.64 [R1+0x290], R124 ;  /* 0x0002907c01007387 */ /* 0x0009e80000100a00 */
[----:B------:R-:W-:Y:S01]  /*18a70*/  STL.64 [R1+0x288], R82 ;  /* 0x0002885201007387 */ /* 0x000fe20000100a00 */
[----:B------:R-:W-:Y:S01]  /*18a80*/  MUFU.EX2 R205, R21 ;  /* 0x0000001500cd7308 */ /* 0x000fe20000000800 */
[----:B0-----:R-:W0:Y:S02]  /*18a90*/  LDC R35, c[0x0][0x3d8] ;  /* 0x0000f600ff237b82 */ /* 0x001e240000000800 */
[----:B------:R0:W-:Y:S04]  /*18aa0*/  STL.64 [R1+0x280], R62 ;  /* 0x0002803e01007387 */ /* 0x0001e80000100a00 */
[----:B------:R-:W-:Y:S01]  /*18ab0*/  STL.64 [R1+0x278], R80 ;  /* 0x0002785001007387 */ /* 0x000fe20000100a00 */
[----:B------:R1:W-:Y:S03]  /*18ac0*/  MUFU.EX2 R21, R39 ;  /* 0x0000002700157308 */ /* 0x0003e60000000800 */
[----:B------:R0:W-:Y:S04]  /*18ad0*/  STL.64 [R1+0x270], R122 ;  /* 0x0002707a01007387 */ /* 0x0001e80000100a00 */
[----:B------:R-:W-:Y:S01]  /*18ae0*/  STL.64 [R1+0x268], R78 ;  /* 0x0002684e01007387 */ /* 0x000fe20000100a00 */
[----:B-1----:R-:W-:-:S02]  /*18af0*/  LEA.HI.X.SX32 R39, R34, R203, 0x1, P4 ;  /* 0x000000cb22277211 */ /* 0x002fc400020f0eff */
[----:B------:R-:W1:Y:S01]  /*18b00*/  LDC R34, c[0x0][0x3d8] ;  /* 0x0000f600ff227b82 */ /* 0x000e620000000800 */
[----:B------:R0:W-:Y:S01]  /*18b10*/  STL.64 [R1+0x260], R120 ;  /* 0x0002607801007387 */ /* 0x0001e20000100a00 */
[----:B------:R-:W-:-:S03]  /*18b20*/  IADD3 R226, P4, PT, R33, R202, RZ ;  /* 0x000000ca21e27210 */ /* 0x000fc60007f9e0ff */
[----:B------:R-:W-:Y:S03]  /*18b30*/  STL.64 [R1+0x258], R76 ;  /* 0x0002584c01007387 */ /* 0x000fe60000100a00 */
[----:B------:R-:W0:Y:S01]  /*18b40*/  LDC R33, c[0x0][0x3d8] ;  /* 0x0000f600ff217b82 */ /* 0x000e220000000800 */
[----:B------:R0:W-:Y:S04]  /*18b50*/  STL.64 [R1+0x250], R118 ;  /* 0x0002507601007387 */ /* 0x0001e80000100a00 */
[----:B------:R-:W-:Y:S04]  /*18b60*/  STL.64 [R1+0x248], R74 ;  /* 0x0002484a01007387 */ /* 0x000fe80000100a00 */
[----:B------:R0:W-:Y:S04]  /*18b70*/  STL.64 [R1+0x240], R116 ;  /* 0x0002407401007387 */ /* 0x0001e80000100a00 */
[----:B------:R-:W-:Y:S04]  /*18b80*/  STL.64 [R1+0x238], R206 ;  /* 0x000238ce01007387 */ /* 0x000fe80000100a00 */
[----:B------:R0:W-:Y:S04]  /*18b90*/  STL.64 [R1+0x230], R114 ;  /* 0x0002307201007387 */ /* 0x0001e80000100a00 */
[----:B------:R-:W-:Y:S04]  /*18ba0*/  STL.64 [R1+0x228], R200 ;  /* 0x000228c801007387 */ /* 0x000fe80000100a00 */
[----:B------:R0:W-:Y:S04]  /*18bb0*/  STL.64 [R1+0x220], R64 ;  /* 0x0002204001007387 */ /* 0x0001e80000100a00 */
[----:B------:R-:W-:Y:S04]  /*18bc0*/  STL.64 [R1+0x218], R198 ;  /* 0x000218c601007387 */ /* 0x000fe80000100a00 */
[----:B------:R-:W-:Y:S04]  /*18bd0*/  STL.64 [R1+0x210], R36 ;  /* 0x0002102401007387 */ /* 0x000fe80000100a00 */
[----:B------:R-:W-:Y:S04]  /*18be0*/  STL.64 [R1+0x208], R2 ;  /* 0x0002080201007387 */ /* 0x000fe80000100a00 */
[----:B------:R0:W-:Y:S01]  /*18bf0*/  STL.64 [R1+0x200], R112 ;  /* 0x0002007001007387 */ /* 0x0001e20000100a00 */
[----:B------:R-:W-:-:S03]  /*18c00*/  FFMA R40, R40, R133, -R196 ;  /* 0x0000008528287223 */ /* 0x000fc600000008c4 */
[----:B------:R-:W-:Y:S04]  /*18c10*/  STL.64 [R1+0x1f8], R250 ;  /* 0x0001f8fa01007387 */ /* 0x000fe80000100a00 */
[----:B------:R0:W-:Y:S04]  /*18c20*/  STL.64 [R1+0x1f0], R110 ;  /* 0x0001f06e01007387 */ /* 0x0001e80000100a00 */
[----:B------:R-:W-:Y:S01]  /*18c30*/  STL.64 [R1+0x1e8], R248 ;  /* 0x0001e8f801007387 */ /* 0x000fe20000100a00 */
[----:B------:R-:W-:-:S03]  /*18c40*/  IADD3 R68, P6, PT, R68, R202, RZ ;  /* 0x000000ca44447210 */ /* 0x000fc60007fde0ff */
[----:B------:R1:W-:Y:S01]  /*18c50*/  STL.64 [R1+0x1e0], R108 ;  /* 0x0001e06c01007387 */ /* 0x0003e20000100a00 */
[----:B------:R-:W-:-:S03]  /*18c60*/  FFMA R4, R4, R133, -R196 ;  /* 0x0000008504047223 */ /* 0x000fc600000008c4 */
[----:B------:R-:W-:Y:S01]  /*18c70*/  STL.64 [R1+0x1d8], R246 ;  /* 0x0001d8f601007387 */ /* 0x000fe20000100a00 */
[----:B------:R-:W-:Y:S01]  /*18c80*/  FMUL R40, R40, 1.4426950216293334961 ;  /* 0x3fb8aa3b28287820 */ /* 0x000fe20000400000 */
[----:B------:R-:W-:Y:S02]  /*18c90*/  FFMA R41, R41, R133, -R196 ;  /* 0x0000008529297223 */ /* 0x000fe400000008c4 */
[----:B------:R2:W-:Y:S01]  /*18ca0*/  STL.64 [R1+0x1d0], R66 ;  /* 0x0001d04201007387 */ /* 0x0005e20000100a00 */
[----:B0-----:R-:W-:-:S03]  /*18cb0*/  IMAD R35, R35, 0x1fc, RZ ;  /* 0x000001fc23237824 */ /* 0x001fc600078e02ff */
[----:B------:R-:W-:Y:S01]  /*18cc0*/  STL.64 [R1+0x1c8], R244 ;  /* 0x0001c8f401007387 */ /* 0x000fe20000100a00 */
[----:B------:R-:W-:-:S03]  /*18cd0*/  LEA.HI.X.SX32 R69, R230, R203, 0x1, P6 ;  /* 0x000000cbe6457211 */ /* 0x000fc600030f0eff */
[----:B------:R0:W-:Y:S01]  /*18ce0*/  STL.64 [R1+0x1c0], R106 ;  /* 0x0001c06a01007387 */ /* 0x0001e20000100a00 */
[----:B-1----:R-:W-:-:S03]  /*18cf0*/  IMAD R34, R34, 0xf7, RZ ;  /* 0x000000f722227824 */ /* 0x002fc600078e02ff */
[----:B------:R-:W-:Y:S01]  /*18d00*/  STL.64 [R1+0x1b8], R242 ;  /* 0x0001b8f201007387 */ /* 0x000fe20000100a00 */
[----:B------:R-:W-:Y:S01]  /*18d10*/  FMUL R4, R4, 1.4426950216293334961 ;  /* 0x3fb8aa3b04047820 */ /* 0x000fe20000400000 */
[----:B------:R1:W-:Y:S02]  /*18d20*/  MUFU.EX2 R184, R40 ;  /* 0x0000002800b87308 */ /* 0x0003e40000000800 */
[----:B------:R-:W-:Y:S01]  /*18d30*/  STL.64 [R1+0x1b0], R44 ;  /* 0x0001b02c01007387 */ /* 0x000fe20000100a00 */
[----:B------:R-:W-:Y:S01]  /*18d40*/  FMUL R41, R41, 1.4426950216293334961 ;  /* 0x3fb8aa3b29297820 */ /* 0x000fe20000400000 */
[----:B------:R-:W-:Y:S02]  /*18d50*/  IADD3 R228, P6, PT, R31, R202, RZ ;  /* 0x000000ca1fe47210 */ /* 0x000fe40007fde0ff */
[----:B------:R-:W-:Y:S01]  /*18d60*/  STL.64 [R1+0x1a8], R240 ;  /* 0x0001a8f001007387 */ /* 0x000fe20000100a00 */
[----:B------:R-:W-:Y:S01]  /*18d70*/  FFMA R14, R14, R133, -R196 ;  /* 0x000000850e0e7223 */ /* 0x000fe200000008c4 */
[----:B------:R-:W-:-:S02]  /*18d80*/  LEA R33, R33, -R33, 0x8 ;  /* 0x8000002121217211 */ /* 0x000fc400078e40ff */
[----:B------:R0:W-:Y:S01]  /*18d90*/  STL.64 [R1+0x1a0], R104 ;  /* 0x0001a06801007387 */ /* 0x0001e20000100a00 */
[----:B-1----:R-:W-:-:S03]  /*18da0*/  IADD3 R40, P5, PT, R35, R202, RZ ;  /* 0x000000ca23287210 */ /* 0x002fc60007fbe0ff */
[----:B------:R-:W-:Y:S01]  /*18db0*/  STL.64 [R1+0x198], R238 ;  /* 0x000198ee01007387 */ /* 0x000fe20000100a00 */
[----:B------:R1:W-:Y:S01]  /*18dc0*/  MUFU.EX2 R224, R4 ;  /* 0x0000000400e07308 */ /* 0x0003e20000000800 */
[----:B------:R-:W-:Y:S02]  /*18dd0*/  LEA.HI.X.SX32 R229, R34, R203, 0x1, P6 ;  /* 0x000000cb22e57211 */ /* 0x000fe400030f0eff */
[----:B------:R0:W-:Y:S01]  /*18de0*/  STL.64 [R1+0x190], R102 ;  /* 0x0001906601007387 */ /* 0x0001e20000100a00 */
[----:B------:R-:W-:Y:S01]  /*18df0*/  PRMT R166, RZ, 0x7610, R166 ;  /* 0x00007610ffa67816 */ /* 0x000fe200000000a6 */
[-CC-:B------:R-:W-:Y:S02]  /*18e00*/  FFMA R9, R9, R133.reuse, -R196.reuse ;  /* 0x0000008509097223 */ /* 0x180fe400000008c4 */
[----:B------:R-:W-:Y:S01]  /*18e10*/  STL.64 [R1+0x188], R236 ;  /* 0x000188ec01007387 */ /* 0x000fe20000100a00 */
[----:B------:R0:W-:Y:S01]  /*18e20*/  MUFU.EX2 R183, R41 ;  /* 0x0000002900b77308 */ /* 0x0001e20000000800 */
[----:B------:R-:W-:Y:S01]  /*18e30*/  FMUL R14, R14, 1.4426950216293334961 ;  /* 0x3fb8aa3b0e0e7820 */ /* 0x000fe20000400000 */
[----:B-1----:R-:W-:Y:S01]  /*18e40*/  FFMA R4, R15, R133, -R196 ;  /* 0x000000850f047223 */ /* 0x002fe200000008c4 */
[----:B------:R-:W-:Y:S01]  /*18e50*/  STL.64 [R1+0x180], R42 ;  /* 0x0001802a01007387 */ /* 0x000fe20000100a00 */
[----:B------:R-:W-:-:S02]  /*18e60*/  PRMT R165, RZ, 0x7610, R165 ;  /* 0x00007610ffa57816 */ /* 0x000fc400000000a5 */
[----:B------:R-:W-:Y:S01]  /*18e70*/  PRMT R15, RZ, 0x7610, R15 ;  /* 0x00007610ff0f7816 */ /* 0x000fe2000000000f */
[----:B------:R-:W-:Y:S01]  /*18e80*/  STL.64 [R1+0x178], R234 ;  /* 0x000178ea01007387 */ /* 0x000fe20000100a00 */
[-C--:B------:R-:W-:Y:S02]  /*18e90*/  LEA.HI.X.SX32 R227, R33, R203.reuse, 0x1, P4 ;  /* 0x000000cb21e37211 */ /* 0x080fe400020f0eff */
[----:B0-----:R-:W-:Y:S01]  /*18ea0*/  LEA.HI.X.SX32 R41, R231, R203, 0x1, P5 ;  /* 0x000000cbe7297211 */ /* 0x001fe200028f0eff */
[----:B------:R0:W-:Y:S01]  /*18eb0*/  STL.64 [R1+0x170], R68 ;  /* 0x0001704401007387 */ /* 0x0001e20000100a00 */
[----:B------:R-:W-:Y:S01]  /*18ec0*/  PRMT R162, RZ, 0x7610, R162 ;  /* 0x00007610ffa27816 */ /* 0x000fe200000000a2 */
[----:B------:R-:W-:Y:S01]  /*18ed0*/  FFMA R8, R8, R133, -R196 ;  /* 0x0000008508087223 */ /* 0x000fe200000008c4 */
[----:B------:R-:W-:Y:S01]  /*18ee0*/  PRMT R161, RZ, 0x7610, R161 ;  /* 0x00007610ffa17816 */ /* 0x000fe200000000a1 */
[----:B------:R-:W-:Y:S01]  /*18ef0*/  STL.64 [R1+0x168], R232 ;  /* 0x000168e801007387 */ /* 0x000fe20000100a00 */
[----:B------:R-:W-:Y:S01]  /*18f00*/  FMUL R9, R9, 1.4426950216293334961 ;  /* 0x3fb8aa3b09097820 */ /* 0x000fe20000400000 */
[----:B------:R-:W-:Y:S01]  /*18f10*/  PRMT R160, RZ, 0x7610, R160 ;  /* 0x00007610ffa07816 */ /* 0x000fe200000000a0 */
[----:B------:R1:W-:Y:S01]  /*18f20*/  MUFU.EX2 R214, R14 ;  /* 0x0000000e00d67308 */ /* 0x0003e20000000800 */
[----:B------:R-:W-:Y:S01]  /*18f30*/  STL.64 [R1+0x160], R38 ;  /* 0x0001602601007387 */ /* 0x000fe20000100a00 */
[----:B------:R-:W-:-:S03]  /*18f40*/  PRMT R156, RZ, 0x7610, R156 ;  /* 0x00007610ff9c7816 */ /* 0x000fc6000000009c */
[----:B------:R-:W-:Y:S01]  /*18f50*/  STL.64 [R1+0x158], R228 ;  /* 0x000158e401007387 */ /* 0x000fe20000100a00 */
[----:B------:R-:W-:Y:S01]  /*18f60*/  FMUL R8, R8, 1.4426950216293334961 ;  /* 0x3fb8aa3b08087820 */ /* 0x000fe20000400000 */
[----:B-1----:R-:W-:Y:S02]  /*18f70*/  PRMT R14, RZ, 0x7610, R14 ;  /* 0x00007610ff0e7816 */ /* 0x002fe4000000000e */
[----:B------:R-:W-:Y:S01]  /*18f80*/  STL.64 [R1+0x150], R40 ;  /* 0x0001502801007387 */ /* 0x000fe20000100a00 */
[----:B------:R1:W-:Y:S01]  /*18f90*/  MUFU.EX2 R219, R9 ;  /* 0x0000000900db7308 */ /* 0x0003e20000000800 */
[----:B------:R-:W-:Y:S02]  /*18fa0*/  PRMT R155, RZ, 0x7610, R155 ;  /* 0x00007610ff9b7816 */ /* 0x000fe4000000009b */
[----:B------:R-:W-:Y:S01]  /*18fb0*/  STL.64 [R1+0x148], R226 ;  /* 0x000148e201007387 */ /* 0x000fe20000100a00 */
[----:B------:R-:W-:-:S03]  /*18fc0*/  PRMT R152, RZ, 0x7610, R152 ;  /* 0x00007610ff987816 */ /* 0x000fc60000000098 */
[----:B------:R-:W4:Y:S01]  /*18fd0*/  @P1 LDG.E.U16 R166, desc[UR8][R130.64] ;  /* 0x0000000882a61981 */ /* 0x000f22000c1e1500 */
[----:B------:R-:W-:-:S03]  /*18fe0*/  PRMT R151, RZ, 0x7610, R151 ;  /* 0x00007610ff977816 */ /* 0x000fc60000000097 */
[----:B------:R-:W4:Y:S01]  /*18ff0*/  @P1 LDG.E.U16 R165, desc[UR8][R128.64] ;  /* 0x0000000880a51981 */ /* 0x000f22000c1e1500 */
[----:B-1----:R-:W-:-:S03]  /*19000*/  PRMT R9, RZ, 0x7610, R9 ;  /* 0x00007610ff097816 */ /* 0x002fc60000000009 */
[----:B------:R-:W4:Y:S04]  /*19010*/  @P1 LDG.E.U16 R15, desc[UR8][R44.64] ;  /* 0x000000082c0f1981 */ /* 0x000f28000c1e1500 */
[----:B--2---:R-:W2:Y:S01]  /*19020*/  LDL.LU.64 R130, [R1+0x11a0] ;  /* 0x0011a00001827983 */ /* 0x004ea20000300a00 */
[----:B------:R-:W-:-:S03]  /*19030*/  PRMT R150, RZ, 0x7610, R150 ;  /* 0x00007610ff967816 */ /* 0x000fc60000000096 */
[----:B---3--:R-:W3:Y:S04]  /*19040*/  LDL.LU.64 R128, [R1+0x1198] ;  /* 0x0011980001807983 */ /* 0x008ee80000300a00 */
[----:B------:R-:W2:Y:S01]  /*19050*/  @P1 LDG.E.U16 R162, desc[UR8][R126.64] ;  /* 0x000000087ea21981 */ /* 0x000ea2000c1e1500 */
[----:B------:R-:W-:-:S03]  /*19060*/  FFMA R6, R6, R133, -R196 ;  /* 0x0000008506067223 */ /* 0x000fc600000008c4 */
[----:B------:R-:W2:Y:S01]  /*19070*/  @P1 LDG.E.U16 R161, desc[UR8][R124.64] ;  /* 0x000000087ca11981 */ /* 0x000ea2000c1e1500 */
[----:B------:R1:W-:Y:S01]  /*19080*/  MUFU.EX2 R220, R8 ;  /* 0x0000000800dc7308 */ /* 0x0003e20000000800 */
[----:B------:R-:W-:Y:S02]  /*19090*/  PRMT R146, RZ, 0x7610, R146 ;  /* 0x00007610ff927816 */ /* 0x000fe40000000092 */
[----:B------:R0:W2:Y:S01]  /*190a0*/  @P1 LDG.E.U16 R160, desc[UR8][R62.64] ;  /* 0x000000083ea01981 */ /* 0x0000a2000c1e1500 */
[----:B------:R-:W-:-:S03]  /*190b0*/  FMUL R4, R4, 1.4426950216293334961 ;  /* 0x3fb8aa3b04047820 */ /* 0x000fc60000400000 */
[----:B------:R-:W2:Y:S04]  /*190c0*/  LDL.LU.64 R126, [R1+0x1190] ;  /* 0x00119000017e7983 */ /* 0x000ea80000300a00 */
[----:B----4-:R-:W4:Y:S01]  /*190d0*/  LDL.LU.64 R124, [R1+0x1188] ;  /* 0x00118800017c7983 */ /* 0x010f220000300a00 */
[----:B-1----:R-:W-:-:S03]  /*190e0*/  PRMT R8, RZ, 0x7610, R8 ;  /* 0x00007610ff087816 */ /* 0x002fc60000000008 */
[----:B------:R-:W2:Y:S04]  /*190f0*/  LDL.LU.64 R62, [R1+0x1180] ;  /* 0x00118000013e7983 */ /* 0x000ea80000300a00 */
[----:B------:R-:W2:Y:S01]  /*19100*/  @P1 LDG.E.U16 R14, desc[UR8][R104.64] ;  /* 0x00000008680e1981 */ /* 0x000ea2000c1e1500 */
[----:B------:R-:W-:-:S03]  /*19110*/  FMUL R6, R6, 1.4426950216293334961 ;  /* 0x3fb8aa3b06067820 */ /* 0x000fc60000400000 */
[----:B------:R-:W2:Y:S01]  /*19120*/  @P1 LDG.E.U16 R156, desc[UR8][R122.64] ;  /* 0x000000087a9c1981 */ /* 0x000ea2000c1e1500 */
[----:B------:R1:W-:Y:S03]  /*19130*/  MUFU.EX2 R213, R4 ;  /* 0x0000000400d57308 */ /* 0x0003e60000000800 */
[----:B------:R-:W2:Y:S01]  /*19140*/  @P1 LDG.E.U16 R155, desc[UR8][R120.64] ;  /* 0x00000008789b1981 */ /* 0x000ea2000c1e1500 */
[----:B------:R-:W-:-:S03]  /*19150*/  PRMT R142, RZ, 0x7610, R142 ;  /* 0x00007610ff8e7816 */ /* 0x000fc6000000008e */
[----:B------:R-:W2:Y:S04]  /*19160*/  @P1 LDG.E.U16 R152, desc[UR8][R118.64] ;  /* 0x0000000876981981 */ /* 0x000ea8000c1e1500 */
[----:B------:R-:W2:Y:S01]  /*19170*/  LDL.LU.64 R122, [R1+0x1178] ;  /* 0x00117800017a7983 */ /* 0x000ea20000300a00 */
[----:B-1----:R-:W-:-:S03]  /*19180*/  PRMT R4, RZ, 0x7610, R4 ;  /* 0x00007610ff047816 */ /* 0x002fc60000000004 */
[----:B------:R-:W2:Y:S01]  /*19190*/  LDL.LU.64 R120, [R1+0x1170] ;  /* 0x0011700001787983 */ /* 0x000ea20000300a00 */
[----:B------:R-:W-:-:S03]  /*191a0*/  FFMA R13, R13, R133, -R196 ;  /* 0x000000850d0d7223 */ /* 0x000fc600000008c4 */
[----:B------:R-:W2:Y:S01]  /*191b0*/  @P1 LDG.E.U16 R9, desc[UR8][R42.64] ;  /* 0x000000082a091981 */ /* 0x000ea2000c1e1500 */
[----:B------:R-:W-:-:S03]  /*191c0*/  PRMT R141, RZ, 0x7610, R141 ;  /* 0x00007610ff8d7816 */ /* 0x000fc6000000008d */
[----:B------:R-:W2:Y:S01]  /*191d0*/  LDL.LU.64 R118, [R1+0x1168] ;  /* 0x0011680001767983 */ /* 0x000ea20000300a00 */
[----:B------:R-:W-:-:S03]  /*191e0*/  PRMT R140, RZ, 0x7610, R140 ;  /* 0x00007610ff8c7816 */ /* 0x000fc6000000008c */
[----:B------:R-:W2:Y:S01]  /*191f0*/  @P1 LDG.E.U16 R151, desc[UR8][R116.64] ;  /* 0x0000000874971981 */ /* 0x000ea2000c1e1500 */
[----:B------:R1:W-:Y:S03]  /*19200*/  MUFU.EX2 R222, R6 ;  /* 0x0000000600de7308 */ /* 0x0003e60000000800 */
[----:B------:R-:W2:Y:S01]  /*19210*/  @P1 LDG.E.U16 R150, desc[UR8][R114.64] ;  /* 0x0000000872961981 */ /* 0x000ea2000c1e1500 */
[----:B------:R-:W-:-:S03]  /*19220*/  PRMT R136, RZ, 0x7610, R136 ;  /* 0x00007610ff887816 */ /* 0x000fc60000000088 */
[----:B------:R0:W2:Y:S04]  /*19230*/  @P1 LDG.E.U16 R146, desc[UR8][R64.64] ;  /* 0x0000000840921981 */ /* 0x0000a8000c1e1500 */
[----:B------:R-:W2:Y:S01]  /*19240*/  LDL.LU.64 R116, [R1+0x1160] ;  /* 0x0011600001747983 */ /* 0x000ea20000300a00 */
[----:B-1----:R-:W-:-:S03]  /*19250*/  PRMT R6, RZ, 0x7610, R6 ;  /* 0x00007610ff067816 */ /* 0x002fc60000000006 */
[----:B------:R-:W2:Y:S01]  /*19260*/  LDL.LU.64 R114, [R1+0x1158] ;  /* 0x0011580001727983 */ /* 0x000ea20000300a00 */
[----:B------:R-:W-:-:S03]  /*19270*/  FMUL R13, R13, 1.4426950216293334961 ;  /* 0x3fb8aa3b0d0d7820 */ /* 0x000fc60000400000 */
[----:B------:R-:W2:Y:S04]  /*19280*/  LDL.LU.64 R64, [R1+0x1150] ;  /* 0x0011500001407983 */ /* 0x000ea80000300a00 */
[----:B------:R-:W2:Y:S01]  /*19290*/  @P1 LDG.E.U16 R8, desc[UR8][R68.64] ;  /* 0x0000000844081981 */ /* 0x000ea2000c1e1500 */
[----:B------:R-:W-:-:S03]  /*192a0*/  PRMT R135, RZ, 0x7610, R135 ;  /* 0x00007610ff877816 */ /* 0x000fc60000000087 */
[----:B------:R-:W2:Y:S01]  /*192b0*/  @P1 LDG.E.U16 R142, desc[UR8][R112.64] ;  /* 0x00000008708e1981 */ /* 0x000ea2000c1e1500 */
[----:B------:R1:W-:Y:S03]  /*192c0*/  MUFU.EX2 R215, R13 ;  /* 0x0000000d00d77308 */ /* 0x0003e60000000800 */
[----:B------:R-:W2:Y:S04]  /*192d0*/  @P1 LDG.E.U16 R4, desc[UR8][R38.64] ;  /* 0x0000000826041981 */ /* 0x000ea8000c1e1500 */
[----:B------:R-:W2:Y:S04]  /*192e0*/  @P1 LDG.E.U16 R141, desc[UR8][R110.64] ;  /* 0x000000086e8d1981 */ /* 0x000ea8000c1e1500 */
[----:B------:R-:W2:Y:S01]  /*192f0*/  LDL.LU.64 R112, [R1+0x1148] ;  /* 0x0011480001707983 */ /* 0x000ea20000300a00 */
[----:B-1----:R-:W-:-:S03]  /*19300*/  PRMT R13, RZ, 0x7610, R13 ;  /* 0x00007610ff0d7816 */ /* 0x002fc6000000000d */
[----:B------:R-:W2:Y:S04]  /*19310*/  @P1 LDG.E.U16 R140, desc[UR8][R108.64] ;  /* 0x000000086c8c1981 */ /* 0x000ea8000c1e1500 */
[----:B------:R-:W2:Y:S04]  /*19320*/  LDL.LU.64 R110, [R1+0x1140] ;  /* 0x00114000016e7983 */ /* 0x000ea80000300a00 */
[----:B------:R-:W2:Y:S04]  /*19330*/  @P1 LDG.E.U16 R136, desc[UR8][R66.64] ;  /* 0x0000000842881981 */ /* 0x000ea8000c1e1500 */
[----:B------:R-:W2:Y:S04]  /*19340*/  LDL.LU.64 R108, [R1+0x1138] ;  /* 0x00113800016c7983 */ /* 0x000ea80000300a00 */
[----:B------:R-:W2:Y:S04]  /*19350*/  @P1 LDG.E.U16 R6, desc[UR8][R40.64] ;  /* 0x0000000828061981 */ /* 0x000ea8000c1e1500 */
[----:B------:R-:W2:Y:S01]  /*19360*/  LDL.LU.64 R66, [R1+0x1130] ;  /* 0x0011300001427983 */ /* 0x000ea20000300a00 */
[----:B------:R-:W-:-:S02]  /*19370*/  PRMT R176, RZ, 0x7610, R176 ;  /* 0x00007610ffb07816 */ /* 0x000fc400000000b0 */
[----:B------:R-:W-:Y:S01]  /*19380*/  PRMT R175, RZ, 0x7610, R175 ;  /* 0x00007610ffaf7816 */ /* 0x000fe200000000af */
[----:B------:R-:W2:Y:S01]  /*19390*/  @P1 LDG.E.U16 R135, desc[UR8][R106.64] ;  /* 0x000000086a871981 */ /* 0x000ea2000c1e1500 */
[----:B------:R-:W-:Y:S02]  /*193a0*/  PRMT R174, RZ, 0x7610, R174 ;  /* 0x00007610ffae7816 */ /* 0x000fe400000000ae */
[----:B------:R-:W-:Y:S01]  /*193b0*/  PRMT R173, RZ, 0x7610, R173 ;  /* 0x00007610ffad7816 */ /* 0x000fe200000000ad */
[----:B------:R-:W2:Y:S01]  /*193c0*/  @P1 LDG.E.U16 R13, desc[UR8][R102.64] ;  /* 0x00000008660d1981 */ /* 0x000ea2000c1e1500 */
[----:B------:R-:W-:Y:S02]  /*193d0*/  PRMT R172, RZ, 0x7610, R172 ;  /* 0x00007610ffac7816 */ /* 0x000fe400000000ac */
[----:B------:R-:W-:Y:S01]  /*193e0*/  PRMT R171, RZ, 0x7610, R171 ;  /* 0x00007610ffab7816 */ /* 0x000fe200000000ab */
[----:B------:R-:W2:Y:S04]  /*193f0*/  @P1 LDG.E.U16 R176, desc[UR8][R100.64] ;  /* 0x0000000864b01981 */ /* 0x000ea8000c1e1500 */
[----:B------:R-:W2:Y:S04]  /*19400*/  LDL.LU.64 R106, [R1+0x1128] ;  /* 0x00112800016a7983 */ /* 0x000ea80000300a00 */
[----:B------:R-:W2:Y:S04]  /*19410*/  LDL.LU.64 R104, [R1+0x1120] ;  /* 0x0011200001687983 */ /* 0x000ea80000300a00 */
[----:B------:R-:W2:Y:S04]  /*19420*/  LDL.LU.64 R102, [R1+0x1118] ;  /* 0x0011180001667983 */ /* 0x000ea80000300a00 */
[----:B0-----:R-:W2:Y:S01]  /*19430*/  LDL.LU.64 R68, [R1+0x1110] ;  /* 0x0011100001447983 */ /* 0x001ea20000300a00 */
[----:B------:R-:W-:-:S03]  /*19440*/  PRMT R170, RZ, 0x7610, R170 ;  /* 0x00007610ffaa7816 */ /* 0x000fc600000000aa */
[----:B------:R-:W2:Y:S01]  /*19450*/  LDL.LU.64 R100, [R1+0x1108] ;  /* 0x0011080001647983 */ /* 0x000ea20000300a00 */
[----:B------:R-:W-:-:S03]  /*19460*/  PRMT R169, RZ, 0x7610, R169 ;  /* 0x00007610ffa97816 */ /* 0x000fc600000000a9 */
[----:B------:R-:W2:Y:S01]  /*19470*/  @P1 LDG.E.U16 R175, desc[UR8][R98.64] ;  /* 0x0000000862af1981 */ /* 0x000ea2000c1e1500 */
[----:B------:R-:W-:-:S03]  /*19480*/  PRMT R168, RZ, 0x7610, R168 ;  /* 0x00007610ffa87816 */ /* 0x000fc600000000a8 */
[----:B------:R-:W2:Y:S01]  /*19490*/  @P1 LDG.E.U16 R174, desc[UR8][R96.64] ;  /* 0x0000000860ae1981 */ /* 0x000ea2000c1e1500 */
[----:B------:R-:W-:-:S03]  /*194a0*/  PRMT R167, RZ, 0x7610, R167 ;  /* 0x00007610ffa77816 */ /* 0x000fc600000000a7 */
[----:B------:R-:W2:Y:S04]  /*194b0*/  @P1 LDG.E.U16 R173, desc[UR8][R70.64] ;  /* 0x0000000846ad1981 */ /* 0x000ea8000c1e1500 */
[----:B------:R-:W2:Y:S04]  /*194c0*/  LDL.LU.64 R98, [R1+0x1100] ;  /* 0x0011000001627983 */ /* 0x000ea80000300a00 */
[----:B------:R-:W2:Y:S04]  /*194d0*/  LDL.LU.64 R96, [R1+0x10f8] ;  /* 0x0010f80001607983 */ /* 0x000ea80000300a00 */
[----:B------:R-:W2:Y:S01]  /*194e0*/  LDL.LU.64 R70, [R1+0x10f0] ;  /* 0x0010f00001467983 */ /* 0x000ea20000300a00 */
[----:B------:R-:W-:-:S03]  /*194f0*/  PRMT R164, RZ, 0x7610, R164 ;  /* 0x00007610ffa47816 */ /* 0x000fc600000000a4 */
[----:B------:R-:W2:Y:S01]  /*19500*/  @P1 LDG.E.U16 R172, desc[UR8][R94.64] ;  /* 0x000000085eac1981 */ /* 0x000ea2000c1e1500 */
[----:B------:R-:W-:-:S03]  /*19510*/  PRMT R163, RZ, 0x7610, R163 ;  /* 0x00007610ffa37816 */ /* 0x000fc600000000a3 */
[----:B------:R-:W2:Y:S01]  /*19520*/  @P1 LDG.E.U16 R171, desc[UR8][R92.64] ;  /* 0x000000085cab1981 */ /* 0x000ea2000c1e1500 */
[----:B------:R-:W-:-:S03]  /*19530*/  PRMT R159, RZ, 0x7610, R159 ;  /* 0x00007610ff9f7816 */ /* 0x000fc6000000009f */
[----:B------:R-:W2:Y:S04]  /*19540*/  @P1 LDG.E.U16 R170, desc[UR8][R90.64] ;  /* 0x000000085aaa1981 */ /* 0x000ea8000c1e1500 */
[----:B------:R-:W2:Y:S01]  /*19550*/  LDL.LU.64 R94, [R1+0x10e8] ;  /* 0x0010e800015e7983 */ /* 0x000ea20000300a00 */
[----:B------:R-:W-:-:S03]  /*19560*/  PRMT R158, RZ, 0x7610, R158 ;  /* 0x00007610ff9e7816 */ /* 0x000fc6000000009e */
[----:B------:R-:W2:Y:S01]  /*19570*/  LDL.LU.64 R92, [R1+0x10e0] ;  /* 0x0010e000015c7983 */ /* 0x000ea20000300a00 */
[----:B------:R-:W-:-:S03]  /*19580*/  PRMT R157, RZ, 0x7610, R157 ;  /* 0x00007610ff9d7816 */ /* 0x000fc6000000009d */
[----:B------:R-:W2:Y:S04]  /*19590*/  LDL.LU.64 R90, [R1+0x10d8] ;  /* 0x0010d800015a7983 */ /* 0x000ea80000300a00 */
[----:B------:R-:W2:Y:S01]  /*195a0*/  @P1 LDG.E.U16 R169, desc[UR8][R88.64] ;  /* 0x0000000858a91981 */ /* 0x000ea2000c1e1500 */
[----:B------:R-:W-:-:S03]  /*195b0*/  PRMT R154, RZ, 0x7610, R154 ;  /* 0x00007610ff9a7816 */ /* 0x000fc6000000009a */
[----:B------:R-:W2:Y:S04]  /*195c0*/  @P1 LDG.E.U16 R168, desc[UR8][R86.64] ;  /* 0x0000000856a81981 */ /* 0x000ea8000c1e1500 */
[----:B------:R-:W2:Y:S04]  /*195d0*/  @P1 LDG.E.U16 R167, desc[UR8][R72.64] ;  /* 0x0000000848a71981 */ /* 0x000ea8000c1e1500 */
[----:B------:R-:W2:Y:S04]  /*195e0*/  LDL.LU.64 R88, [R1+0x10d0] ;  /* 0x0010d00001587983 */ /* 0x000ea80000300a00 */
[----:B------:R-:W2:Y:S04]  /*195f0*/  LDL.LU.64 R86, [R1+0x10c8] ;  /* 0x0010c80001567983 */ /* 0x000ea80000300a00 */
[----:B------:R-:W2:Y:S04]  /*19600*/  LDL.LU.64 R72, [R1+0x10c0] ;  /* 0x0010c00001487983 */ /* 0x000ea80000300a00 */
[----:B------:R-:W2:Y:S04]  /*19610*/  @P1 LDG.E.U16 R164, desc[UR8][R84.64] ;  /* 0x0000000854a41981 */ /* 0x000ea8000c1e1500 */
        /* <DEDUP_REMOVED lines=10> */
[----:B------:R-:W2:Y:S01]  /*196c0*/  LDL.LU.64 R74, [R1+0x1090] ;  /* 0x00109000014a7983 */ /* 0x000ea20000300a00 */
[----:B------:R-:W-:-:S04]  /*196d0*/  FFMA R5, R5, R133, -R196 ;  /* 0x0000008505057223 */ /* 0x000fc800000008c4 */
[----:B------:R-:W-:Y:S01]  /*196e0*/  FMUL R5, R5, 1.4426950216293334961 ;  /* 0x3fb8aa3b05057820 */ /* 0x000fe20000400000 */
[----:B------:R-:W-:-:S03]  /*196f0*/  FFMA R7, R7, R133, -R196 ;  /* 0x0000008507077223 */ /* 0x000fc600000008c4 */
[----:B------:R-:W0:Y:S01]  /*19700*/  MUFU.EX2 R223, R5 ;  /* 0x0000000500df7308 */ /* 0x000e220000000800 */
[----:B------:R-:W-:Y:S01]  /*19710*/  FMUL R7, R7, 1.4426950216293334961 ;  /* 0x3fb8aa3b07077820 */ /* 0x000fe20000400000 */
[----:B------:R-:W-:-:S06]  /*19720*/  FFMA R10, R10, R133, -R196 ;  /* 0x000000850a0a7223 */ /* 0x000fcc00000008c4 */
[----:B------:R-:W1:Y:S01]  /*19730*/  MUFU.EX2 R221, R7 ;  /* 0x0000000700dd7308 */ /* 0x000e620000000800 */
[----:B------:R-:W-:Y:S01]  /*19740*/  FMUL R10, R10, 1.4426950216293334961 ;  /* 0x3fb8aa3b0a0a7820 */ /* 0x000fe20000400000 */
[-CC-:B------:R-:W-:Y:S01]  /*19750*/  FFMA R11, R11, R133.reuse, -R196.reuse ;  /* 0x000000850b0b7223 */ /* 0x180fe200000008c4 */
[----:B------:R-:W-:-:S03]  /*19760*/  FFMA R12, R12, R133, -R196 ;  /* 0x000000850c0c7223 */ /* 0x000fc600000008c4 */
[----:B------:R-:W-:Y:S01]  /*19770*/  FMUL R11, R11, 1.4426950216293334961 ;  /* 0x3fb8aa3b0b0b7820 */ /* 0x000fe20000400000 */
[----:B0-----:R-:W-:Y:S01]  /*19780*/  FADD R16, R224, R223 ;  /* 0x000000dfe0107221 */ /* 0x001fe20000000000 */
[----:B------:R-:W0:Y:S03]  /*19790*/  MUFU.EX2 R218, R10 ;  /* 0x0000000a00da7308 */ /* 0x000e260000000800 */
[----:B------:R-:W-:Y:S01]  /*197a0*/  FADD R16, R222, R16 ;  /* 0x00000010de107221 */ /* 0x000fe20000000000 */
[----:B------:R-:W-:-:S03]  /*197b0*/  FMUL R12, R12, 1.4426950216293334961 ;  /* 0x3fb8aa3b0c0c7820 */ /* 0x000fc60000400000 */
[----:B-1----:R-:W-:Y:S01]  /*197c0*/  FADD R16, R221, R16 ;  /* 0x00000010dd107221 */ /* 0x002fe20000000000 */
[----:B------:R-:W1:Y:S03]  /*197d0*/  MUFU.EX2 R217, R11 ;  /* 0x0000000b00d97308 */ /* 0x000e660000000800 */
[----:B------:R-:W-:-:S05]  /*197e0*/  FADD R16, R220, R16 ;  /* 0x00000010dc107221 */ /* 0x000fca0000000000 */
[----:B------:R-:W3:Y:S01]  /*197f0*/  MUFU.EX2 R216, R12 ;  /* 0x0000000c00d87308 */ /* 0x000ee20000000800 */
[----:B------:R-:W-:-:S04]  /*19800*/  FADD R16, R219, R16 ;  /* 0x00000010db107221 */ /* 0x000fc80000000000 */
[----:B0-----:R-:W-:-:S04]  /*19810*/  FADD R16, R218, R16 ;  /* 0x00000010da107221 */ /* 0x001fc80000000000 */
[----:B-1----:R-:W-:-:S04]  /*19820*/  FADD R16, R217, R16 ;  /* 0x00000010d9107221 */ /* 0x002fc80000000000 */
[----:B---3--:R-:W-:-:S04]  /*19830*/  FADD R16, R216, R16 ;  /* 0x00000010d8107221 */ /* 0x008fc80000000000 */
[----:B------:R-:W-:Y:S01]  /*19840*/  FADD R16, R215, R16 ;  /* 0x00000010d7107221 */ /* 0x000fe20000000000 */
[----:B------:R-:W-:Y:S02]  /*19850*/  PRMT R145, RZ, 0x7610, R145 ;  /* 0x00007610ff917816 */ /* 0x000fe40000000091 */
[----:B------:R-:W-:Y:S01]  /*19860*/  PRMT R10, RZ, 0x7610, R10 ;  /* 0x00007610ff0a7816 */ /* 0x000fe2000000000a */
[----:B------:R-:W-:Y:S01]  /*19870*/  FADD R16, R214, R16 ;  /* 0x00000010d6107221 */ /* 0x000fe20000000000 */
[----:B------:R-:W-:Y:S02]  /*19880*/  PRMT R12, RZ, 0x7610, R12 ;  /* 0x00007610ff0c7816 */ /* 0x000fe4000000000c */
[----:B------:R0:W3:Y:S01]  /*19890*/  @P1 LDG.E.U16 R145, desc[UR8][R36.64] ;  /* 0x0000000824911981 */ /* 0x0000e2000c1e1500 */
[----:B------:R-:W-:-:S03]  /*198a0*/  FADD R16, R213, R16 ;  /* 0x00000010d5107221 */ /* 0x000fc60000000000 */
[----:B------:R-:W3:Y:S01]  /*198b0*/  @P1 LDG.E.U16 R10, desc[UR8][R232.64] ;  /* 0x00000008e80a1981 */ /* 0x000ee2000c1e1500 */
[----:B------:R-:W-:-:S03]  /*198c0*/  FADD R16, R212, R16 ;  /* 0x00000010d4107221 */ /* 0x000fc60000000000 */
[----:B------:R-:W3:Y:S01]  /*198d0*/  @P1 LDG.E.U16 R12, desc[UR8][R236.64] ;  /* 0x00000008ec0c1981 */ /* 0x000ee2000c1e1500 */
[----:B------:R-:W-:-:S04]  /*198e0*/  FADD R16, R211, R16 ;  /* 0x00000010d3107221 */ /* 0x000fc80000000000 */
        /* <DEDUP_REMOVED lines=14> */
[----:B------:R-:W-:Y:S01]  /*199d0*/  FADD R16, R188, R16 ;  /* 0x00000010bc107221 */ /* 0x000fe20000000000 */
[----:B------:R-:W-:-:S03]  /*199e0*/  PRMT R153, RZ, 0x7610, R153 ;  /* 0x00007610ff997816 */ /* 0x000fc60000000099 */
[----:B------:R-:W-:Y:S01]  /*199f0*/  FADD R16, R187, R16 ;  /* 0x00000010bb107221 */ /* 0x000fe20000000000 */
[----:B------:R-:W-:Y:S02]  /*19a00*/  PRMT R149, RZ, 0x7610, R149 ;  /* 0x00007610ff957816 */ /* 0x000fe40000000095 */
[----:B------:R-:W-:Y:S01]  /*19a10*/  PRMT R148, RZ, 0x7610, R148 ;  /* 0x00007610ff947816 */ /* 0x000fe20000000094 */
[----:B------:R-:W-:Y:S01]  /*19a20*/  FADD R16, R22, R16 ;  /* 0x0000001016107221 */ /* 0x000fe20000000000 */
[----:B------:R-:W-:Y:S01]  /*19a30*/  PRMT R147, RZ, 0x7610, R147 ;  /* 0x00007610ff937816 */ /* 0x000fe20000000093 */
[----:B------:R-:W3:Y:S01]  /*19a40*/  @P1 LDG.E.U16 R153, desc[UR8][R206.64] ;  /* 0x00000008ce991981 */ /* 0x000ee2000c1e1500 */
        /* <DEDUP_REMOVED lines=9> */
[----:B------:R-:W-:Y:S01]  /*19ae0*/  PRMT R5, RZ, 0x7610, R5 ;  /* 0x00007610ff057816 */ /* 0x000fe20000000005 */
[----:B------:R-:W-:Y:S01]  /*19af0*/  FADD R16, R19, R16 ;  /* 0x0000001013107221 */ /* 0x000fe20000000000 */
[----:B------:R-:W3:Y:S04]  /*19b00*/  @P1 LDG.E.U16 R149, desc[UR8][R200.64] ;  /* 0x00000008c8951981 */ /* 0x000ee8000c1e1500 */
[----:B------:R-:W3:Y:S01]  /*19b10*/  @P1 LDG.E.U16 R148, desc[UR8][R198.64] ;  /* 0x00000008c6941981 */ /* 0x000ee2000c1e1500 */
[----:B------:R-:W-:-:S03]  /*19b20*/  FADD R16, R186, R16 ;  /* 0x00000010ba107221 */ /* 0x000fc60000000000 */
[----:B------:R-:W3:Y:S04]  /*19b30*/  @P1 LDG.E.U16 R147, desc[UR8][R2.64] ;  /* 0x0000000802931981 */ /* 0x000ee8000c1e1500 */
        /* <DEDUP_REMOVED lines=9> */
[----:B------:R-:W3:Y:S01]  /*19bd0*/  @P1 LDG.E.U16 R5, desc[UR8][R226.64] ;  /* 0x00000008e2051981 */ /* 0x000ee2000c1e1500 */
[----:B------:R-:W-:Y:S01]  /*19be0*/  FADD R16, R185, R16 ;  /* 0x00000010b9107221 */ /* 0x000fe20000000000 */
[-CC-:B------:R-:W-:Y:S01]  /*19bf0*/  FFMA R46, R46, R133.reuse, -R196.reuse ;  /* 0x000000852e2e7223 */ /* 0x180fe200000008c4 */
[-CC-:B------:R-:W-:Y:S01]  /*19c00*/  FFMA R47, R47, R133.reuse, -R196.reuse ;  /* 0x000000852f2f7223 */ /* 0x180fe200000008c4 */
[-C--:B------:R-:W-:Y:S01]  /*19c10*/  FFMA R48, R48, R133.reuse, -R196 ;  /* 0x0000008530307223 */ /* 0x080fe200000008c4 */
[----:B------:R-:W-:Y:S01]  /*19c20*/  FADD R16, R24, R16 ;  /* 0x0000001018107221 */ /* 0x000fe20000000000 */
[----:B------:R1:W5:Y:S03]  /*19c30*/  LDL.LU.64 R206, [R1+0x1088] ;  /* 0x0010880001ce7983 */ /* 0x0003660000300a00 */
[----:B------:R-:W-:Y:S01]  /*19c40*/  FADD R16, R21, R16 ;  /* 0x0000001015107221 */ /* 0x000fe20000000000 */
[----:B------:R-:W-:Y:S01]  /*19c50*/  FMUL R46, R46, 1.4426950216293334961 ;  /* 0x3fb8aa3b2e2e7820 */ /* 0x000fe20000400000 */
[----:B------:R-:W-:Y:S01]  /*19c60*/  FMUL R47, R47, 1.4426950216293334961 ;  /* 0x3fb8aa3b2f2f7820 */ /* 0x000fe20000400000 */
[----:B------:R1:W5:Y:S01]  /*19c70*/  LDL.LU.64 R200, [R1+0x1080] ;  /* 0x0010800001c87983 */ /* 0x0003620000300a00 */
[----:B------:R-:W-:Y:S01]  /*19c80*/  FADD R16, R184, R16 ;  /* 0x00000010b8107221 */ /* 0x000fe20000000000 */
[----:B------:R-:W0:Y:S02]  /*19c90*/  MUFU.EX2 R28, R46 ;  /* 0x0000002e001c7308 */ /* 0x000e240000000800 */
[----:B------:R1:W5:Y:S01]  /*19ca0*/  LDL.LU.64 R198, [R1+0x1078] ;  /* 0x0010780001c67983 */ /* 0x0003620000300a00 */
[----:B------:R-:W-:Y:S01]  /*19cb0*/  FADD R16, R183, R16 ;  /* 0x00000010b7107221 */ /* 0x000fe20000000000 */
[----:B------:R-:W-:Y:S01]  /*19cc0*/  FMUL R48, R48, 1.4426950216293334961 ;  /* 0x3fb8aa3b30307820 */ /* 0x000fe20000400000 */
[-C--:B------:R-:W-:Y:S01]  /*19cd0*/  FFMA R49, R49, R133.reuse, -R196 ;  /* 0x0000008531317223 */ /* 0x080fe200000008c4 */
[----:B------:R1:W5:Y:S01]  /*19ce0*/  LDL.LU.64 R2, [R1+0x1070] ;  /* 0x0010700001027983 */ /* 0x0003620000300a00 */
[----:B------:R-:W-:Y:S01]  /*19cf0*/  FADD R16, R26, R16 ;  /* 0x000000101a107221 */ /* 0x000fe20000000000 */
[----:B------:R-:W0:Y:S03]  /*19d00*/  MUFU.EX2 R25, R47 ;  /* 0x0000002f00197308 */ /* 0x000e260000000800 */
[----:B------:R-:W-:Y:S01]  /*19d10*/  FADD R16, R23, R16 ;  /* 0x0000001017107221 */ /* 0x000fe20000000000 */
[----:B------:R-:W-:Y:S01]  /*19d20*/  FMUL R49, R49, 1.4426950216293334961 ;  /* 0x3fb8aa3b31317820 */ /* 0x000fe20000400000 */
[----:B------:R-:W-:-:S02]  /*19d30*/  FFMA R50, R50, R133, -R196 ;  /* 0x0000008532327223 */ /* 0x000fc400000008c4 */
[----:B------:R-:W-:Y:S01]  /*19d40*/  FADD R16, R182, R16 ;  /* 0x00000010b6107221 */ /* 0x000fe20000000000 */
[----:B------:R-:W1:Y:S01]  /*19d50*/  MUFU.EX2 R180, R48 ;  /* 0x0000003000b47308 */ /* 0x000e620000000800 */
[----:B------:R-:W-:Y:S01]  /*19d60*/  FMUL R50, R50, 1.4426950216293334961 ;  /* 0x3fb8aa3b32327820 */ /* 0x000fe20000400000 */
[-C--:B------:R-:W-:Y:S01]  /*19d70*/  FFMA R51, R51, R133.reuse, -R196 ;  /* 0x0000008533337223 */ /* 0x080fe200000008c4 */
[----:B------:R-:W-:Y:S01]  /*19d80*/  FADD R16, R181, R16 ;  /* 0x00000010b5107221 */ /* 0x000fe20000000000 */
[----:B------:R-:W-:-:S04]  /*19d90*/  FFMA R52, R52, R133, -R196 ;  /* 0x0000008534347223 */ /* 0x000fc800000008c4 */
[----:B------:R-:W1:Y:S01]  /*19da0*/  MUFU.EX2 R179, R49 ;  /* 0x0000003100b37308 */ /* 0x000e620000000800 */
[----:B------:R-:W-:Y:S01]  /*19db0*/  FMUL R51, R51, 1.4426950216293334961 ;  /* 0x3fb8aa3b33337820 */ /* 0x000fe20000400000 */
[----:B0-----:R-:W-:Y:S01]  /*19dc0*/  FADD R16, R28, R16 ;  /* 0x000000101c107221 */ /* 0x001fe20000000000 */
[----:B------:R-:W-:Y:S01]  /*19dd0*/  FMUL R52, R52, 1.4426950216293334961 ;  /* 0x3fb8aa3b34347820 */ /* 0x000fe20000400000 */
[----:B------:R-:W-:-:S04]  /*19de0*/  FFMA R53, R53, R133, -R196 ;  /* 0x0000008535357223 */ /* 0x000fc800000008c4 */
[----:B------:R-:W0:Y:S01]  /*19df0*/  MUFU.EX2 R30, R50 ;  /* 0x00000032001e7308 */ /* 0x000e220000000800 */
[----:B------:R-:W-:Y:S01]  /*19e00*/  FADD R16, R25, R16 ;  /* 0x0000001019107221 */ /* 0x000fe20000000000 */
[----:B------:R-:W-:Y:S01]  /*19e10*/  FFMA R54, R54, R133, -R196 ;  /* 0x0000008536367223 */ /* 0x000fe200000008c4 */
[----:B------:R-:W-:-:S05]  /*19e20*/  FMUL R53, R53, 1.4426950216293334961 ;  /* 0x3fb8aa3b35357820 */ /* 0x000fca0000400000 */
[----:B------:R-:W0:Y:S01]  /*19e30*/  MUFU.EX2 R27, R51 ;  /* 0x00000033001b7308 */ /* 0x000e220000000800 */
[----:B-1----:R-:W-:Y:S01]  /*19e40*/  FADD R16, R180, R16 ;  /* 0x00000010b4107221 */ /* 0x002fe20000000000 */
[----:B------:R-:W-:Y:S01]  /*19e50*/  FMUL R54, R54, 1.4426950216293334961 ;  /* 0x3fb8aa3b36367820 */ /* 0x000fe20000400000 */
[----:B------:R-:W-:-:S05]  /*19e60*/  FFMA R55, R55, R133, -R196 ;  /* 0x0000008537377223 */ /* 0x000fca00000008c4 */
[----:B------:R-:W1:Y:S01]  /*19e70*/  MUFU.EX2 R178, R52 ;  /* 0x0000003400b27308 */ /* 0x000e620000000800 */
[----:B------:R-:W-:Y:S01]  /*19e80*/  FADD R16, R179, R16 ;  /* 0x00000010b3107221 */ /* 0x000fe20000000000 */
[----:B------:R-:W-:Y:S01]  /*19e90*/  FMUL R55, R55, 1.4426950216293334961 ;  /* 0x3fb8aa3b37377820 */ /* 0x000fe20000400000 */
[----:B------:R-:W-:-:S05]  /*19ea0*/  FFMA R56, R56, R133, -R196 ;  /* 0x0000008538387223 */ /* 0x000fca00000008c4 */
[----:B------:R-:W1:Y:S01]  /*19eb0*/  MUFU.EX2 R32, R53 ;  /* 0x0000003500207308 */ /* 0x000e620000000800 */
[----:B0-----:R-:W-:Y:S01]  /*19ec0*/  FADD R16, R30, R16 ;  /* 0x000000101e107221 */ /* 0x001fe20000000000 */
[----:B------:R-:W-:Y:S01]  /*19ed0*/  FMUL R56, R56, 1.4426950216293334961 ;  /* 0x3fb8aa3b38387820 */ /* 0x000fe20000400000 */
[----:B------:R-:W-:-:S05]  /*19ee0*/  FFMA R57, R57, R133, -R196 ;  /* 0x0000008539397223 */ /* 0x000fca00000008c4 */
[----:B------:R-:W0:Y:S01]  /*19ef0*/  MUFU.EX2 R54, R54 ;  /* 0x0000003600367308 */ /* 0x000e220000000800 */
[----:B------:R-:W-:Y:S01]  /*19f00*/  FADD R16, R27, R16 ;  /* 0x000000101b107221 */ /* 0x000fe20000000000 */
[----:B------:R-:W-:Y:S01]  /*19f10*/  FMUL R57, R57, 1.4426950216293334961 ;  /* 0x3fb8aa3b39397820 */ /* 0x000fe20000400000 */
[----:B------:R-:W-:-:S05]  /*19f20*/  FFMA R58, R58, R133, -R196 ;  /* 0x000000853a3a7223 */ /* 0x000fca00000008c4 */
        /* <DEDUP_REMOVED lines=11> */
[-CC-:B------:R-:W-:Y:S01]  /*19fe0*/  FFMA R61, R61, R133.reuse, -R196.reuse ;  /* 0x000000853d3d7223 */ /* 0x180fe200000008c4 */
[----:B------:R0:W-:Y:S04]  /*19ff0*/  STS.U16 [R177+UR4+0x16700], R15 ;  /* 0x0167000fb1007988 */ /* 0x0001e80008000404 */
[----:B------:R-:W4:Y:S01]  /*1a000*/  MUFU.EX2 R34, R58 ;  /* 0x0000003a00227308 */ /* 0x000f220000000800 */
[----:B------:R-:W-:Y:S01]  /*1a010*/  FMUL R61, R61, 1.4426950216293334961 ;  /* 0x3fb8aa3b3d3d7820 */ /* 0x000fe20000400000 */
[----:B--2---:R-:W-:Y:S01]  /*1a020*/  FFMA R62, R62, R133, -R196 ;  /* 0x000000853e3e7223 */ /* 0x004fe200000008c4 */
[----:B------:R1:W-:Y:S01]  /*1a030*/  STS.U16 [R177+UR4+0x16b00], R14 ;  /* 0x016b000eb1007988 */ /* 0x0003e20008000404 */
[----:B0-----:R-:W-:-:S04]  /*1a040*/  FADD R15, R29, R16 ;  /* 0x000000101d0f7221 */ /* 0x001fc80000000000 */
[----:B------:R-:W0:Y:S01]  /*1a050*/  MUFU.EX2 R31, R59 ;  /* 0x0000003b001f7308 */ /* 0x000e220000000800 */
[----:B------:R-:W-:Y:S01]  /*1a060*/  FMUL R62, R62, 1.4426950216293334961 ;  /* 0x3fb8aa3b3e3e7820 */ /* 0x000fe20000400000 */
[----:B------:R-:W-:Y:S01]  /*1a070*/  FFMA R63, R63, R133, -R196 ;  /* 0x000000853f3f7223 */ /* 0x000fe200000008c4 */
[----:B-1----:R-:W-:-:S05]  /*1a080*/  FADD R14, R52, R15 ;  /* 0x0000000f340e7221 */ /* 0x002fca0000000000 */
[----:B------:R-:W1:Y:S01]  /*1a090*/  MUFU.EX2 R48, R60 ;  /* 0x0000003c00307308 */ /* 0x000e620000000800 */
[----:B------:R2:W-:Y:S01]  /*1a0a0*/  STS.U16 [R177+UR4+0x17300], R9 ;  /* 0x01730009b1007988 */ /* 0x0005e20008000404 */
[----:B------:R-:W-:Y:S01]  /*1a0b0*/  FMUL R63, R63, 1.4426950216293334961 ;  /* 0x3fb8aa3b3f3f7820 */ /* 0x000fe20000400000 */
[----:B------:R-:W-:-:S05]  /*1a0c0*/  FFMA R64, R64, R133, -R196 ;  /* 0x0000008540407223 */ /* 0x000fca00000008c4 */
[----:B------:R-:W0:Y:S01]  /*1a0d0*/  MUFU.EX2 R46, R61 ;  /* 0x0000003d002e7308 */ /* 0x000e220000000800 */
[----:B--2---:R-:W-:Y:S01]  /*1a0e0*/  FADD R9, R50, R14 ;  /* 0x0000000e32097221 */ /* 0x004fe20000000000 */
[----:B------:R4:W-:Y:S06]  /*1a0f0*/  STS.U16 [R177+UR4+0x17700], R8 ;  /* 0x01770008b1007988 */ /* 0x0009ec0008000404 */
[----:B------:R-:W2:Y:S01]  /*1a100*/  MUFU.EX2 R36, R62 ;  /* 0x0000003e00247308 */ /* 0x000ea20000000800 */
[----:B------:R-:W-:Y:S01]  /*1a110*/  FMUL R64, R64, 1.4426950216293334961 ;  /* 0x3fb8aa3b40407820 */ /* 0x000fe20000400000 */
[----:B------:R-:W-:Y:S01]  /*1a120*/  FFMA R65, R65, R133, -R196 ;  /* 0x0000008541417223 */ /* 0x000fe200000008c4 */
[----:B------:R0:W-:Y:S01]  /*1a130*/  STS.U16 [R177+UR4+0x17b00], R4 ;  /* 0x017b0004b1007988 */ /* 0x0001e20008000404 */
[----:B----4-:R-:W-:-:S04]  /*1a140*/  FADD R8, R34, R9 ;  /* 0x0000000922087221 */ /* 0x010fc80000000000 */
[----:B------:R-:W4:Y:S01]  /*1a150*/  MUFU.EX2 R33, R63 ;  /* 0x0000003f00217308 */ /* 0x000f220000000800 */
[----:B------:R-:W-:Y:S01]  /*1a160*/  FMUL R65, R65, 1.4426950216293334961 ;  /* 0x3fb8aa3b41417820 */ /* 0x000fe20000400000 */
[-C--:B------:R-:W-:Y:S01]  /*1a170*/  FFMA R66, R66, R133.reuse, -R196 ;  /* 0x0000008542427223 */ /* 0x080fe200000008c4 */
[----:B0-----:R-:W-:Y:S01]  /*1a180*/  FADD R4, R31, R8 ;  /* 0x000000081f047221 */ /* 0x001fe20000000000 */
[----:B------:R1:W-:Y:S04]  /*1a190*/  STS.U16 [R177+UR4+0x17f00], R6 ;  /* 0x017f0006b1007988 */ /* 0x0003e80008000404 */
[----:B------:R-:W0:Y:S01]  /*1a1a0*/  MUFU.EX2 R44, R64 ;  /* 0x00000040002c7308 */ /* 0x000e220000000800 */
[----:B------:R-:W-:Y:S01]  /*1a1b0*/  FMUL R66, R66, 1.4426950216293334961 ;  /* 0x3fb8aa3b42427820 */ /* 0x000fe20000400000 */
[----:B------:R-:W-:Y:S01]  /*1a1c0*/  FFMA R67, R67, R133, -R196 ;  /* 0x0000008543437223 */ /* 0x000fe200000008c4 */
[----:B-1----:R-:W-:-:S05]  /*1a1d0*/  FADD R6, R48, R4 ;  /* 0x0000000430067221 */ /* 0x002fca0000000000 */
[----:B------:R-:W1:Y:S01]  /*1a1e0*/  MUFU.EX2 R42, R65 ;  /* 0x00000041002a7308 */ /* 0x000e620000000800 */
[----:B------:R-:W-:Y:S01]  /*1a1f0*/  FADD R6, R46, R6 ;  /* 0x000000062e067221 */ /* 0x000fe20000000000 */
[----:B------:R-:W-:Y:S01]  /*1a200*/  FMUL R67, R67, 1.4426950216293334961 ;  /* 0x3fb8aa3b43437820 */ /* 0x000fe20000400000 */
[-CC-:B------:R-:W-:Y:S01]  /*1a210*/  FFMA R68, R68, R133.reuse, -R196.reuse ;  /* 0x0000008544447223 */ /* 0x180fe200000008c4 */
[----:B------:R-:W-:Y:S01]  /*1a220*/  FFMA R69, R69, R133, -R196 ;  /* 0x0000008545457223 */ /* 0x000fe200000008c4 */
[----:B--2---:R-:W-:-:S03]  /*1a230*/  FADD R6, R36, R6 ;  /* 0x0000000624067221 */ /* 0x004fc60000000000 */
[----:B------:R-:W2:Y:S01]  /*1a240*/  MUFU.EX2 R38, R66 ;  /* 0x0000004200267308 */ /* 0x000ea20000000800 */
[----:B------:R-:W-:Y:S01]  /*1a250*/  FMUL R68, R68, 1.4426950216293334961 ;  /* 0x3fb8aa3b44447820 */ /* 0x000fe20000400000 */
[----:B------:R-:W-:Y:S01]  /*1a260*/  FMUL R69, R69, 1.4426950216293334961 ;  /* 0x3fb8aa3b45457820 */ /* 0x000fe20000400000 */
[----:B----4-:R-:W-:Y:S01]  /*1a270*/  FADD R6, R33, R6 ;  /* 0x0000000621067221 */ /* 0x010fe20000000000 */
[----:B------:R-:W-:-:S04]  /*1a280*/  FFMA R70, R70, R133, -R196 ;  /* 0x0000008546467223 */ /* 0x000fc800000008c4 */
[----:B------:R-:W4:Y:S01]  /*1a290*/  MUFU.EX2 R35, R67 ;  /* 0x0000004300237308 */ /* 0x000f220000000800 */
[----:B0-----:R-:W-:Y:S01]  /*1a2a0*/  FADD R6, R44, R6 ;  /* 0x000000062c067221 */ /* 0x001fe20000000000 */
[----:B------:R-:W-:Y:S01]  /*1a2b0*/  FMUL R70, R70, 1.4426950216293334961 ;  /* 0x3fb8aa3b46467820 */ /* 0x000fe20000400000 */
[----:B------:R-:W-:-:S05]  /*1a2c0*/  FFMA R71, R71, R133, -R196 ;  /* 0x0000008547477223 */ /* 0x000fca00000008c4 */
[----:B------:R-:W0:Y:S01]  /*1a2d0*/  MUFU.EX2 R40, R68 ;  /* 0x0000004400287308 */ /* 0x000e220000000800 */
[----:B-1----:R-:W-:Y:S01]  /*1a2e0*/  FADD R6, R42, R6 ;  /* 0x000000062a067221 */ /* 0x002fe20000000000 */
[----:B------:R-:W-:Y:S01]  /*1a2f0*/  FFMA R72, R72, R133, -R196 ;  /* 0x0000008548487223 */ /* 0x000fe200000008c4 */
[----:B------:R-:W-:-:S05]  /*1a300*/  FMUL R71, R71, 1.4426950216293334961 ;  /* 0x3fb8aa3b47477820 */ /* 0x000fca0000400000 */
[----:B------:R-:W1:Y:S01]  /*1a310*/  MUFU.EX2 R69, R69 ;  /* 0x0000004500457308 */ /* 0x000e620000000800 */
[----:B--2---:R-:W-:Y:S01]  /*1a320*/  FADD R6, R38, R6 ;  /* 0x0000000626067221 */ /* 0x004fe20000000000 */
[----:B------:R-:W-:Y:S01]  /*1a330*/  FMUL R72, R72, 1.4426950216293334961 ;  /* 0x3fb8aa3b48487820 */ /* 0x000fe20000400000 */
[----:B------:R-:W-:-:S05]  /*1a340*/  FFMA R73, R73, R133, -R196 ;  /* 0x0000008549497223 */ /* 0x000fca00000008c4 */
[----:B------:R-:W2:Y:S01]  /*1a350*/  MUFU.EX2 R70, R70 ;  /* 0x0000004600467308 */ /* 0x000ea20000000800 */
[----:B----4-:R-:W-:Y:S01]  /*1a360*/  FADD R6, R35, R6 ;  /* 0x0000000623067221 */ /* 0x010fe20000000000 */
[----:B------:R-:W-:Y:S01]  /*1a370*/  FMUL R73, R73, 1.4426950216293334961 ;  /* 0x3fb8aa3b49497820 */ /* 0x000fe20000400000 */
[----:B------:R-:W-:-:S05]  /*1a380*/  FFMA R74, R74, R133, -R196 ;  /* 0x000000854a4a7223 */ /* 0x000fca00000008c4 */
        /* <DEDUP_REMOVED lines=87> */
[----:B------:R-:W-:Y:S01]  /*1a900*/  LOP3.LUT R0, R0, 0x70, RZ, 0x3c, !PT ;  /* 0x0000007000007812 */ /* 0x000fe200078e3cff */
[----:B------:R-:W-:-:S04]  /*1a910*/  FMUL R95, R95, 1.4426950216293334961 ;  /* 0x3fb8aa3b5f5f7820 */ /* 0x000fc80000400000 */
[----:B------:R-:W1:Y:S01]  /*1a920*/  MUFU.EX2 R93, R93 ;  /* 0x0000005d005d7308 */ /* 0x000e620000000800 */
[----:B--2---:R-:W-:Y:S01]  /*1a930*/  FADD R8, R90, R6 ;  /* 0x000000065a087221 */ /* 0x004fe20000000000 */
[----:B------:R-:W-:Y:S01]  /*1a940*/  FMUL R96, R96, 1.4426950216293334961 ;  /* 0x3fb8aa3b60607820 */ /* 0x000fe20000400000 */
[----:B------:R-:W-:Y:S01]  /*1a950*/  FFMA R97, R97, R133, -R196 ;  /* 0x0000008561617223 */ /* 0x000fe200000008c4 */
[----:B------:R-:W-:Y:S04]  /*1a960*/  STS.U16 [R177+UR4+0x12300], R166 ;  /* 0x012300a6b1007988 */ /* 0x000fe80008000404 */
[----:B------:R-:W2:Y:S01]  /*1a970*/  MUFU.EX2 R94, R94 ;  /* 0x0000005e005e7308 */ /* 0x000ea20000000800 */
[----:B------:R-:W-:Y:S01]  /*1a980*/  STS.U16 [R177+UR4+0x12700], R165 ;  /* 0x012700a5b1007988 */ /* 0x000fe20008000404 */
[----:B------:R-:W-:-:S03]  /*1a990*/  FMUL R97, R97, 1.4426950216293334961 ;  /* 0x3fb8aa3b61617820 */ /* 0x000fc60000400000 */
[----:B------:R-:W-:Y:S01]  /*1a9a0*/  STS.U16 [R177+UR4+0x12b00], R162 ;  /* 0x012b00a2b1007988 */ /* 0x000fe20008000404 */
[----:B------:R-:W-:Y:S02]  /*1a9b0*/  FFMA R98, R98, R133, -R196 ;  /* 0x0000008562627223 */ /* 0x000fe400000008c4 */
[----:B------:R-:W0:Y:S01]  /*1a9c0*/  MUFU.EX2 R49, R95 ;  /* 0x0000005f00317308 */ /* 0x000e220000000800 */
        /* <DEDUP_REMOVED lines=8> */
[----:B---3--:R-:W-:Y:S04]  /*1aa50*/  STS.U16 [R177+UR4+0x14f00], R145 ;  /* 0x014f0091b1007988 */ /* 0x008fe80008000404 */
[----:B------:R-:W-:Y:S04]  /*1aa60*/  STS.U16 [R177+UR4+0x15300], R142 ;  /* 0x0153008eb1007988 */ /* 0x000fe80008000404 */
[----:B------:R-:W-:Y:S04]  /*1aa70*/  STS.U16 [R177+UR4+0x15700], R141 ;  /* 0x0157008db1007988 */ /* 0x000fe80008000404 */
[----:B------:R-:W-:Y:S04]  /*1aa80*/  STS.U16 [R177+UR4+0x15b00], R140 ;  /* 0x015b008cb1007988 */ /* 0x000fe80008000404 */
[----:B------:R-:W-:Y:S04]  /*1aa90*/  STS.U16 [R177+UR4+0x15f00], R136 ;  /* 0x015f0088b1007988 */ /* 0x000fe80008000404 */
[----:B------:R-:W-:Y:S04]  /*1aaa0*/  STS.U16 [R177+UR4+0x16300], R135 ;  /* 0x01630087b1007988 */ /* 0x000fe80008000404 */
[----:B------:R-:W-:Y:S04]  /*1aab0*/  STS.U16 [R177+UR4+0x16f00], R13 ;  /* 0x016f000db1007988 */ /* 0x000fe80008000404 */
[----:B------:R4:W-:Y:S01]  /*1aac0*/  STS.U16 [R0+UR4+0x17780], R10 ;  /* 0x0177800a00007988 */ /* 0x0009e20008000404 */
[----:B------:R-:W3:Y:S01]  /*1aad0*/  MUFU.EX2 R96, R96 ;  /* 0x0000006000607308 */ /* 0x000ee20000000800 */
[----:B------:R-:W-:-:S02]  /*1aae0*/  FMUL R98, R98, 1.4426950216293334961 ;  /* 0x3fb8aa3b62627820 */ /* 0x000fc40000400000 */
[----:B------:R0:W-:Y:S01]  /*1aaf0*/  STS.U16 [R0+UR4+0x16f80], R12 ;  /* 0x016f800c00007988 */ /* 0x0001e20008000404 */
[----:B----4-:R-:W-:-:S04]  /*1ab00*/  FADD R10, R47, R8 ;  /* 0x000000082f0a7221 */ /* 0x010fc80000000000 */
[----:B------:R-:W4:Y:S01]  /*1ab10*/  MUFU.EX2 R97, R97 ;  /* 0x0000006100617308 */ /* 0x000f220000000800 */
[----:B0-----:R-:W-:Y:S01]  /*1ab20*/  FADD R12, R92, R10 ;  /* 0x0000000a5c0c7221 */ /* 0x001fe20000000000 */
[-CC-:B------:R-:W-:Y:S01]  /*1ab30*/  FFMA R99, R99, R133.reuse, -R196.reuse ;  /* 0x0000008563637223 */ /* 0x180fe200000008c4 */
[----:B------:R-:W-:Y:S02]  /*1ab40*/  FFMA R100, R100, R133, -R196 ;  /* 0x0000008564647223 */ /* 0x000fe400000008c4 */
[----:B-1----:R-:W-:-:S03]  /*1ab50*/  FADD R14, R93, R12 ;  /* 0x0000000c5d0e7221 */ /* 0x002fc60000000000 */
[----:B------:R-:W0:Y:S01]  /*1ab60*/  MUFU.EX2 R98, R98 ;  /* 0x0000006200627308 */ /* 0x000e220000000800 */
[----:B------:R-:W-:Y:S01]  /*1ab70*/  FMUL R99, R99, 1.4426950216293334961 ;  /* 0x3fb8aa3b63637820 */ /* 0x000fe20000400000 */
[----:B------:R-:W-:Y:S01]  /*1ab80*/  FMUL R100, R100, 1.4426950216293334961 ;  /* 0x3fb8aa3b64647820 */ /* 0x000fe20000400000 */
[----:B--2---:R-:W-:Y:S01]  /*1ab90*/  FADD R16, R94, R14 ;  /* 0x0000000e5e107221 */ /* 0x004fe20000000000 */
[--C-:B------:R-:W-:Y:S01]  /*1aba0*/  FFMA R101, R101, R133, -R196.reuse ;  /* 0x0000008565657223 */ /* 0x100fe200000008c4 */
[----:B------:R-:W-:Y:S01]  /*1abb0*/  F2FP.F16.F32.PACK_AB R15, R18, R191 ;  /* 0x000000bf120f723e */ /* 0x000fe200000000ff */
[-C--:B------:R-:W-:Y:S01]  /*1abc0*/  FFMA R102, R102, R133.reuse, -R196 ;  /* 0x0000008566667223 */ /* 0x080fe200000008c4 */
[----:B------:R-:W-:Y:S01]  /*1abd0*/  FADD R18, R49, R16 ;  /* 0x0000001031127221 */ /* 0x000fe20000000000 */
[----:B------:R-:W1:Y:S01]  /*1abe0*/  MUFU.EX2 R51, R99 ;  /* 0x0000006300337308 */ /* 0x000e620000000800 */
[----:B------:R-:W-:Y:S01]  /*1abf0*/  FMUL R101, R101, 1.4426950216293334961 ;  /* 0x3fb8aa3b65657820 */ /* 0x000fe20000400000 */
[----:B------:R-:W-:Y:S01]  /*1ac00*/  F2FP.F16.F32.PACK_AB R17, R17, R20 ;  /* 0x000000141111723e */ /* 0x000fe200000000ff */
[----:B---3--:R-:W-:Y:S01]  /*1ac10*/  FADD R20, R96, R18 ;  /* 0x0000001260147221 */ /* 0x008fe20000000000 */
[----:B------:R-:W-:Y:S01]  /*1ac20*/  FMUL R57, R102, 1.4426950216293334961 ;  /* 0x3fb8aa3b66397820 */ /* 0x000fe20000400000 */
[----:B------:R-:W-:-:S03]  /*1ac30*/  FFMA R103, R103, R133, -R196 ;  /* 0x0000008567677223 */ /* 0x000fc600000008c4 */
[----:B------:R-:W2:Y:S01]  /*1ac40*/  MUFU.EX2 R100, R100 ;  /* 0x0000006400647308 */ /* 0x000ea20000000800 */
[----:B------:R-:W-:Y:S01]  /*1ac50*/  F2FP.F16.F32.PACK_AB R19, R19, R22 ;  /* 0x000000161313723e */ /* 0x000fe200000000ff */
[----:B----4-:R-:W-:Y:S01]  /*1ac60*/  FADD R22, R97, R20 ;  /* 0x0000001461167221 */ /* 0x010fe20000000000 */
[----:B------:R-:W-:Y:S01]  /*1ac70*/  FMUL R53, R103, 1.4426950216293334961 ;  /* 0x3fb8aa3b67357820 */ /* 0x000fe20000400000 */
[----:B------:R-:W-:-:S04]  /*1ac80*/  FFMA R104, R104, R133, -R196 ;  /* 0x0000008568687223 */ /* 0x000fc800000008c4 */
[----:B------:R-:W3:Y:S01]  /*1ac90*/  MUFU.EX2 R101, R101 ;  /* 0x0000006500657308 */ /* 0x000ee20000000800 */
[----:B------:R-:W-:Y:S01]  /*1aca0*/  F2FP.F16.F32.PACK_AB R21, R21, R24 ;  /* 0x000000181515723e */ /* 0x000fe200000000ff */
[----:B0-----:R-:W-:Y:S01]  /*1acb0*/  FADD R24, R98, R22 ;  /* 0x0000001662187221 */ /* 0x001fe20000000000 */
[----:B------:R-:W-:Y:S01]  /*1acc0*/  FMUL R68, R104, 1.4426950216293334961 ;  /* 0x3fb8aa3b68447820 */ /* 0x000fe20000400000 */
[----:B------:R-:W-:-:S04]  /*1acd0*/  FFMA R105, R105, R133, -R196 ;  /* 0x0000008569697223 */ /* 0x000fc800000008c4 */
[----:B------:R-:W0:Y:S01]  /*1ace0*/  MUFU.EX2 R57, R57 ;  /* 0x0000003900397308 */ /* 0x000e220000000800 */
[----:B------:R-:W-:Y:S01]  /*1acf0*/  F2FP.F16.F32.PACK_AB R23, R23, R26 ;  /* 0x0000001a1717723e */ /* 0x000fe200000000ff */
[----:B-1----:R-:W-:Y:S01]  /*1ad00*/  FADD R26, R51, R24 ;  /* 0x00000018331a7221 */ /* 0x002fe20000000000 */
[----:B------:R-:W-:Y:S01]  /*1ad10*/  FMUL R67, R105, 1.4426950216293334961 ;  /* 0x3fb8aa3b69437820 */ /* 0x000fe20000400000 */
[----:B------:R-:W-:-:S04]  /*1ad20*/  FFMA R106, R106, R133, -R196 ;  /* 0x000000856a6a7223 */ /* 0x000fc800000008c4 */
[----:B------:R-:W1:Y:S01]  /*1ad30*/  MUFU.EX2 R53, R53 ;  /* 0x0000003500357308 */ /* 0x000e620000000800 */
[----:B------:R-:W-:Y:S01]  /*1ad40*/  F2FP.F16.F32.PACK_AB R25, R25, R28 ;  /* 0x0000001c1919723e */ /* 0x000fe200000000ff */
[----:B--2---:R-:W-:Y:S01]  /*1ad50*/  FADD R28, R100, R26 ;  /* 0x0000001a641c7221 */ /* 0x004fe20000000000 */
[----:B------:R-:W-:Y:S01]  /*1ad60*/  FMUL R66, R106, 1.4426950216293334961 ;  /* 0x3fb8aa3b6a427820 */ /* 0x000fe20000400000 */
[----:B------:R-:W-:-:S04]  /*1ad70*/  FFMA R107, R107, R133, -R196 ;  /* 0x000000856b6b7223 */ /* 0x000fc800000008c4 */
[----:B------:R-:W2:Y:S01]  /*1ad80*/  MUFU.EX2 R68, R68 ;  /* 0x0000004400447308 */ /* 0x000ea20000000800 */
[----:B------:R-:W-:Y:S01]  /*1ad90*/  F2FP.F16.F32.PACK_AB R27, R27, R30 ;  /* 0x0000001e1b1b723e */ /* 0x000fe200000000ff */
[----:B---3--:R-:W-:Y:S01]  /*1ada0*/  FADD R30, R101, R28 ;  /* 0x0000001c651e7221 */ /* 0x008fe20000000000 */
        /* <DEDUP_REMOVED lines=33> */
[----:B--2---:R-:W-:Y:S01]  /*1afc0*/  FADD R44, R60, R42 ;  /* 0x0000002a3c2c7221 */ /* 0x004fe20000000000 */
[----:B------:R-:W-:Y:S01]  /*1afd0*/  FMUL R62, R114, 1.4426950216293334961 ;  /* 0x3fb8aa3b723e7820 */ /* 0x000fe20000400000 */
[----:B------:R-:W-:Y:S01]  /*1afe0*/  FFMA R115, R115, R133, -R196 ;  /* 0x0000008573737223 */ /* 0x000fe200000008c4 */
[----:B------:R-:W-:-:S04]  /*1aff0*/  F2FP.F16.F32.PACK_AB R32, R46, R48 ;  /* 0x000000302e20723e */ /* 0x000fc800000000ff */
[----:B------:R-:W2:Y:S01]  /*1b000*/  MUFU.EX2 R63, R63 ;  /* 0x0000003f003f7308 */ /* 0x000ea20000000800 */
[----:B---3--:R-:W-:Y:S01]  /*1b010*/  FADD R46, R56, R44 ;  /* 0x0000002c382e7221 */ /* 0x008fe20000000000 */
[----:B------:R-:W-:Y:S01]  /*1b020*/  FMUL R59, R115, 1.4426950216293334961 ;  /* 0x3fb8aa3b733b7820 */ /* 0x000fe20000400000 */
[-CC-:B------:R-:W-:Y:S01]  /*1b030*/  FFMA R116, R116, R133.reuse, -R196.reuse ;  /* 0x0000008574747223 */ /* 0x180fe200000008c4 */
[----:B------:R-:W-:-:S04]  /*1b040*/  FFMA R117, R117, R133, -R196 ;  /* 0x0000008575757223 */ /* 0x000fc800000008c4 */
[----:B------:R-:W3:Y:S01]  /*1b050*/  MUFU.EX2 R58, R58 ;  /* 0x0000003a003a7308 */ /* 0x000ee20000000800 */
[----:B0-----:R-:W-:Y:S01]  /*1b060*/  FADD R48, R65, R46 ;  /* 0x0000002e41307221 */ /* 0x001fe20000000000 */
[----:B------:R-:W-:Y:S01]  /*1b070*/  STS.U16 [R0+UR4+0x10380], R176 ;  /* 0x010380b000007988 */ /* 0x000fe20008000404 */
[-CC-:B------:R-:W-:Y:S01]  /*1b080*/  FFMA R118, R118, R133.reuse, -R196.reuse ;  /* 0x0000008576767223 */ /* 0x180fe200000008c4 */
[-CC-:B------:R-:W-:Y:S01]  /*1b090*/  FFMA R119, R119, R133.reuse, -R196.reuse ;  /* 0x0000008577777223 */ /* 0x180fe200000008c4 */
[----:B------:R-:W-:Y:S01]  /*1b0a0*/  FMUL R61, R116, 1.4426950216293334961 ;  /* 0x3fb8aa3b743d7820 */ /* 0x000fe20000400000 */
[----:B------:R-:W-:Y:S02]  /*1b0b0*/  STS.U16 [R0+UR4+0x10780], R175 ;  /* 0x010780af00007988 */ /* 0x000fe40008000404 */
[----:B------:R-:W0:Y:S01]  /*1b0c0*/  MUFU.EX2 R62, R62 ;  /* 0x0000003e003e7308 */ /* 0x000e220000000800 */
[-CC-:B------:R-:W-:Y:S01]  /*1b0d0*/  FFMA R120, R120, R133.reuse, -R196.reuse ;  /* 0x0000008578787223 */ /* 0x180fe200000008c4 */
[----:B------:R-:W-:Y:S01]  /*1b0e0*/  STS.U16 [R0+UR4+0x10b80], R174 ;  /* 0x010b80ae00007988 */ /* 0x000fe20008000404 */
[-CC-:B------:R-:W-:Y:S01]  /*1b0f0*/  FFMA R121, R121, R133.reuse, -R196.reuse ;  /* 0x0000008579797223 */ /* 0x180fe200000008c4 */
[-CC-:B------:R-:W-:Y:S01]  /*1b100*/  FFMA R122, R122, R133.reuse, -R196.reuse ;  /* 0x000000857a7a7223 */ /* 0x180fe200000008c4 */
        /* <DEDUP_REMOVED lines=11> */
[----:B------:R-:W-:-:S02]  /*1b1c0*/  FFMA R131, R131, R133, -R196 ;  /* 0x0000008583837223 */ /* 0x000fc400000008c4 */
[----:B------:R-:W-:Y:S01]  /*1b1d0*/  STS.U16 [R0+UR4+0x11b80], R170 ;  /* 0x011b80aa00007988 */ /* 0x000fe20008000404 */
[----:B------:R-:W4:Y:S01]  /*1b1e0*/  MUFU.EX2 R59, R59 ;  /* 0x0000003b003b7308 */ /* 0x000f220000000800 */
[----:B------:R-:W-:Y:S02]  /*1b1f0*/  F2FP.F16.F32.PACK_AB R30, R50, R52 ;  /* 0x00000034321e723e */ /* 0x000fe400000000ff */
[----:B------:R-:W-:Y:S01]  /*1b200*/  STS.U16 [R0+UR4+0x11f80], R169 ;  /* 0x011f80a900007988 */ /* 0x000fe20008000404 */
[----:B-1----:R-:W-:-:S03]  /*1b210*/  FADD R50, R64, R48 ;  /* 0x0000003040327221 */ /* 0x002fc60000000000 */
        /* <DEDUP_REMOVED lines=22> */
[----:B------:R-:W-:Y:S01]  /*1b380*/  FMUL R118, R118, 1.4426950216293334961 ;  /* 0x3fb8aa3b76767820 */ /* 0x000fe20000400000 */
[----:B------:R-:W-:Y:S01]  /*1b390*/  FMUL R119, R119, 1.4426950216293334961 ;  /* 0x3fb8aa3b77777820 */ /* 0x000fe20000400000 */
[----:B------:R-:W-:Y:S01]  /*1b3a0*/  FMUL R120, R120, 1.4426950216293334961 ;  /* 0x3fb8aa3b78787820 */ /* 0x000fe20000400000 */
[----:B------:R-:W-:Y:S01]  /*1b3b0*/  FMUL R121, R121, 1.4426950216293334961 ;  /* 0x3fb8aa3b79797820 */ /* 0x000fe20000400000 */
[----:B------:R-:W-:Y:S01]  /*1b3c0*/  FMUL R122, R122, 1.4426950216293334961 ;  /* 0x3fb8aa3b7a7a7820 */ /* 0x000fe20000400000 */
[----:B------:R-:W-:Y:S01]  /*1b3d0*/  FMUL R123, R123, 1.4426950216293334961 ;  /* 0x3fb8aa3b7b7b7820 */ /* 0x000fe20000400000 */
[----:B------:R-:W-:Y:S01]  /*1b3e0*/  FMUL R124, R124, 1.4426950216293334961 ;  /* 0x3fb8aa3b7c7c7820 */ /* 0x000fe20000400000 */
[----:B-1----:R-:W-:Y:S01]  /*1b3f0*/  FMUL R0, R117, 1.4426950216293334961 ;  /* 0x3fb8aa3b75007820 */ /* 0x002fe20000400000 */
[----:B------:R-:W-:Y:S01]  /*1b400*/  FMUL R125, R125, 1.4426950216293334961 ;  /* 0x3fb8aa3b7d7d7820 */ /* 0x000fe20000400000 */
[----:B------:R-:W-:Y:S01]  /*1b410*/  FMUL R126, R126, 1.4426950216293334961 ;  /* 0x3fb8aa3b7e7e7820 */ /* 0x000fe20000400000 */
[----:B------:R-:W-:Y:S01]  /*1b420*/  FMUL R127, R127, 1.4426950216293334961 ;  /* 0x3fb8aa3b7f7f7820 */ /* 0x000fe20000400000 */
[----:B------:R-:W-:Y:S01]  /*1b430*/  FMUL R128, R128, 1.4426950216293334961 ;  /* 0x3fb8aa3b80807820 */ /* 0x000fe20000400000 */
[----:B------:R-:W-:Y:S01]  /*1b440*/  FMUL R129, R129, 1.4426950216293334961 ;  /* 0x3fb8aa3b81817820 */ /* 0x000fe20000400000 */
[----:B------:R-:W-:Y:S01]  /*1b450*/  FMUL R130, R130, 1.4426950216293334961 ;  /* 0x3fb8aa3b82827820 */ /* 0x000fe20000400000 */
[----:B------:R-:W-:Y:S01]  /*1b460*/  FMUL R131, R131, 1.4426950216293334961 ;  /* 0x3fb8aa3b83837820 */ /* 0x000fe20000400000 */
[----:B------:R-:W1:Y:S01]  /*1b470*/  MUFU.EX2 R61, R61 ;  /* 0x0000003d003d7308 */ /* 0x000e620000000800 */
[----:B------:R-:W-:Y:S01]  /*1b480*/  F2FP.F16.F32.PACK_AB R9, R213, R214 ;  /* 0x000000d6d509723e */ /* 0x000fe200000000ff */
[----:B--2---:R-:W-:Y:S01]  /*1b490*/  FADD R52, R63, R50 ;  /* 0x000000323f347221 */ /* 0x004fe20000000000 */
[----:B------:R-:W-:-:S02]  /*1b4a0*/  F2FP.F16.F32.PACK_AB R10, R211, R212 ;  /* 0x000000d4d30a723e */ /* 0x000fc400000000ff */
[----:B------:R-:W-:Y:S02]  /*1b4b0*/  F2FP.F16.F32.PACK_AB R11, R209, R210 ;  /* 0x000000d2d10b723e */ /* 0x000fe400000000ff */
[----:B------:R-:W-:Y:S01]  /*1b4c0*/  F2FP.F16.F32.PACK_AB R12, R205, R208 ;  /* 0x000000d0cd0c723e */ /* 0x000fe200000000ff */
[----:B------:R-:W2:Y:S01]  /*1b4d0*/  MUFU.EX2 R0, R0 ;  /* 0x0000000000007308 */ /* 0x000ea20000000800 */
[----:B------:R-:W-:Y:S01]  /*1b4e0*/  F2FP.F16.F32.PACK_AB R29, R29, R54 ;  /* 0x000000361d1d723e */ /* 0x000fe200000000ff */
[----:B---3--:R-:W-:-:S06]  /*1b4f0*/  FADD R54, R58, R52 ;  /* 0x000000343a367221 */ /* 0x008fcc0000000000 */
[----:B------:R-:W-:Y:S01]  /*1b500*/  MUFU.EX2 R138, R118 ;  /* 0x00000076008a7308 */ /* 0x000fe20000000800 */
[----:B------:R-:W-:-:S07]  /*1b510*/  F2FP.F16.F32.PACK_AB R53, R53, R57 ;  /* 0x000000393535723e */ /* 0x000fce00000000ff */
[----:B------:R-:W3:Y:S01]  /*1b520*/  MUFU.EX2 R132, R119 ;  /* 0x0000007700847308 */ /* 0x000ee20000000800 */
[----:B0-----:R-:W-:-:S07]  /*1b530*/  FADD R57, R62, R54 ;  /* 0x000000363e397221 */ /* 0x001fce0000000000 */
[----:B------:R-:W-:Y:S08]  /*1b540*/  MUFU.EX2 R136, R120 ;  /* 0x0000007800887308 */ /* 0x000ff00000000800 */
[----:B------:R-:W0:Y:S08]  /*1b550*/  MUFU.EX2 R135, R121 ;  /* 0x0000007900877308 */ /* 0x000e300000000800 */
        /* <DEDUP_REMOVED lines=9> */
[----:B------:R-:W0:Y:S01]  /*1b5f0*/  MUFU.EX2 R212, R131 ;  /* 0x0000008300d47308 */ /* 0x000e220000000800 */
[----:B------:R-:W-:Y:S01]  /*1b600*/  F2FP.F16.F32.PACK_AB R56, R56, R60 ;  /* 0x0000003c3838723e */ /* 0x000fe200000000ff */
[----:B----4-:R-:W-:Y:S01]  /*1b610*/  FADD R60, R59, R57 ;  /* 0x000000393b3c7221 */ /* 0x010fe20000000000 */
[----:B------:R-:W-:-:S02]  /*1b620*/  F2FP.F16.F32.PACK_AB R54, R67, R68 ;  /* 0x000000444336723e */ /* 0x000fc400000000ff */
[----:B------:R-:W-:Y:S01]  /*1b630*/  F2FP.F16.F32.PACK_AB R55, R55, R66 ;  /* 0x000000423737723e */ /* 0x000fe200000000ff */
[----:B-1----:R-:W-:Y:S01]  /*1b640*/  FADD R68, R61, R60 ;  /* 0x0000003c3d447221 */ /* 0x002fe20000000000 */
[----:B------:R-:W-:Y:S02]  /*1b650*/  F2FP.F16.F32.PACK_AB R57, R64, R65 ;  /* 0x000000414039723e */ /* 0x000fe400000000ff */
[----:B------:R-:W-:Y:S02]  /*1b660*/  F2FP.F16.F32.PACK_AB R58, R58, R63 ;  /* 0x0000003f3a3a723e */ /* 0x000fe400000000ff */
[----:B------:R-:W-:Y:S02]  /*1b670*/  F2FP.F16.F32.PACK_AB R59, R59, R62 ;  /* 0x0000003e3b3b723e */ /* 0x000fe400000000ff */
[----:B--2---:R-:W-:Y:S02]  /*1b680*/  F2FP.F16.F32.PACK_AB R60, R0, R61 ;  /* 0x0000003d003c723e */ /* 0x004fe400000000ff */
[----:B------:R-:W-:-:S02]  /*1b690*/  F2FP.F16.F32.PACK_AB R4, R223, R224 ;  /* 0x000000e0df04723e */ /* 0x000fc400000000ff */
[----:B------:R-:W-:Y:S02]  /*1b6a0*/  F2FP.F16.F32.PACK_AB R5, R221, R222 ;  /* 0x000000dedd05723e */ /* 0x000fe400000000ff */
[----:B------:R-:W-:Y:S02]  /*1b6b0*/  F2FP.F16.F32.PACK_AB R6, R219, R220 ;  /* 0x000000dcdb06723e */ /* 0x000fe400000000ff */
[----:B------:R-:W-:Y:S02]  /*1b6c0*/  F2FP.F16.F32.PACK_AB R7, R217, R218 ;  /* 0x000000dad907723e */ /* 0x000fe400000000ff */
[----:B------:R-:W-:Y:S02]  /*1b6d0*/  F2FP.F16.F32.PACK_AB R8, R215, R216 ;  /* 0x000000d8d708723e */ /* 0x000fe400000000ff */
[----:B------:R-:W-:Y:S02]  /*1b6e0*/  F2FP.F16.F32.PACK_AB R13, R194, R195 ;  /* 0x000000c3c20d723e */ /* 0x000fe400000000ff */
        /* <DEDUP_REMOVED lines=23> */
[----:B---3--:R-:W-:Y:S02]  /*1b860*/  F2FP.F16.F32.PACK_AB R61, R132, R138 ;  /* 0x0000008a843d723e */ /* 0x008fe400000000ff */
[----:B0-----:R-:W-:-:S02]  /*1b870*/  F2FP.F16.F32.PACK_AB R62, R135, R136 ;  /* 0x00000088873e723e */ /* 0x001fc400000000ff */
[----:B------:R-:W-:Y:S02]  /*1b880*/  F2FP.F16.F32.PACK_AB R63, R133, R134 ;  /* 0x00000086853f723e */ /* 0x000fe400000000ff */
[----:B------:R-:W-:Y:S02]  /*1b890*/  F2FP.F16.F32.PACK_AB R64, R211, R137 ;  /* 0x00000089d340723e */ /* 0x000fe400000000ff */
[----:B------:R-:W-:Y:S02]  /*1b8a0*/  F2FP.F16.F32.PACK_AB R65, R209, R210 ;  /* 0x000000d2d141723e */ /* 0x000fe400000000ff */
[----:B------:R-:W-:Y:S02]  /*1b8b0*/  F2FP.F16.F32.PACK_AB R66, R205, R208 ;  /* 0x000000d0cd42723e */ /* 0x000fe400000000ff */
[----:B------:R-:W-:Y:S01]  /*1b8c0*/  F2FP.F16.F32.PACK_AB R67, R212, R213 ;  /* 0x000000d5d443723e */ /* 0x000fe200000000ff */
[----:B------:R-:W-:Y:S06]  /*1b8d0*/  @!P1 BRA `(.L_x_9) ;  /* 0x0000000000049947 */ /* 0x000fec0003800000 */
[----:B------:R0:W-:Y:S02]  /*1b8e0*/  STTM.x64 tmem[UR7+0x180], R4 ;  /* 0x00018004000079ed */ /* 0x0001e40008340007 */
.L_x_9:
[----:B------:R-:W-:Y:S01]  /*1b8f0*/  FADD R0, R0, R68 ;  /* 0x0000004400007221 */ /* 0x000fe20000000000 */
[----:B0-----:R-:W-:Y:S01]  /*1b900*/  FADD R4, -R196, -INF ;  /* 0xff800000c4047421 */ /* 0x001fe20000000100 */
[----:B------:R-:W0:Y:S02]  /*1b910*/  FENCE.VIEW.ASYNC.T ;  /* 0x00000000000073c6 */ /* 0x000e240000000200 */
[----:B0-----:R-:W-:Y:S01]  /*1b920*/  BAR.SYNC.DEFER_BLOCKING 0x0 ;  /* 0x0000000000007b1d */ /* 0x001fe20000010000 */
[----:B------:R-:W-:Y:S01]  /*1b930*/  FADD R138, R138, R0 ;  /* 0x000000008a8a7221 */ /* 0x000fe20000000000 */
[----:B------:R-:W-:-:S03]  /*1b940*/  FMUL R0, R4, 1.4426950216293334961 ;  /* 0x3fb8aa3b04007820 */ /* 0x000fc60000400000 */
[----:B------:R-:W-:Y:S01]  /*1b950*/  FADD R132, R132, R138 ;  /* 0x0000008a84847221 */ /* 0x000fe20000000000 */
[----:B------:R-:W0:Y:S03]  /*1b960*/  LDTM.x64 R68, tmem[UR7] ;  /* 0x00000007004479ee */ /* 0x000e260008340000 */
[----:B------:R-:W-:Y:S01]  /*1b970*/  FADD R136, R136, R132 ;  /* 0x0000008488887221 */ /* 0x000fe20000000000 */
[----:B------:R-:W-:Y:S01]  /*1b980*/  LDTM.x64 R4, tmem[UR7+0x40] ;  /* 0x00004007000479ee */ /* 0x000fe20008340000 */
[----:B------:R-:W0:Y:S02]  /*1b990*/  MUFU.EX2 R0, R0 ;  /* 0x0000000000007308 */ /* 0x000e240000000800 */
[----:B------:R-:W-:-:S04]  /*1b9a0*/  FADD R135, R135, R136 ;  /* 0x0000008887877221 */ /* 0x000fc80000000000 */
[----:B------:R-:W-:-:S04]  /*1b9b0*/  FADD R134, R134, R135 ;  /* 0x0000008786867221 */ /* 0x000fc80000000000 */
[----:B------:R-:W-:-:S04]  /*1b9c0*/  FADD R134, R133, R134 ;  /* 0x0000008685867221 */ /* 0x000fc80000000000 */
[----:B------:R-:W-:Y:S02]  /*1b9d0*/  FADD R214, R137, R134 ;  /* 0x0000008689d67221 */ /* 0x000fe40000000000 */
[----:B------:R-:W1:Y:S01]  /*1b9e0*/  LDTM.x64 R132, tmem[UR7+0x80] ;  /* 0x00008007008479ee */ /* 0x000e620008340000 */
[C---:B0-----:R-:W-:Y:S01]  /*1b9f0*/  FMUL R68, R0.reuse, R68 ;  /* 0x0000004400447220 */ /* 0x041fe20000400000 */
[C---:B------:R-:W-:Y:S01]  /*1ba00*/  FMUL R69, R0.reuse, R69 ;  /* 0x0000004500457220 */ /* 0x040fe20000400000 */
        /* <DEDUP_REMOVED lines=17> */
[----:B-1----:R-:W-:Y:S01]  /*1bb20*/  STL.64 [R1], R132 ;  /* 0x0000008401007387 */ /* 0x002fe20000100a00 */
[C---:B------:R-:W-:Y:S01]  /*1bb30*/  FMUL R87, R0.reuse, R87 ;  /* 0x0000005700577220 */ /* 0x040fe20000400000 */
[C---:B------:R-:W-:Y:S01]  /*1bb40*/  FMUL R88, R0.reuse, R88 ;  /* 0x0000005800587220 */ /* 0x040fe20000400000 */
[C---:B------:R-:W-:Y:S01]  /*1bb50*/  FMUL R89, R0.reuse, R89 ;  /* 0x0000005900597220 */ /* 0x040fe20000400000 */
[----:B------:R-:W-:Y:S01]  /*1bb60*/  STL.64 [R1+0x8], R134 ;  /* 0x0000088601007387 */ /* 0x000fe20000100a00 */
        /* <DEDUP_REMOVED lines=119> */
[----:B------:R0:W-:Y:S01]  /*1c2e0*/  STL.64 [R1+0xf8], R194 ;  /* 0x0000f8c201007387 */ /* 0x0001e20000100a00 */
        /* <DEDUP_REMOVED lines=11> */
[----:B0-----:R-:W0:Y:S01]  /*1c3a0*/  LDTM.x64 R132, tmem[UR7+0xc0] ;  /* 0x0000c007008479ee */ /* 0x001e220008340000 */
[----:B------:R-:W-:Y:S01]  /*1c3b0*/  NOP ;  /* 0x0000000000007918 */ /* 0x000fe20000000000 */
[C---:B------:R-:W-:Y:S01]  /*1c3c0*/  FMUL R63, R0.reuse, R63 ;  /* 0x0000003f003f7220 */ /* 0x040fe20000400000 */
[C---:B------:R-:W-:Y:S01]  /*1c3d0*/  FMUL R64, R0.reuse, R64 ;  /* 0x0000004000407220 */ /* 0x040fe20000400000 */
[C---:B------:R-:W-:Y:S01]  /*1c3e0*/  FMUL R65, R0.reuse, R65 ;  /* 0x0000004100417220 */ /* 0x040fe20000400000 */
[C---:B------:R-:W-:Y:S01]  /*1c3f0*/  FMUL R66, R0.reuse, R66 ;  /* 0x0000004200427220 */ /* 0x040fe20000400000 */
[----:B------:R-:W-:Y:S01]  /*1c400*/  FMUL R67, R0, R67 ;  /* 0x0000004300437220 */ /* 0x000fe20000400000 */
[----:B------:R-:W-:Y:S06]  /*1c410*/  @!P1 BRA `(.L_x_10) ;  /* 0x0000000000089947 */ /* 0x000fec0003800000 */
[----:B0-----:R1:W-:Y:S01]  /*1c420*/  STTM.x64 tmem[UR7], R68 ;  /* 0x00000044000079ed */ /* 0x0013e20008340007 */
[----:B------:R1:W-:Y:S02]  /*1c430*/  STTM.x64 tmem[UR7+0x40], R4 ;  /* 0x00004004000079ed */ /* 0x0003e40008340007 */
.L_x_10:
[----:B-1----:R-:W2:Y:S04]  /*1c440*/  LDL.LU R69, [R1+0x4] ;  /* 0x0000040001457983 */ /* 0x002ea80000300800 */
[----:B------:R-:W3:Y:S04]  /*1c450*/  LDL.LU R67, [R1+0x8] ;  /* 0x0000080001437983 */ /* 0x000ee80000300800 */
[----:B------:R-:W4:Y:S04]  /*1c460*/  LDL.LU R66, [R1+0xc] ;  /* 0x00000c0001427983 */ /* 0x000f280000300800 */
        /* <DEDUP_REMOVED lines=34> */
[----:B------:R-:W4:Y:S04]  /*1c690*/  LDL.LU R68, [R1] ;  /* 0x0000000001447983 */ /* 0x000f280000300800 */
        /* <DEDUP_REMOVED lines=25> */
[----:B------:R-:W4:Y:S01]  /*1c830*/  LDL.LU R6, [R1+0xfc] ;  /* 0x0000fc0001067983 */ /* 0x000f220000300800 */
[----:B------:R-:W-:Y:S01]  /*1c840*/  FADD R4, R211, R214 ;  /* 0x000000d6d3047221 */ /* 0x000fe20000000000 */
[----:B------:R-:W-:-:S03]  /*1c850*/  FADD R5, -R196, -INF ;  /* 0xff800000c4057421 */ /* 0x000fc60000000100 */
[----:B------:R-:W-:Y:S01]  /*1c860*/  FADD R4, R210, R4 ;  /* 0x00000004d2047221 */ /* 0x000fe20000000000 */
[----:B------:R-:W-:-:S03]  /*1c870*/  FMUL R5, R5, 1.4426950216293334961 ;  /* 0x3fb8aa3b05057820 */ /* 0x000fc60000400000 */
[----:B------:R-:W-:Y:S01]  /*1c880*/  FADD R4, R209, R4 ;  /* 0x00000004d1047221 */ /* 0x000fe20000000000 */
[----:B------:R1:W0:Y:S03]  /*1c890*/  MUFU.EX2 R252, R5 ;  /* 0x0000000500fc7308 */ /* 0x0002260000000800 */
[----:B------:R-:W-:Y:S02]  /*1c8a0*/  FADD R4, R208, R4 ;  /* 0x00000004d0047221 */ /* 0x000fe40000000000 */
[----:B------:R-:W0:Y:S02]  /*1c8b0*/  LDC R208, c[0x0][0x3f0] ;  /* 0x0000fc00ffd07b82 */ /* 0x000e240000000800 */
[----:B------:R-:W-:Y:S01]  /*1c8c0*/  FADD R205, R205, R4 ;  /* 0x00000004cdcd7221 */ /* 0x000fe20000000000 */
[C---:B0-----:R-:W-:Y:S01]  /*1c8d0*/  FMUL R4, R0.reuse, R132 ;  /* 0x0000008400047220 */ /* 0x041fe20000400000 */
[C---:B-1----:R-:W-:Y:S01]  /*1c8e0*/  FMUL R5, R0.reuse, R133 ;  /* 0x0000008500057220 */ /* 0x042fe20000400000 */
[C---:B--2---:R-:W-:Y:S01]  /*1c8f0*/  FMUL R69, R0.reuse, R69 ;  /* 0x0000004500457220 */ /* 0x044fe20000400000 */
[C---:B---3--:R-:W-:Y:S01]  /*1c900*/  FMUL R70, R0.reuse, R67 ;  /* 0x0000004300467220 */ /* 0x048fe20000400000 */
[C---:B------:R-:W-:Y:S01]  /*1c910*/  FMUL R67, R0.reuse, R195 ;  /* 0x000000c300437220 */ /* 0x040fe20000400000 */
[C---:B----4-:R-:W-:Y:S01]  /*1c920*/  FMUL R71, R0.reuse, R66 ;  /* 0x0000004200477220 */ /* 0x050fe20000400000 */
        /* <DEDUP_REMOVED lines=121> */
[----:B------:R-:W-:Y:S01]  /*1d0c0*/  FMUL R6, R0, R134 ;  /* 0x0000008600067220 */ /* 0x000fe20000400000 */
[----:B------:R-:W-:Y:S06]  /*1d0d0*/  @!P1 BRA `(.L_x_11) ;  /* 0x00000000000c9947 */ /* 0x000fec0003800000 */
[----:B------:R0:W-:Y:S01]  /*1d0e0*/  STTM.x64 tmem[UR7+0x80], R68 ;  /* 0x00008044000079ed */ /* 0x0001e20008340007 */
[----:B------:R-:W-:Y:S05]  /*1d0f0*/  @!P1 BRA `(.L_x_11) ;  /* 0x0000000000049947 */ /* 0x000fea0003800000 */
[----:B------:R1:W-:Y:S02]  /*1d100*/  STTM.x64 tmem[UR7+0xc0], R4 ;  /* 0x0000c004000079ed */ /* 0x0003e40008340007 */
.L_x_11:
[----:B-1----:R1:W5:Y:S01]  /*1d110*/  LDL R11, [R1+0x1068] ;  /* 0x00106800010b7983 */ /* 0x0023620000100800 */
[----:B------:R-:W-:Y:S01]  /*1d120*/  FADD R0, R213, R205 ;  /* 0x000000cdd5007221 */ /* 0x000fe20000000000 */
[----:B------:R-:W-:Y:S01]  /*1d130*/  IADD3 R4, PT, PT, R208, -0x80, RZ ;  /* 0xffffff80d0047810 */ /* 0x000fe20007ffe0ff */
[----:B------:R-:W-:Y:S01]  /*1d140*/  UIADD3 UR75, UPT, UPT, UR5, 0x180, URZ ;  /* 0x00000180054b7890 */ /* 0x000fe2000fffe0ff */
[----:B------:R-:W2:Y:S02]  /*1d150*/  FENCE.VIEW.ASYNC.T ;  /* 0x00000000000073c6 */ /* 0x000ea40000000200 */
[----:B--2---:R-:W-:Y:S01]  /*1d160*/  BAR.SYNC.DEFER_BLOCKING 0x0 ;  /* 0x0000000000007b1d */ /* 0x004fe20000010000 */
[----:B------:R-:W-:Y:S01]  /*1d170*/  FADD R0, R212, R0 ;  /* 0x00000000d4007221 */ /* 0x000fe20000000000 */
[----:B------:R-:W-:Y:S01]  /*1d180*/  ISETP.GE.AND P4, PT, R4, 0x1, PT ;  /* 0x000000010400780c */ /* 0x000fe20003f86270 */
[----:B------:R-:W-:Y:S02]  /*1d190*/  HFMA2 R4, -RZ, RZ, 0, 0 ;  /* 0x00000000ff047431 */ /* 0x000fe400000001ff */
[----:B------:R-:W-:Y:S01]  /*1d1a0*/  FADD R252, R252, R0 ;  /* 0x00000000fcfc7221 */ /* 0x000fe20000000000 */
[----:B------:R2:W-:Y:S06]  /*1d1b0*/  MEMBAR.ALL.CTA ;  /* 0x0000000000007992 */ /* 0x0005ec0000008000 */
[----:B--2---:R-:W2:Y:S02]  /*1d1c0*/  FENCE.VIEW.ASYNC.S ;  /* 0x00000000000073c6 */ /* 0x004ea40000000000 */
[----:B--2---:R-:W-:Y:S06]  /*1d1d0*/  BAR.SYNC.DEFER_BLOCKING 0x0 ;  /* 0x0000000000007b1d */ /* 0x004fec0000010000 */
[----:B-1----:R-:W-:Y:S05]  /*1d1e0*/  @!P3 BRA `(.L_x_12) ;  /* 0x000000040028b947 */ /* 0x002fea0003800000 */
[----:B-----5:R-:W-:Y:S02]  /*1d1f0*/  IADD3 R0, PT, PT, R11, 0x10000, RZ ;  /* 0x000100000b007810 */ /* 0x020fe40007ffe0ff */
[----:B------:R-:W-:Y:S02]  /*1d200*/  ELECT P3, URZ, PT ;  /* 0x0000000000ff782f */ /* 0x000fe40003860000 */
[----:B------:R-:W-:Y:S01]  /*1d210*/  MOV R3, RZ ;  /* 0x000000ff00037202 */ /* 0x000fe20000000f00 */
[----:B------:R-:W-:Y:S01]  /*1d220*/  UIADD3 UR11, UPT, UPT, UR5, 0x190, URZ ;  /* 0x00000190050b7890 */ /* 0x000fe2000fffe0ff */
[----:B------:R-:W-:Y:S01]  /*1d230*/  SHF.R.U32.HI R0, RZ, 0x4, R0 ;  /* 0x00000004ff007819 */ /* 0x000fe20000011600 */
[----:B------:R-:W-:Y:S02]  /*1d240*/  UIADD3 UR12, UPT, UPT, UR5, 0x198, URZ ;  /* 0x00000198050c7890 */ /* 0x000fe4000fffe0ff */
[----:B------:R-:W-:Y:S01]  /*1d250*/  UIADD3 UR13, UPT, UPT, UR5, 0x1a0, URZ ;  /* 0x000001a0050d7890 */ /* 0x000fe2000fffe0ff */
[----:B------:R-:W-:Y:S01]  /*1d260*/  SGXT.U32 R0, R0, 0xe ;  /* 0x0000000e0000781a */ /* 0x000fe20000000000 */
[----:B------:R-:W-:-:S02]  /*1d270*/  UIADD3 UR14, UPT, UPT, UR5, 0x1a8, URZ ;  /* 0x000001a8050e7890 */ /* 0x000fc4000fffe0ff */
[----:B------:R-:W-:Y:S01]  /*1d280*/  UIADD3 UR15, UPT, UPT, UR5, 0x1b0, URZ ;  /* 0x000001b0050f7890 */ /* 0x000fe2000fffe0ff */
[C---:B------:R-:W-:Y:S01]  /*1d290*/  R2UR UR10, R0.reuse ;  /* 0x00000000000a72ca */ /* 0x040fe200000e0000 */
[----:B------:R-:W-:Y:S01]  /*1d2a0*/  UMOV UR18, 0x0 ;  /* 0x0000000000127882 */ /* 0x000fe20000000000 */
[----:B------:R-:W-:Y:S01]  /*1d2b0*/  @P3 MOV R7, 0x40004040 ;  /* 0x4000404000073802 */ /* 0x000fe20000000f00 */
[----:B------:R-:W-:Y:S01]  /*1d2c0*/  UMOV UR19, 0x8400010 ;  /* 0x0840001000137882 */ /* 0x000fe20000000000 */
[----:B------:R-:W-:Y:S01]  /*1d2d0*/  @P3 MOV R5, R2 ;  /* 0x0000000200053202 */ /* 0x000fe20000000f00 */
[----:B------:R-:W-:Y:S01]  /*1d2e0*/  UIADD3 UR16, UPT, UPT, UR5, 0x1b8, URZ ;  /* 0x000001b805107890 */ /* 0x000fe2000fffe0ff */
[----:B------:R-:W-:Y:S01]  /*1d2f0*/  IADD3 R0, P5, PT, R0, 0x2, RZ ;  /* 0x0000000200007810 */ /* 0x000fe20007fbe0ff */
[----:B------:R-:W-:Y:S01]  /*1d300*/  UMOV UR24, 0x0 ;  /* 0x0000000000187882 */ /* 0x000fe20000000000 */
[----:B------:R-:W-:Y:S01]  /*1d310*/  @P3 R2UR UR21, R7 ;  /* 0x00000000071532ca */ /* 0x000fe200000e0000 */
[----:B------:R-:W-:Y:S01]  /*1d320*/  UMOV UR25, 0x8400010 ;  /* 0x0840001000197882 */ /* 0x000fe20000000000 */
[----:B------:R-:W-:Y:S01]  /*1d330*/  @P3 R2UR UR17, R5 ;  /* 0x00000000051132ca */ /* 0x000fe200000e0000 */
[----:B------:R-:W-:Y:S01]  /*1d340*/  UMOV UR28, 0x0 ;  /* 0x00000000001c7882 */ /* 0x000fe20000000000 */
[----:B------:R-:W-:Y:S01]  /*1d350*/  R2UR UR22, R0 ;  /* 0x00000000001672ca */ /* 0x000fe200000e0000 */
[----:B------:R-:W-:Y:S01]  /*1d360*/  UMOV UR29, 0x8400010 ;  /* 0x08400010001d7882 */ /* 0x000fe20000000000 */
[----:B------:R-:W-:Y:S01]  /*1d370*/  MOV R6, UR10 ;  /* 0x0000000a00067c02 */ /* 0x000fe20008000f00 */
[----:B------:R-:W-:Y:S01]  /*1d380*/  UIADD3 UR10, UPT, UPT, UR5, 0x188, URZ ;  /* 0x00000188050a7890 */ /* 0x000fe2000fffe0ff */
[----:B------:R-:W-:-:S02]  /*1d390*/  UMOV UR32, 0x0 ;  /* 0x0000000000207882 */ /* 0x000fc40000000000 */
[----:B------:R-:W-:Y:S01]  /*1d3a0*/  @P3 R2UR UR20, R6 ;  /* 0x00000000061432ca */ /* 0x000fe200000e0000 */
[----:B------:R-:W-:Y:S01]  /*1d3b0*/  UMOV UR33, 0x8400010 ;  /* 0x0840001000217882 */ /* 0x000fe20000000000 */
[C---:B------:R-:W-:Y:S01]  /*1d3c0*/  IADD3 R5, P3, PT, R0.reuse, 0x2, RZ ;  /* 0x0000000200057810 */ /* 0x040fe20007f7e0ff */
[----:B------:R-:W-:Y:S01]  /*1d3d0*/  UMOV UR36, 0x0 ;  /* 0x0000000000247882 */ /* 0x000fe20000000000 */
[----:B------:R-:W-:Y:S01]  /*1d3e0*/  UMOV UR37, 0x8400010 ;  /* 0x0840001000257882 */ /* 0x000fe20000000000 */
[----:B------:R-:W-:Y:S01]  /*1d3f0*/  UMOV UR40, 0x0 ;  /* 0x0000000000287882 */ /* 0x000fe20000000000 */
[----:B------:R-:W-:Y:S01]  /*1d400*/  R2UR UR26, R5 ;  /* 0x00000000051a72ca */ /* 0x000fe200000e0000 */
[----:B------:R-:W-:Y:S01]  /*1d410*/  UMOV UR41, 0x8400010 ;  /* 0x0840001000297882 */ /* 0x000fe20000000000 */
[----:B------:R-:W-:Y:S01]  /*1d420*/  MOV R5, RZ ;  /* 0x000000ff00057202 */ /* 0x000fe20000000f00 */
[----:B------:R-:W-:Y:S01]  /*1d430*/  UMOV UR44, 0x0 ;  /* 0x00000000002c7882 */ /* 0x000fe20000000000 */
[----:B------:R-:W-:Y:S01]  /*1d440*/  UMOV UR45, 0x8400010 ;  /* 0x08400010002d7882 */ /* 0x000fe20000000000 */
[----:B------:R-:W-:Y:S01]  /*1d450*/  UMOV UR48, 0x0 ;  /* 0x0000000000307882 */ /* 0x000fe20000000000 */
[----:B------:R-:W-:Y:S01]  /*1d460*/  IADD3.X R5, PT, PT, R5, 0x40004040, RZ, P5, !PT ;  /* 0x4000404005057810 */ /* 0x000fe20002ffe4ff */
[----:B------:R1:W-:Y:S01]  /*1d470*/  UTCHMMA tmem[UR75], gdesc[UR20], tmem[UR5], tmem[UR18], idesc[UR19], UPT ;  /* 0x00ff12144b0079ea */ /* 0x0003e2000b800005 */
[----:B------:R-:W-:Y:S01]  /*1d480*/  IADD3 R6, P5, PT, R0, 0x4, RZ ;  /* 0x0000000400067810 */ /* 0x000fe20007fbe0ff */
[----:B------:R-:W-:Y:S01]  /*1d490*/  UMOV UR49, 0x8400010 ;  /* 0x0840001000317882 */ /* 0x000fe20000000000 */
[----:B------:R-:W-:-:S02]  /*1d4a0*/  IADD3.X R10, PT, PT, R5, RZ, RZ, P3, !PT ;  /* 0x000000ff050a7210 */ /* 0x000fc40001ffe4ff */
[----:B------:R-:W-:Y:S02]  /*1d4b0*/  R2UR UR30, R6 ;  /* 0x00000000061e72ca */ /* 0x000fe400000e0000 */
[----:B------:R-:W-:Y:S02]  /*1d4c0*/  IADD3 R6, P3, PT, R0, 0x7fe, RZ ;  /* 0x000007fe00067810 */ /* 0x000fe40007f7e0ff */
[C---:B------:R-:W-:Y:S02]  /*1d4d0*/  IADD3.X R9, PT, PT, R5.reuse, RZ, RZ, P5, !PT ;  /* 0x000000ff05097210 */ /* 0x040fe40002ffe4ff */
[----:B------:R-:W-:Y:S02]  /*1d4e0*/  R2UR UR34, R6 ;  /* 0x00000000062272ca */ /* 0x000fe400000e0000 */
[----:B------:R-:W-:Y:S02]  /*1d4f0*/  IADD3 R6, P5, PT, R0, 0x800, RZ ;  /* 0x0000080000067810 */ /* 0x000fe40007fbe0ff */
[----:B------:R-:W-:-:S02]  /*1d500*/  IADD3.X R8, PT, PT, R5, RZ, RZ, P3, !PT ;  /* 0x000000ff05087210 */ /* 0x000fc40001ffe4ff */
[----:B------:R-:W-:Y:S02]  /*1d510*/  R2UR UR38, R6 ;  /* 0x00000000062672ca */ /* 0x000fe400000e0000 */
[C---:B------:R-:W-:Y:S02]  /*1d520*/  IADD3 R6, P3, PT, R0.reuse, 0x802, RZ ;  /* 0x0000080200067810 */ /* 0x040fe40007f7e0ff */
[C---:B------:R-:W-:Y:S02]  /*1d530*/  IADD3.X R7, PT, PT, R5.reuse, RZ, RZ, P5, !PT ;  /* 0x000000ff05077210 */ /* 0x040fe40002ffe4ff */
[----:B------:R-:W-:Y:S02]  /*1d540*/  IADD3 R0, P5, PT, R0, 0x804, RZ ;  /* 0x0000080400007810 */ /* 0x000fe40007fbe0ff */
[----:B------:R-:W-:Y:S02]  /*1d550*/  R2UR UR23, R5 ;  /* 0x00000000051772ca */ /* 0x000fe400000e0000 */
[----:B------:R-:W-:-:S02]  /*1d560*/  R2UR UR46, R0 ;  /* 0x00000000002e72ca */ /* 0x000fc400000e0000 */
[----:B------:R-:W-:Y:S02]  /*1d570*/  R2UR UR27, R10 ;  /* 0x000000000a1b72ca */ /* 0x000fe400000e0000 */
[----:B------:R-:W-:Y:S02]  /*1d580*/  IADD3.X R0, PT, PT, R5, RZ, RZ, P3, !PT ;  /* 0x000000ff05007210 */ /* 0x000fe40001ffe4ff */
[----:B------:R-:W-:Y:S02]  /*1d590*/  R2UR UR31, R9 ;  /* 0x00000000091f72ca */ /* 0x000fe400000e0000 */
[----:B------:R-:W-:Y:S02]  /*1d5a0*/  IADD3.X R5, PT, PT, R5, RZ, RZ, P5, !PT ;  /* 0x000000ff05057210 */ /* 0x000fe40002ffe4ff */
[----:B------:R-:W-:Y:S01]  /*1d5b0*/  R2UR UR35, R8 ;  /* 0x00000000082372ca */ /* 0x000fe200000e0000 */
[----:B------:R1:W-:Y:S01]  /*1d5c0*/  UTCHMMA tmem[UR10], gdesc[UR22], tmem[UR5], tmem[UR24], idesc[UR25], UPT ;  /* 0x00ff18160a0079ea */ /* 0x0003e2000b800005 */
[----:B------:R-:W-:-:S02]  /*1d5d0*/  R2UR UR39, R7 ;  /* 0x00000000072772ca */ /* 0x000fc400000e0000 */
[----:B------:R-:W-:Y:S01]  /*1d5e0*/  R2UR UR42, R6 ;  /* 0x00000000062a72ca */ /* 0x000fe200000e0000 */
[----:B------:R1:W-:Y:S01]  /*1d5f0*/  UTCHMMA tmem[UR11], gdesc[UR26], tmem[UR5], tmem[UR28], idesc[UR29], UPT ;  /* 0x00ff1c1a0b0079ea */ /* 0x0003e2000b800005 */
[----:B------:R-:W-:Y:S02]  /*1d600*/  R2UR UR43, R0 ;  /* 0x00000000002b72ca */ /* 0x000fe400000e0000 */
[----:B------:R-:W-:Y:S01]  /*1d610*/  R2UR UR47, R5 ;  /* 0x00000000052f72ca */ /* 0x000fe200000e0000 */
[----:B------:R1:W-:Y:S04]  /*1d620*/  UTCHMMA tmem[UR12], gdesc[UR30], tmem[UR5], tmem[UR32], idesc[UR33], UPT ;  /* 0x00ff201e0c0079ea */ /* 0x0003e8000b800005 */
[----:B------:R1:W-:Y:S02]  /*1d630*/  UTCHMMA tmem[UR13], gdesc[UR34], tmem[UR5], tmem[UR36], idesc[UR37], UPT ;  /* 0x00ff24220d0079ea */ /* 0x0003e4000b800005 */
[----:B------:R1:W-:Y:S04]  /*1d640*/  UTCHMMA tmem[UR14], gdesc[UR38], tmem[UR5], tmem[UR40], idesc[UR41], UPT ;  /* 0x00ff28260e0079ea */ /* 0x0003e8000b800005 */
[----:B------:R1:W-:Y:S02]  /*1d650*/  UTCHMMA tmem[UR15], gdesc[UR42], tmem[UR5], tmem[UR44], idesc[UR45], UPT ;  /* 0x00ff2c2a0f0079ea */ /* 0x0003e4000b800005 */
[----:B------:R1:W-:Y:S01]  /*1d660*/  UTCHMMA tmem[UR16], gdesc[UR46], tmem[UR5], tmem[UR48], idesc[UR49], UPT ;  /* 0x00ff302e100079ea */ /* 0x0003e2000b800005 */
[----:B------:R1:W-:Y:S01]  /*1d670*/  UTCBAR [UR17], URZ ;  /* 0x000000ff110073e9 */ /* 0x0003e200080000ff */
[----:B------:R-:W-:Y:S01]  /*1d680*/  NOP ;  /* 0x0000000000007918 */ /* 0x000fe20000000000 */
.L_x_12:
[----:B------:R-:W-:Y:S02]  /*1d690*/  FSEL R196, R196, -INF , P1 ;  /* 0xff800000c4c47808 */ /* 0x000fe40000800000 */
[----:B------:R-:W-:Y:S01]  /*1d6a0*/  FSEL R252, R252, 1, P1 ;  /* 0x3f800000fcfc7808 */ /* 0x000fe20000800000 */
[----:B------:R-:W-:Y:S06]  /*1d6b0*/  @!P4 BRA `(.L_x_13) ;  /* 0x000000e0009cc947 */ /* 0x000fec0003800000 */
[----:B------:R-:W2:Y:S01]  /*1d6c0*/  S2R R0, SR_TID.X ;  /* 0x0000000000007919 */ /* 0x000ea20000002100 */
[----:B-----5:R-:W-:Y:S01]  /*1d6d0*/  SHF.R.U32.HI R206, RZ, 0x4, R206 ;  /* 0x00000004ffce7819 */ /* 0x020fe200000116ce */
[----:B------:R-:W-:Y:S01]  /*1d6e0*/  HFMA2 R250, -RZ, RZ, 0, 5.9604644775390625e-08 ;  /* 0x00000001fffa7431 */ /* 0x000fe200000001ff */
[----:B------:R-:W-:Y:S01]  /*1d6f0*/  R2UR UR6, R2 ;  /* 0x00000000020672ca */ /* 0x000fe200000e0000 */
[----:B------:R-:W-:Y:S01]  /*1d700*/  HFMA2 R251, -RZ, RZ, 0, 0 ;  /* 0x00000000fffb7431 */ /* 0x000fe200000001ff */
[----:B------:R-:W-:Y:S02]  /*1d710*/  MOV R2, RZ ;  /* 0x000000ff00027202 */ /* 0x000fe40000000f00 */
[----:B------:R-:W-:Y:S02]  /*1d720*/  MOV R3, UR4 ;  /* 0x0000000400037c02 */ /* 0x000fe40008000f00 */
[----:B------:R-:W-:Y:S02]  /*1d730*/  MOV R5, RZ ;  /* 0x000000ff00057202 */ /* 0x000fe40000000f00 */
[----:B------:R-:W-:-:S02]  /*1d740*/  SHF.R.U32.HI R3, RZ, 0x4, R3 ;  /* 0x00000004ff037819 */ /* 0x000fc40000011603 */
[----:B------:R-:W-:Y:S02]  /*1d750*/  MOV R249, R196 ;  /* 0x000000c400f97202 */ /* 0x000fe40000000f00 */
[----:B------:R-:W-:Y:S02]  /*1d760*/  SGXT.U32 R3, R3, 0xe ;  /* 0x0000000e0303781a */ /* 0x000fe40000000000 */
[----:B--2---:R-:W-:-:S04]  /*1d770*/  SHF.R.U32.HI R0, RZ, 0x5, R0 ;  /* 0x00000005ff007819 */ /* 0x004fc80000011600 */
[----:B------:R-:W-:Y:S02]  /*1d780*/  ISETP.NE.U32.AND P1, PT, R0, RZ, PT ;  /* 0x000000ff0000720c */ /* 0x000fe40003f25070 */
[----:B------:R-:W-:-:S05]  /*1d790*/  SGXT.U32 R0, R206, 0xe ;  /* 0x0000000ece00781a */ /* 0x000fca0000000000 */
[----:B------:R2:W-:Y:S02]  /*1d7a0*/  STL [R1+0x974], R0 ;  /* 0x0009740001007387 */ /* 0x0005e40000100800 */
[----:B--2---:R-:W-:-:S04]  /*1d7b0*/  IADD3 R0, P3, PT, R0, 0x2, RZ ;  /* 0x0000000200007810 */ /* 0x004fc80007f7e0ff */
[----:B-1----:R-:W-:Y:S02]  /*1d7c0*/  R2UR UR10, R0 ;  /* 0x00000000000a72ca */ /* 0x002fe400000e0000 */
[----:B------:R-:W-:Y:S02]  /*1d7d0*/  IADD3 R0, PT, PT, R11, 0x30000, RZ ;  /* 0x000300000b007810 */ /* 0x000fe40007ffe0ff */
[----:B------:R-:W-:Y:S02]  /*1d7e0*/  IADD3.X R2, PT, PT, R2, 0x40004040, RZ, P3, !PT ;  /* 0x4000404002027810 */ /* 0x000fe40001ffe4ff */
[----:B------:R-:W-:Y:S02]  /*1d7f0*/  SHF.R.U32.HI R0, RZ, 0x4, R0 ;  /* 0x00000004ff007819 */ /* 0x000fe40000011600 */
[----:B------:R-:W-:Y:S02]  /*1d800*/  R2UR UR11, R2 ;  /* 0x00000000020b72ca */ /* 0x000fe400000e0000 */
[----:B------:R-:W-:-:S04]  /*1d810*/  SGXT.U32 R2, R0, 0xe ;  /* 0x0000000e0002781a */ /* 0x000fc80000000000 */
[----:B------:R-:W-:Y:S01]  /*1d820*/  IADD3 R0, P3, PT, R2, 0x2, RZ ;  /* 0x0000000202007810 */ /* 0x000fe20007f7e0ff */
[----:B------:R1:W-:Y:S03]  /*1d830*/  STL [R1+0x140], R2 ;  /* 0x0001400201007387 */ /* 0x0003e60000100800 */
[----:B------:R-:W-:Y:S02]  /*1d840*/  R2UR UR12, R0 ;  /* 0x00000000000c72ca */ /* 0x000fe400000e0000 */
[----:B------:R-:W-:Y:S01]  /*1d850*/  IADD3 R0, P4, PT, R3, 0x8000080, RZ ;  /* 0x0800008003007810 */ /* 0x000fe20007f9e0ff */
[----:B------:R-:W-:Y:S01]  /*1d860*/  UIADD3.64 UR76, UPT, UPT, UR10, 0x2, URZ ;  /* 0x000000020a4c7897 */ /* 0x000fe2000fffe0ff */
[----:B------:R-:W-:Y:S01]  /*1d870*/  IADD3.X R5, PT, PT, R5, 0x40004040, RZ, P3, !PT ;  /* 0x4000404005057810 */ /* 0x000fe20001ffe4ff */
[----:B------:R-:W-:Y:S01]  /*1d880*/  UIADD3.64 UR44, UPT, UPT, UR10, 0x4, URZ ;  /* 0x000000040a2c7897 */ /* 0x000fe2000fffe0ff */
[C---:B------:R-:W-:Y:S01]  /*1d890*/  R2UR UR40, R0.reuse ;  /* 0x00000000002872ca */ /* 0x040fe200000e0000 */
[----:B------:R-:W-:Y:S01]  /*1d8a0*/  UIADD3.64 UR46, UPT, UPT, UR10, 0x3fe, URZ ;  /* 0x000003fe0a2e7897 */ /* 0x000fe2000fffe0ff */
[----:B-1----:R-:W-:Y:S01]  /*1d8b0*/  IADD3 R2, P5, PT, R0, 0x80, RZ ;  /* 0x0000008000027810 */ /* 0x002fe20007fbe0ff */
[----:B------:R-:W-:Y:S01]  /*1d8c0*/  UIADD3.64 UR48, UPT, UPT, UR10, 0x400, URZ ;  /* 0x000004000a307897 */ /* 0x000fe2000fffe0ff */
[----:B------:R-:W-:Y:S01]  /*1d8d0*/  R2UR UR13, R5 ;  /* 0x00000000050d72ca */ /* 0x000fe200000e0000 */
[----:B------:R-:W-:Y:S01]  /*1d8e0*/  UIADD3.64 UR50, UPT, UPT, UR10, 0x402, URZ ;  /* 0x000004020a327897 */ /* 0x000fe2000fffe0ff */
[----:B------:R-:W-:Y:S01]  /*1d8f0*/  R2UR UR14, R2 ;  /* 0x00000000020e72ca */ /* 0x000fe200000e0000 */
[----:B------:R-:W-:Y:S01]  /*1d900*/  UIADD3.64 UR52, UPT, UPT, UR10, 0x404, URZ ;  /* 0x000004040a347897 */ /* 0x000fe2000fffe0ff */
[----:B------:R-:W-:Y:S01]  /*1d910*/  IADD3 R2, P6, PT, R0, 0x100, RZ ;  /* 0x0000010000027810 */ /* 0x000fe20007fde0ff */
[----:B------:R-:W-:-:S02]  /*1d920*/  UIADD3.64 UR54, UPT, UPT, UR10, 0x7fe, URZ ;  /* 0x000007fe0a367897 */ /* 0x000fc4000fffe0ff */
[----:B------:R-:W-:Y:S01]  /*1d930*/  UIADD3.64 UR56, UPT, UPT, UR10, 0x800, URZ ;  /* 0x000008000a387897 */ /* 0x000fe2000fffe0ff */
[----:B------:R-:W-:Y:S01]  /*1d940*/  R2UR UR16, R2 ;  /* 0x00000000021072ca */ /* 0x000fe200000e0000 */
[----:B------:R-:W-:Y:S01]  /*1d950*/  HFMA2 R2, -RZ, RZ, 0, 0 ;  /* 0x00000000ff027431 */ /* 0x000fe200000001ff */
[----:B------:R-:W-:Y:S02]  /*1d960*/  UIADD3.64 UR58, UPT, UPT, UR10, 0x802, URZ ;  /* 0x000008020a3a7897 */ /* 0x000fe4000fffe0ff */
[----:B------:R-:W-:Y:S02]  /*1d970*/  UIADD3.64 UR60, UPT, UPT, UR10, 0x804, URZ ;  /* 0x000008040a3c7897 */ /* 0x000fe4000fffe0ff */
[----:B------:R-:W-:Y:S02]  /*1d980*/  UIADD3.64 UR72, UPT, UPT, UR12, 0x2, URZ ;  /* 0x000000020c487897 */ /* 0x000fe4000fffe0ff */
[----:B------:R-:W-:Y:S02]  /*1d990*/  UIADD3.64 UR70, UPT, UPT, UR12, 0x4, URZ ;  /* 0x000000040c467897 */ /* 0x000fe4000fffe0ff */
[----:B------:R-:W-:Y:S01]  /*1d9a0*/  UIADD3.64 UR62, UPT, UPT, UR10, 0xbfe, URZ ;  /* 0x00000bfe0a3e7897 */ /* 0x000fe2000fffe0ff */
[----:B------:R-:W-:Y:S01]  /*1d9b0*/  IADD3.X R2, PT, PT, R2, 0x40004040, RZ, P4, !PT ;  /* 0x4000404002027810 */ /* 0x000fe200027fe4ff */
[----:B------:R-:W-:Y:S01]  /*1d9c0*/  UIADD3.64 UR64, UPT, UPT, UR10, 0xc00, URZ ;  /* 0x00000c000a407897 */ /* 0x000fe2000fffe0ff */
[----:B------:R-:W-:Y:S01]  /*1d9d0*/  IADD3 R4, P4, PT, R0, 0x180, RZ ;  /* 0x0000018000047810 */ /* 0x000fe20007f9e0ff */
[----:B------:R-:W-:Y:S01]  /*1d9e0*/  UIADD3.64 UR66, UPT, UPT, UR10, 0xc02, URZ ;  /* 0x00000c020a427897 */ /* 0x000fe2000fffe0ff */
[----:B------:R-:W-:Y:S01]  /*1d9f0*/  IADD3.X R15, PT, PT, R2, RZ, RZ, P5, !PT ;  /* 0x000000ff020f7210 */ /* 0x000fe20002ffe4ff */
[----:B------:R-:W-:Y:S01]  /*1da00*/  UIADD3.64 UR68, UPT, UPT, UR10, 0xc04, URZ ;  /* 0x00000c040a447897 */ /* 0x000fe2000fffe0ff */
[----:B------:R-:W-:-:S02]  /*1da10*/  R2UR UR18, R4 ;  /* 0x00000000041272ca */ /* 0x000fc400000e0000 */
[----:B------:R-:W-:Y:S02]  /*1da20*/  IADD3 R4, P5, PT, R0, 0x200, RZ ;  /* 0x0000020000047810 */ /* 0x000fe40007fbe0ff */
[----:B------:R-:W-:Y:S02]  /*1da30*/  IADD3.X R14, PT, PT, R2, RZ, RZ, P6, !PT ;  /* 0x000000ff020e7210 */ /* 0x000fe400037fe4ff */
[----:B------:R-:W-:Y:S02]  /*1da40*/  R2UR UR20, R4 ;  /* 0x00000000041472ca */ /* 0x000fe400000e0000 */
[----:B------:R-:W-:Y:S02]  /*1da50*/  IADD3 R4, P6, PT, R0, 0x280, RZ ;  /* 0x0000028000047810 */ /* 0x000fe40007fde0ff */
[----:B------:R-:W-:Y:S02]  /*1da60*/  IADD3.X R13, PT, PT, R2, RZ, RZ, P4, !PT ;  /* 0x000000ff020d7210 */ /* 0x000fe400027fe4ff */
        /* <DEDUP_REMOVED lines=23> */
[----:B------:R-:W-:Y:S02]  /*1dbe0*/  R2UR UR41, R2 ;  /* 0x00000000022972ca */ /* 0x000fe400000e0000 */
[----:B------:R-:W-:-:S02]  /*1dbf0*/  R2UR UR38, R4 ;  /* 0x00000000042672ca */ /* 0x000fc400000e0000 */
[----:B------:R-:W-:Y:S02]  /*1dc00*/  IADD3 R4, P3, PT, R0, 0x700, RZ ;  /* 0x0000070000047810 */ /* 0x000fe40007f7e0ff */
[----:B------:R-:W-:Y:S02]  /*1dc10*/  IADD3.X R0, PT, PT, R2, RZ, RZ, P6, !PT ;  /* 0x000000ff02007210 */ /* 0x000fe400037fe4ff */
[----:B------:R-:W-:Y:S02]  /*1dc20*/  R2UR UR42, R4 ;  /* 0x00000000042a72ca */ /* 0x000fe400000e0000 */
[----:B------:R-:W1:Y:S01]  /*1dc30*/  LDC R4, c[0x0][0x3d4] ;  /* 0x0000f500ff047b82 */ /* 0x000e620000000800 */
[----:B------:R-:W-:Y:S02]  /*1dc40*/  R2UR UR35, R0 ;  /* 0x00000000002372ca */ /* 0x000fe400000e0000 */
[----:B------:R-:W-:Y:S02]  /*1dc50*/  IADD3.X R0, PT, PT, R2, RZ, RZ, P4, !PT ;  /* 0x000000ff02007210 */ /* 0x000fe400027fe4ff */
[----:B------:R-:W-:-:S02]  /*1dc60*/  R2UR UR27, R9 ;  /* 0x00000000091b72ca */ /* 0x000fc400000e0000 */
[----:B------:R-:W-:Y:S02]  /*1dc70*/  R2UR UR37, R0 ;  /* 0x00000000002572ca */ /* 0x000fe400000e0000 */
[----:B------:R-:W-:Y:S02]  /*1dc80*/  IADD3.X R0, PT, PT, R2, RZ, RZ, P5, !PT ;  /* 0x000000ff02007210 */ /* 0x000fe40002ffe4ff */
[----:B------:R-:W-:Y:S02]  /*1dc90*/  R2UR UR29, R8 ;  /* 0x00000000081d72ca */ /* 0x000fe400000e0000 */
[----:B------:R-:W-:Y:S02]  /*1dca0*/  R2UR UR39, R0 ;  /* 0x00000000002772ca */ /* 0x000fe400000e0000 */
[----:B------:R-:W-:Y:S02]  /*1dcb0*/  IADD3.X R0, PT, PT, R2, RZ, RZ, P3, !PT ;  /* 0x000000ff02007210 */ /* 0x000fe40001ffe4ff */
[----:B------:R-:W-:-:S02]  /*1dcc0*/  MOV R8, UR72 ;  /* 0x0000004800087c02 */ /* 0x000fc40008000f00 */
[----:B------:R-:W-:Y:S02]  /*1dcd0*/  R2UR UR43, R0 ;  /* 0x00000000002b72ca */ /* 0x000fe400000e0000 */
[----:B------:R-:W-:Y:S02]  /*1dce0*/  LOP3.LUT R0, R3, 0x8000000, RZ, 0xfc, !PT ;  /* 0x0800000003007812 */ /* 0x000fe400078efcff */
[----:B------:R-:W-:Y:S01]  /*1dcf0*/  MOV R9, UR73 ;  /* 0x0000004900097c02 */ /* 0x000fe20008000f00 */
[----:B------:R-:W-:Y:S01]  /*1dd00*/  UIADD3.64 UR72, UPT, UPT, UR12, 0x7fe, URZ ;  /* 0x000007fe0c487897 */ /* 0x000fe2000fffe0ff */
[----:B-1----:R-:W-:Y:S01]  /*1dd10*/  SHF.L.U32 R2, R4, 0x7, RZ ;  /* 0x0000000704027819 */ /* 0x002fe200000006ff */
[----:B------:R-:W-:Y:S01]  /*1dd20*/  STL [R1+0x970], R0 ;  /* 0x0009700001007387 */ /* 0x000fe20000100800 */
[----:B------:R-:W1:Y:S01]  /*1dd30*/  LDC R4, c[0x0][0x3c4] ;  /* 0x0000f100ff047b82 */ /* 0x000e620000000800 */
[----:B------:R-:W-:Y:S02]  /*1dd40*/  R2UR UR31, R7 ;  /* 0x00000000071f72ca */ /* 0x000fe400000e0000 */
[----:B------:R-:W-:Y:S01]  /*1dd50*/  R2UR UR33, R6 ;  /* 0x00000000062172ca */ /* 0x000fe200000e0000 */
[----:B------:R-:W-:Y:S01]  /*1dd60*/  STL.64 [R1+0x6a0], R8 ;  /* 0x0006a00801007387 */ /* 0x000fe20000100a00 */
[----:B------:R-:W-:-:S02]  /*1dd70*/  MOV R6, UR70 ;  /* 0x0000004600067c02 */ /* 0x000fc40008000f00 */
[----:B------:R-:W-:Y:S01]  /*1dd80*/  MOV R7, UR71 ;  /* 0x0000004700077c02 */ /* 0x000fe20008000f00 */
[----:B------:R-:W-:Y:S01]  /*1dd90*/  UIADD3.64 UR70, UPT, UPT, UR12, 0x800, URZ ;  /* 0x000008000c467897 */ /* 0x000fe2000fffe0ff */
[----:B------:R-:W-:Y:S01]  /*1dda0*/  STL [R1+0x13c], RZ ;  /* 0x00013cff01007387 */ /* 0x000fe20000100800 */
[----:B------:R-:W-:Y:S02]  /*1ddb0*/  R2UR UR15, R15 ;  /* 0x000000000f0f72ca */ /* 0x000fe400000e0000 */
[----:B------:R-:W-:Y:S01]  /*1ddc0*/  R2UR UR17, R14 ;  /* 0x000000000e1172ca */ /* 0x000fe200000e0000 */
[----:B------:R2:W-:Y:S01]  /*1ddd0*/  STL.64 [R1+0x698], R6 ;  /* 0x0006980601007387 */ /* 0x0005e20000100a00 */
[----:B------:R-:W-:Y:S02]  /*1dde0*/  MOV R5, UR71 ;  /* 0x0000004700057c02 */ /* 0x000fe40008000f00 */
[----:B------:R-:W-:Y:S02]  /*1ddf0*/  R2UR UR19, R13 ;  /* 0x000000000d1372ca */ /* 0x000fe400000e0000 */
[----:B------:R-:W-:-:S02]  /*1de00*/  R2UR UR21, R12 ;  /* 0x000000000c1572ca */ /* 0x000fc400000e0000 */
[----:B------:R-:W-:Y:S02]  /*1de10*/  R2UR UR23, R11 ;  /* 0x000000000b1772ca */ /* 0x000fe400000e0000 */
[----:B------:R-:W-:Y:S02]  /*1de20*/  R2UR UR25, R10 ;  /* 0x000000000a1972ca */ /* 0x000fe400000e0000 */
[----:B-1----:R-:W-:Y:S02]  /*1de30*/  SHF.L.U32 R3, R4, 0x7, RZ ;  /* 0x0000000704037819 */ /* 0x002fe400000006ff */
[----:B--2---:R-:W-:Y:S02]  /*1de40*/  MOV R6, UR72 ;  /* 0x0000004800067c02 */ /* 0x004fe40008000f00 */
[----:B------:R-:W-:Y:S01]  /*1de50*/  MOV R7, UR73 ;  /* 0x0000004900077c02 */ /* 0x000fe20008000f00 */
[----:B------:R-:W-:Y:S01]  /*1de60*/  UIADD3.64 UR72, UPT, UPT, UR12, 0x802, URZ ;  /* 0x000008020c487897 */ /* 0x000fe2000fffe0ff */
[----:B------:R-:W-:Y:S01]  /*1de70*/  MOV R4, UR70 ;  /* 0x0000004600047c02 */ /* 0x000fe20008000f00 */
[----:B------:R-:W-:Y:S01]  /*1de80*/  UIADD3.64 UR70, UPT, UPT, UR12, 0x804, URZ ;  /* 0x000008040c467897 */ /* 0x000fe2000fffe0ff */
[----:B------:R-:W-:Y:S01]  /*1de90*/  MOV R0, RZ ;  /* 0x000000ff00007202 */ /* 0x000fe20000000f00 */
[----:B------:R1:W-:Y:S04]  /*1dea0*/  STL.64 [R1+0x690], R6 ;  /* 0x0006900601007387 */ /* 0x0003e80000100a00 */
[----:B------:R2:W-:Y:S01]  /*1deb0*/  STL.64 [R1+0x688], R4 ;  /* 0x0006880401007387 */ /* 0x0005e20000100a00 */
[----:B-1----:R-:W-:-:S02]  /*1dec0*/  MOV R6, UR70 ;  /* 0x0000004600067c02 */ /* 0x002fc40008000f00 */
[----:B------:R-:W-:Y:S02]  /*1ded0*/  MOV R7, UR71 ;  /* 0x0000004700077c02 */ /* 0x000fe40008000f00 */
[----:B--2---:R-:W-:Y:S02]  /*1dee0*/  MOV R4, UR72 ;  /* 0x0000004800047c02 */ /* 0x004fe40008000f00 */
[----:B------:R-:W-:-:S05]  /*1def0*/  MOV R5, UR73 ;  /* 0x0000004900057c02 */ /* 0x000fca0008000f00 */
[----:B------:R1:W-:Y:S04]  /*1df00*/  STL.64 [R1+0x680], R4 ;  /* 0x0006800401007387 */ /* 0x0003e80000100a00 */
[----:B------:R1:W-:Y:S02]  /*1df10*/  STL.64 [R1+0x678], R6 ;  /* 0x0006780601007387 */ /* 0x0003e40000100a00 */
.L_x_18:
[----:B--2---:R-:W2:Y:S04]  /*1df20*/  LDL.64 R20, [R1+0xfa8] ;  /* 0x000fa80001147983 */ /* 0x004ea80000100a00 */
[----:B-1----:R-:W3:Y:S04]  /*1df30*/  LDL.64 R6, [R1+0x1010] ;  /* 0x0010100001067983 */ /* 0x002ee80000100a00 */
[----:B------:R-:W4:Y:S04]  /*1df40*/  LDL.64 R18, [R1+0xef0] ;  /* 0x000ef00001127983 */ /* 0x000f280000100a00 */
[----:B------:R-:W5:Y:S04]  /*1df50*/  LDL.64 R4, [R1+0x1008] ;  /* 0x0010080001047983 */ /* 0x000f680000100a00 */
[----:B------:R-:W4:Y:S04]  /*1df60*/  LDL.64 R16, [R1+0xf50] ;  /* 0x000f500001107983 */ /* 0x000f280000100a00 */
[----:B------:R-:W4:Y:S04]  /*1df70*/  LDL.64 R28, [R1+0xf48] ;  /* 0x000f4800011c7983 */ /* 0x000f280000100a00 */
[----:B------:R-:W5:Y:S01]  /*1df80*/  LDL.64 R26, [R1+0xee8] ;  /* 0x000ee800011a7983 */ /* 0x000f620000100a00 */
[C---:B------:R-:W-:Y:S01]  /*1df90*/  IMAD.WIDE R10, R3.reuse, 0x2, R198 ;  /* 0x00000002030a7825 */ /* 0x040fe200078e02c6 */
[----:B0-----:R-:W0:Y:S02]  /*1dfa0*/  LDC R100, c[0x0][0x3c4] ;  /* 0x0000f100ff647b82 */ /* 0x001e240000000800 */
[----:B------:R-:W5:Y:S04]  /*1dfb0*/  LDL.64 R12, [R1+0xe90] ;  /* 0x000e9000010c7983 */ /* 0x000f680000100a00 */
[----:B------:R-:W5:Y:S04]  /*1dfc0*/  LDL.64 R32, [R1+0xe88] ;  /* 0x000e880001207983 */ /* 0x000f680000100a00 */
[----:B------:R-:W5:Y:S04]  /*1dfd0*/  LDL.64 R14, [R1+0xfb0] ;  /* 0x000fb000010e7983 */ /* 0x000f680000100a00 */
[----:B------:R-:W5:Y:S01]  /*1dfe0*/  LDL.64 R24, [R1+0xe30] ;  /* 0x000e300001187983 */ /* 0x000f620000100a00 */
[C---:B------:R-:W-:Y:S01]  /*1dff0*/  IMAD.WIDE R8, R3.reuse, 0x2, R200 ;  /* 0x0000000203087825 */ /* 0x040fe200078e02c8 */
[----:B------:R-:W1:Y:S02]  /*1e000*/  LDC R160, c[0x0][0x3c4] ;  /* 0x0000f100ffa07b82 */ /* 0x000e640000000800 */
[----:B------:R2:W5:Y:S04]  /*1e010*/  LDG.E.U16 R185, desc[UR8][R10.64] ;  /* 0x000000080ab97981 */ /* 0x000568000c1e1500 */
[----:B------:R-:W5:Y:S02]  /*1e020*/  LDL.64 R22, [R1+0xdd0] ;  /* 0x000dd00001167983 */ /* 0x000f640000100a00 */
[----:B------:R-:W0:Y:S02]  /*1e030*/  LDC R162, c[0x0][0x3c4] ;  /* 0x0000f100ffa27b82 */ /* 0x000e240000000800 */
[----:B------:R-:W5:Y:S04]  /*1e040*/  LDL.64 R30, [R1+0xe28] ;  /* 0x000e2800011e7983 */ /* 0x000f680000100a00 */
[----:B------:R-:W5:Y:S02]  /*1e050*/  LDG.E.U16 R184, desc[UR8][R8.64] ;  /* 0x0000000808b87981 */ /* 0x000f64000c1e1500 */
[----:B------:R-:W0:Y:S02]  /*1e060*/  LDC R168, c[0x0][0x3c4] ;  /* 0x0000f100ffa87b82 */ /* 0x000e240000000800 */
[----:B------:R-:W5:Y:S04]  /*1e070*/  LDL.64 R36, [R1+0xcb0] ;  /* 0x000cb00001247983 */ /* 0x000f680000100a00 */
[----:B------:R-:W5:Y:S02]  /*1e080*/  LDL.64 R34, [R1+0xb98] ;  /* 0x000b980001227983 */ /* 0x000f640000100a00 */
        /* <DEDUP_REMOVED lines=36> */
[----:B------:R-:W5:Y:S01]  /*1e2d0*/  LDL.64 R214, [R1+0xb80] ;  /* 0x000b800001d67983 */ /* 0x000f620000100a00 */
[----:B--2---:R-:W-:-:S03]  /*1e2e0*/  IMAD.WIDE R10, R3, 0x2, R20 ;  /* 0x00000002030a7825 */ /* 0x004fc600078e0214 */
[----:B------:R-:W2:Y:S01]  /*1e2f0*/  LDL.64 R20, [R1+0xd70] ;  /* 0x000d700001147983 */ /* 0x000ea20000100a00 */
[----:B---3--:R-:W-:-:S03]  /*1e300*/  IMAD.WIDE R6, R3, 0x2, R6 ;  /* 0x0000000203067825 */ /* 0x008fc600078e0206 */
[----:B------:R-:W3:Y:S04]  /*1e310*/  LDG.E.U16 R163, desc[UR8][R10.64] ;  /* 0x000000080aa37981 */ /* 0x000ee8000c1e1500 */
[----:B------:R4:W3:Y:S02]  /*1e320*/  LDG.E.U16 R177, desc[UR8][R6.64] ;  /* 0x0000000806b17981 */ /* 0x0008e4000c1e1500 */
[C---:B----4-:R-:W-:Y:S02]  /*1e330*/  IMAD.WIDE R6, R3.reuse, 0x2, R18 ;  /* 0x0000000203067825 */ /* 0x050fe400078e0212 */
[----:B------:R-:W4:Y:S02]  /*1e340*/  LDL.64 R18, [R1+0xd08] ;  /* 0x000d080001127983 */ /* 0x000f240000100a00 */
[----:B-----5:R-:W-:-:S02]  /*1e350*/  IMAD.WIDE R4, R3, 0x2, R4 ;  /* 0x0000000203047825 */ /* 0x020fc400078e0204 */
[----:B------:R-:W5:Y:S02]  /*1e360*/  LDG.E.U16 R129, desc[UR8][R6.64] ;  /* 0x0000000806817981 */ /* 0x000f64000c1e1500 */
[C---:B------:R-:W-:Y:S02]  /*1e370*/  IMAD.WIDE R144, R3.reuse, 0x2, R16 ;  /* 0x0000000203907825 */ /* 0x040fe400078e0210 */
[----:B------:R0:W3:Y:S02]  /*1e380*/  LDG.E.U16 R176, desc[UR8][R4.64] ;  /* 0x0000000804b07981 */ /* 0x0000e4000c1e1500 */
[C---:B------:R-:W-:Y:S02]  /*1e390*/  IMAD.WIDE R8, R3.reuse, 0x2, R28 ;  /* 0x0000000203087825 */ /* 0x040fe400078e021c */
[----:B------:R-:W3:Y:S04]  /*1e3a0*/  LDL.64 R16, [R1+0xd68] ;  /* 0x000d680001107983 */ /* 0x000ee80000100a00 */
[----:B------:R-:W5:Y:S01]  /*1e3b0*/  LDL.64 R28, [R1+0xd10] ;  /* 0x000d1000011c7983 */ /* 0x000f620000100a00 */
[----:B0-----:R-:W-:-:S03]  /*1e3c0*/  IMAD.WIDE R4, R3, 0x2, R26 ;  /* 0x0000000203047825 */ /* 0x001fc600078e021a */
[----:B------:R-:W5:Y:S01]  /*1e3d0*/  LDL.64 R26, [R1+0xca8] ;  /* 0x000ca800011a7983 */ /* 0x000f620000100a00 */
[----:B------:R-:W-:-:S03]  /*1e3e0*/  IMAD.WIDE R12, R3, 0x2, R12 ;  /* 0x00000002030c7825 */ /* 0x000fc600078e020c */
[----:B------:R0:W5:Y:S01]  /*1e3f0*/  LDG.E.U16 R128, desc[UR8][R4.64] ;  /* 0x0000000804807981 */ /* 0x000162000c1e1500 */
[----:B------:R-:W-:-:S03]  /*1e400*/  IMAD.WIDE R164, R3, 0x2, R14 ;  /* 0x0000000203a47825 */ /* 0x000fc600078e020e */
[----:B------:R-:W5:Y:S01]  /*1e410*/  LDL.64 R14, [R1+0xdc8] ;  /* 0x000dc800010e7983 */ /* 0x000f620000100a00 */
[----:B------:R-:W-:-:S03]  /*1e420*/  IMAD.WIDE R10, R3, 0x2, R24 ;  /* 0x00000002030a7825 */ /* 0x000fc600078e0218 */
[----:B------:R-:W5:Y:S01]  /*1e430*/  LDL.64 R24, [R1+0xc48] ;  /* 0x000c480001187983 */ /* 0x000f620000100a00 */
[----:B0-----:R-:W-:-:S03]  /*1e440*/  IMAD.WIDE R4, R3, 0x2, R32 ;  /* 0x0000000203047825 */ /* 0x001fc600078e0220 */
[----:B------:R-:W5:Y:S04]  /*1e450*/  LDL.64 R32, [R1+0xc50] ;  /* 0x000c500001207983 */ /* 0x000f680000100a00 */
[----:B------:R-:W5:Y:S01]  /*1e460*/  LDG.E.U16 R127, desc[UR8][R12.64] ;  /* 0x000000080c7f7981 */ /* 0x000f62000c1e1500 */
[----:B------:R-:W-:-:S03]  /*1e470*/  IMAD.WIDE R6, R3, 0x2, R22 ;  /* 0x0000000203067825 */ /* 0x000fc600078e0216 */
[----:B------:R-:W5:Y:S04]  /*1e480*/  LDL.64 R22, [R1+0xbe8] ;  /* 0x000be80001167983 */ /* 0x000f680000100a00 */
[----:B------:R0:W5:Y:S04]  /*1e490*/  LDG.E.U16 R143, desc[UR8][R8.64] ;  /* 0x00000008088f7981 */ /* 0x000168000c1e1500 */
[----:B------:R4:W5:Y:S04]  /*1e4a0*/  LDG.E.U16 R114, desc[UR8][R6.64] ;  /* 0x0000000806727981 */ /* 0x000968000c1e1500 */
[----:B------:R3:W5:Y:S01]  /*1e4b0*/  LDG.E.U16 R126, desc[UR8][R10.64] ;  /* 0x000000080a7e7981 */ /* 0x000762000c1e1500 */
[----:B0-----:R-:W-:-:S03]  /*1e4c0*/  IMAD.WIDE R8, R3, 0x2, R30 ;  /* 0x0000000203087825 */ /* 0x001fc600078e021e */
[----:B------:R-:W5:Y:S04]  /*1e4d0*/  LDL.64 R30, [R1+0xbf0] ;  /* 0x000bf000011e7983 */ /* 0x000f680000100a00 */
[----:B------:R5:W5:Y:S04]  /*1e4e0*/  LDG.E.U16 R115, desc[UR8][R8.64] ;  /* 0x0000000808737981 */ /* 0x000b68000c1e1500 */
[----:B------:R-:W5:Y:S04]  /*1e4f0*/  LDG.E.U16 R164, desc[UR8][R164.64] ;  /* 0x00000008a4a47981 */ /* 0x000f68000c1e1500 */
[----:B------:R-:W5:Y:S04]  /*1e500*/  LDG.E.U16 R4, desc[UR8][R4.64] ;  /* 0x0000000804047981 */ /* 0x000f68000c1e1500 */
[----:B------:R-:W5:Y:S01]  /*1e510*/  LDG.E.U16 R144, desc[UR8][R144.64] ;  /* 0x0000000890907981 */ /* 0x000f62000c1e1500 */
[----:B--2---:R-:W-:-:S03]  /*1e520*/  IMAD.WIDE R12, R3, 0x2, R20 ;  /* 0x00000002030c7825 */ /* 0x004fc600078e0214 */
[----:B------:R-:W2:Y:S04]  /*1e530*/  LDL.64 R20, [R1+0xb90] ;  /* 0x000b900001147983 */ /* 0x000ea80000100a00 */
[----:B------:R0:W2:Y:S01]  /*1e540*/  LDG.E.U16 R112, desc[UR8][R12.64] ;  /* 0x000000080c707981 */ /* 0x0000a2000c1e1500 */
[----:B----4-:R-:W-:-:S03]  /*1e550*/  IMAD.WIDE R6, R3, 0x2, R18 ;  /* 0x0000000203067825 */ /* 0x010fc600078e0212 */
[----:B------:R-:W4:Y:S04]  /*1e560*/  LDL.64 R18, [R1+0xfa0] ;  /* 0x000fa00001127983 */ /* 0x000f280000100a00 */
[----:B------:R-:W4:Y:S01]  /*1e570*/  LDG.E.U16 R109, desc[UR8][R6.64] ;  /* 0x00000008066d7981 */ /* 0x000f22000c1e1500 */
[----:B---3--:R-:W-:-:S03]  /*1e580*/  IMAD.WIDE R10, R3, 0x2, R16 ;  /* 0x00000002030a7825 */ /* 0x008fc600078e0210 */
[----:B------:R-:W3:Y:S01]  /*1e590*/  LDL.64 R16, [R1+0x1000] ;  /* 0x0010000001107983 */ /* 0x000ee20000100a00 */
[----:B-----5:R-:W-:-:S03]  /*1e5a0*/  IMAD.WIDE R8, R3, 0x2, R28 ;  /* 0x0000000203087825 */ /* 0x020fc600078e021c */
[----:B------:R-:W5:Y:S01]  /*1e5b0*/  LDL.64 R28, [R1+0xff8] ;  /* 0x000ff800011c7983 */ /* 0x000f620000100a00 */
[----:B0-----:R-:W-:-:S03]  /*1e5c0*/  IMAD.WIDE R12, R3, 0x2, R26 ;  /* 0x00000002030c7825 */ /* 0x001fc600078e021a */
[----:B------:R0:W5:Y:S04]  /*1e5d0*/  LDG.E.U16 R111, desc[UR8][R10.64] ;  /* 0x000000080a6f7981 */ /* 0x000168000c1e1500 */
[----:B------:R-:W5:Y:S01]  /*1e5e0*/  LDL.64 R26, [R1+0xf40] ;  /* 0x000f4000011a7983 */ /* 0x000f620000100a00 */
[----:B------:R-:W-:-:S03]  /*1e5f0*/  IMAD.WIDE R14, R3, 0x2, R14 ;  /* 0x00000002030e7825 */ /* 0x000fc600078e020e */
[----:B------:R1:W5:Y:S04]  /*1e600*/  LDG.E.U16 R110, desc[UR8][R8.64] ;  /* 0x00000008086e7981 */ /* 0x000368000c1e1500 */
[----:B------:R1:W5:Y:S01]  /*1e610*/  LDG.E.U16 R113, desc[UR8][R14.64] ;  /* 0x000000080e717981 */ /* 0x000362000c1e1500 */
[----:B0-----:R-:W-:-:S03]  /*1e620*/  IMAD.WIDE R10, R3, 0x2, R32 ;  /* 0x00000002030a7825 */ /* 0x001fc600078e0220 */
[----:B------:R-:W5:Y:S01]  /*1e630*/  LDL.64 R32, [R1+0xf38] ;  /* 0x000f380001207983 */ /* 0x000f620000100a00 */
[----:B-1----:R-:W-:-:S03]  /*1e640*/  IMAD.WIDE R8, R3, 0x2, R24 ;  /* 0x0000000203087825 */ /* 0x002fc600078e0218 */
[----:B------:R-:W5:Y:S04]  /*1e650*/  LDL.64 R24, [R1+0xee0] ;  /* 0x000ee00001187983 */ /* 0x000f680000100a00 */
[----:B------:R-:W5:Y:S01]  /*1e660*/  LDG.E.U16 R106, desc[UR8][R10.64] ;  /* 0x000000080a6a7981 */ /* 0x000f62000c1e1500 */
[----:B------:R-:W-:-:S03]  /*1e670*/  IMAD.WIDE R14, R3, 0x2, R36 ;  /* 0x00000002030e7825 */ /* 0x000fc600078e0224 */
[----:B------:R-:W5:Y:S04]  /*1e680*/  LDL.64 R36, [R1+0xf98] ;  /* 0x000f980001247983 */ /* 0x000f680000100a00 */
[----:B------:R0:W5:Y:S04]  /*1e690*/  LDG.E.U16 R108, desc[UR8][R14.64] ;  /* 0x000000080e6c7981 */ /* 0x000168000c1e1500 */
[----:B------:R1:W5:Y:S01]  /*1e6a0*/  LDG.E.U16 R107, desc[UR8][R12.64] ;  /* 0x000000080c6b7981 */ /* 0x000362000c1e1500 */
[----:B------:R-:W-:-:S03]  /*1e6b0*/  IMAD.WIDE R6, R3, 0x2, R30 ;  /* 0x0000000203067825 */ /* 0x000fc600078e021e */
[----:B------:R-:W5:Y:S01]  /*1e6c0*/  LDL.64 R30, [R1+0xed8] ;  /* 0x000ed800011e7983 */ /* 0x000f620000100a00 */
[----:B0-----:R-:W-:-:S03]  /*1e6d0*/  IMAD.WIDE R14, R3, 0x2, R22 ;  /* 0x00000002030e7825 */ /* 0x001fc600078e0216 */
[----:B------:R-:W5:Y:S01]  /*1e6e0*/  LDL.64 R22, [R1+0xe80] ;  /* 0x000e800001167983 */ /* 0x000f620000100a00 */
[----:B-1----:R-:W-:-:S03]  /*1e6f0*/  IMAD.WIDE R12, R3, 0x2, R34 ;  /* 0x00000002030c7825 */ /* 0x002fc600078e0222 */
[----:B------:R-:W5:Y:S04]  /*1e700*/  LDG.E.U16 R105, desc[UR8][R8.64] ;  /* 0x0000000808697981 */ /* 0x000f68000c1e1500 */
[----:B------:R4:W5:Y:S04]  /*1e710*/  LDG.E.U16 R102, desc[UR8][R12.64] ;  /* 0x000000080c667981 */ /* 0x000968000c1e1500 */
[----:B------:R5:W5:Y:S04]  /*1e720*/  LDG.E.U16 R104, desc[UR8][R6.64] ;  /* 0x0000000806687981 */ /* 0x000b68000c1e1500 */
[----:B------:R-:W5:Y:S04]  /*1e730*/  LDL.64 R34, [R1+0xe78] ;  /* 0x000e780001227983 */ /* 0x000f680000100a00 */
[----:B------:R-:W5:Y:S01]  /*1e740*/  LDG.E.U16 R103, desc[UR8][R14.64] ;  /* 0x000000080e677981 */ /* 0x000f62000c1e1500 */
[----:B--2---:R-:W-:-:S03]  /*1e750*/  IMAD.WIDE R10, R3, 0x2, R20 ;  /* 0x00000002030a7825 */ /* 0x004fc600078e0214 */
[----:B------:R-:W2:Y:S04]  /*1e760*/  LDL.64 R20, [R1+0xe20] ;  /* 0x000e200001147983 */ /* 0x000ea80000100a00 */
[----:B------:R-:W2:Y:S01]  /*1e770*/  LDG.E.U16 R101, desc[UR8][R10.64] ;  /* 0x000000080a657981 */ /* 0x000ea2000c1e1500 */
[----:B----4-:R-:W-:-:S03]  /*1e780*/  IMAD.WIDE R12, R3, 0x2, R18 ;  /* 0x00000002030c7825 */ /* 0x010fc600078e0212 */
[----:B------:R-:W4:Y:S04]  /*1e790*/  LDL.64 R18, [R1+0xdb8] ;  /* 0x000db80001127983 */ /* 0x000f280000100a00 */
[----:B------:R-:W4:Y:S01]  /*1e7a0*/  LDG.E.U16 R161, desc[UR8][R12.64] ;  /* 0x000000080ca17981 */ /* 0x000f22000c1e1500 */
[----:B---3--:R-:W-:-:S03]  /*1e7b0*/  IMAD.WIDE R8, R3, 0x2, R16 ;  /* 0x0000000203087825 */ /* 0x008fc600078e0210 */
[----:B------:R-:W3:Y:S01]  /*1e7c0*/  LDL.64 R16, [R1+0xe18] ;  /* 0x000e180001107983 */ /* 0x000ee20000100a00 */
[----:B-----5:R-:W-:-:S03]  /*1e7d0*/  IMAD.WIDE R6, R3, 0x2, R28 ;  /* 0x0000000203067825 */ /* 0x020fc600078e021c */
[----:B------:R0:W5:Y:S04]  /*1e7e0*/  LDG.E.U16 R175, desc[UR8][R8.64] ;  /* 0x0000000808af7981 */ /* 0x000168000c1e1500 */
[----:B------:R-:W5:Y:S04]  /*1e7f0*/  LDL.64 R28, [R1+0xdc0] ;  /* 0x000dc000011c7983 */ /* 0x000f680000100a00 */
[----:B------:R1:W5:Y:S01]  /*1e800*/  LDG.E.U16 R173, desc[UR8][R6.64] ;  /* 0x0000000806ad7981 */ /* 0x000362000c1e1500 */
[----:B0-----:R-:W-:-:S03]  /*1e810*/  IMAD.WIDE R8, R3, 0x2, R26 ;  /* 0x0000000203087825 */ /* 0x001fc600078e021a */
[----:B------:R-:W5:Y:S04]  /*1e820*/  LDL.64 R26, [R1+0xd58] ;  /* 0x000d5800011a7983 */ /* 0x000f680000100a00 */
[----:B------:R-:W5:Y:S01]  /*1e830*/  LDG.E.U16 R142, desc[UR8][R8.64] ;  /* 0x00000008088e7981 */ /* 0x000f62000c1e1500 */
[----:B-1----:R-:W-:-:S03]  /*1e840*/  IMAD.WIDE R6, R3, 0x2, R32 ;  /* 0x0000000203067825 */ /* 0x002fc600078e0220 */
[----:B------:R-:W5:Y:S01]  /*1e850*/  LDL.64 R32, [R1+0xd00] ;  /* 0x000d000001207983 */ /* 0x000f620000100a00 */
[----:B------:R-:W-:-:S03]  /*1e860*/  IMAD.WIDE R96, R3, 0x2, R24 ;  /* 0x0000000203607825 */ /* 0x000fc600078e0218 */
[----:B------:R-:W5:Y:S04]  /*1e870*/  LDL.64 R24, [R1+0xcf8] ;  /* 0x000cf80001187983 */ /* 0x000f680000100a00 */
[----:B------:R-:W5:Y:S01]  /*1e880*/  LDG.E.U16 R135, desc[UR8][R6.64] ;  /* 0x0000000806877981 */ /* 0x000f62000c1e1500 */
[----:B------:R-:W-:-:S03]  /*1e890*/  IMAD.WIDE R10, R3, 0x2, R36 ;  /* 0x00000002030a7825 */ /* 0x000fc600078e0224 */
[----:B------:R-:W5:Y:S04]  /*1e8a0*/  LDL.64 R36, [R1+0xd60] ;  /* 0x000d600001247983 */ /* 0x000f680000100a00 */
[----:B------:R-:W5:Y:S04]  /*1e8b0*/  LDG.E.U16 R159, desc[UR8][R10.64] ;  /* 0x000000080a9f7981 */ /* 0x000f68000c1e1500 */
[----:B------:R0:W5:Y:S01]  /*1e8c0*/  LDG.E.U16 R96, desc[UR8][R96.64] ;  /* 0x0000000860607981 */ /* 0x000162000c1e1500 */
[----:B------:R-:W-:-:S03]  /*1e8d0*/  IMAD.WIDE R12, R3, 0x2, R22 ;  /* 0x00000002030c7825 */ /* 0x000fc600078e0216 */
[----:B------:R-:W5:Y:S01]  /*1e8e0*/  LDL.64 R22, [R1+0xc98] ;  /* 0x000c980001167983 */ /* 0x000f620000100a00 */
[C---:B------:R-:W-:Y:S01]  /*1e8f0*/  IMAD.WIDE R14, R3.reuse, 0x2, R30 ;  /* 0x00000002030e7825 */ /* 0x040fe200078e021e */
[----:B0-----:R-:W0:Y:S02]  /*1e900*/  LDC R97, c[0x0][0x3c4] ;  /* 0x0000f100ff617b82 */ /* 0x001e240000000800 */
[----:B------:R4:W5:Y:S04]  /*1e910*/  LDG.E.U16 R94, desc[UR8][R12.64] ;  /* 0x000000080c5e7981 */ /* 0x000968000c1e1500 */
[----:B------:R-:W5:Y:S04]  /*1e920*/  LDL.64 R30, [R1+0xca0] ;  /* 0x000ca000011e7983 */ /* 0x000f680000100a00 */
[----:B------:R5:W5:Y:S01]  /*1e930*/  LDG.E.U16 R95, desc[UR8][R14.64] ;  /* 0x000000080e5f7981 */ /* 0x000b62000c1e1500 */
[----:B--2---:R-:W-:-:S03]  /*1e940*/  IMAD.WIDE R8, R3, 0x2, R20 ;  /* 0x0000000203087825 */ /* 0x004fc600078e0214 */
[----:B------:R-:W2:Y:S01]  /*1e950*/  LDL.64 R20, [R1+0xc38] ;  /* 0x000c380001147983 */ /* 0x000ea20000100a00 */
[----:B------:R-:W-:-:S03]  /*1e960*/  IMAD.WIDE R10, R3, 0x2, R34 ;  /* 0x00000002030a7825 */ /* 0x000fc600078e0222 */
[----:B------:R1:W2:Y:S04]  /*1e970*/  LDG.E.U16 R92, desc[UR8][R8.64] ;  /* 0x00000008085c7981 */ /* 0x0002a8000c1e1500 */
[----:B------:R-:W2:Y:S04]  /*1e980*/  LDL.64 R34, [R1+0xc40] ;  /* 0x000c400001227983 */ /* 0x000ea80000100a00 */
[----:B------:R-:W2:Y:S01]  /*1e990*/  LDG.E.U16 R93, desc[UR8][R10.64] ;  /* 0x000000080a5d7981 */ /* 0x000ea2000c1e1500 */
[----:B----4-:R-:W-:-:S03]  /*1e9a0*/  IMAD.WIDE R12, R3, 0x2, R18 ;  /* 0x00000002030c7825 */ /* 0x010fc600078e0212 */
[----:B------:R-:W4:Y:S04]  /*1e9b0*/  LDL.64 R18, [R1+0xb88] ;  /* 0x000b880001127983 */ /* 0x000f280000100a00 */
[----:B------:R-:W4:Y:S01]  /*1e9c0*/  LDG.E.U16 R89, desc[UR8][R12.64] ;  /* 0x000000080c597981 */ /* 0x000f22000c1e1500 */
[----:B---3--:R-:W-:-:S03]  /*1e9d0*/  IMAD.WIDE R6, R3, 0x2, R16 ;  /* 0x0000000203067825 */ /* 0x008fc600078e0210 */
[----:B------:R-:W3:Y:S04]  /*1e9e0*/  LDL.64 R16, [R1+0xbe0] ;  /* 0x000be00001107983 */ /* 0x000ee80000100a00 */
[----:B------:R0:W3:Y:S01]  /*1e9f0*/  LDG.E.U16 R91, desc[UR8][R6.64] ;  /* 0x00000008065b7981 */ /* 0x0000e2000c1e1500 */
[----:B-----5:R-:W-:-:S03]  /*1ea00*/  IMAD.WIDE R14, R3, 0x2, R28 ;  /* 0x00000002030e7825 */ /* 0x020fc600078e021c */
[----:B------:R-:W5:Y:S04]  /*1ea10*/  LDL.64 R28, [R1+0xbd8] ;  /* 0x000bd800011c7983 */ /* 0x000f680000100a00 */
[----:B------:R0:W5:Y:S01]  /*1ea20*/  LDG.E.U16 R90, desc[UR8][R14.64] ;  /* 0x000000080e5a7981 */ /* 0x000162000c1e1500 */
[----:B-1----:R-:W-:-:S03]  /*1ea30*/  IMAD.WIDE R8, R3, 0x2, R26 ;  /* 0x0000000203087825 */ /* 0x002fc600078e021a */
[----:B------:R-:W5:Y:S04]  /*1ea40*/  LDL.64 R26, [R1+0xff0] ;  /* 0x000ff000011a7983 */ /* 0x000f680000100a00 */
[----:B------:R-:W5:Y:S01]  /*1ea50*/  LDG.E.U16 R87, desc[UR8][R8.64] ;  /* 0x0000000808577981 */ /* 0x000f62000c1e1500 */
[----:B0-----:R-:W-:-:S03]  /*1ea60*/  IMAD.WIDE R6, R3, 0x2, R32 ;  /* 0x0000000203067825 */ /* 0x001fc600078e0220 */
[----:B------:R-:W5:Y:S01]  /*1ea70*/  LDL.64 R32, [R1+0xfe8] ;  /* 0x000fe80001207983 */ /* 0x000f620000100a00 */
[----:B------:R-:W-:-:S03]  /*1ea80*/  IMAD.WIDE R14, R3, 0x2, R24 ;  /* 0x00000002030e7825 */ /* 0x000fc600078e0218 */
[----:B------:R-:W5:Y:S04]  /*1ea90*/  LDG.E.U16 R86, desc[UR8][R6.64] ;  /* 0x0000000806567981 */ /* 0x000f68000c1e1500 */
[----:B------:R-:W5:Y:S01]  /*1eaa0*/  LDL.64 R24, [R1+0xf90] ;  /* 0x000f900001187983 */ /* 0x000f620000100a00 */
[----:B------:R-:W-:-:S03]  /*1eab0*/  IMAD.WIDE R10, R3, 0x2, R36 ;  /* 0x00000002030a7825 */ /* 0x000fc600078e0224 */
[----:B------:R-:W5:Y:S04]  /*1eac0*/  LDL.64 R36, [R1+0xb78] ;  /* 0x000b780001247983 */ /* 0x000f680000100a00 */
[----:B------:R0:W5:Y:S04]  /*1ead0*/  LDG.E.U16 R88, desc[UR8][R10.64] ;  /* 0x000000080a587981 */ /* 0x000168000c1e1500 */
[----:B------:R-:W5:Y:S01]  /*1eae0*/  LDG.E.U16 R85, desc[UR8][R14.64] ;  /* 0x000000080e557981 */ /* 0x000f62000c1e1500 */
[----:B0-----:R-:W-:-:S03]  /*1eaf0*/  IMAD.WIDE R10, R3, 0x2, R22 ;  /* 0x00000002030a7825 */ /* 0x001fc600078e0216 */
[----:B------:R-:W5:Y:S04]  /*1eb00*/  LDL.64 R22, [R1+0xf30] ;  /* 0x000f300001167983 */ /* 0x000f680000100a00 */
[----:B------:R4:W5:Y:S01]  /*1eb10*/  LDG.E.U16 R83, desc[UR8][R10.64] ;  /* 0x000000080a537981 */ /* 0x000962000c1e1500 */
[----:B------:R-:W-:-:S03]  /*1eb20*/  IMAD.WIDE R12, R3, 0x2, R30 ;  /* 0x00000002030c7825 */ /* 0x000fc600078e021e */
[----:B------:R-:W5:Y:S04]  /*1eb30*/  LDL.64 R30, [R1+0xf88] ;  /* 0x000f8800011e7983 */ /* 0x000f680000100a00 */
[----:B------:R5:W5:Y:S01]  /*1eb40*/  LDG.E.U16 R84, desc[UR8][R12.64] ;  /* 0x000000080c547981 */ /* 0x000b62000c1e1500 */
[----:B--2---:R-:W-:-:S03]  /*1eb50*/  IMAD.WIDE R6, R3, 0x2, R20 ;  /* 0x0000000203067825 */ /* 0x004fc600078e0214 */
[----:B------:R-:W2:Y:S04]  /*1eb60*/  LDL.64 R20, [R1+0xed0] ;  /* 0x000ed00001147983 */ /* 0x000ea80000100a00 */
[----:B------:R0:W2:Y:S01]  /*1eb70*/  LDG.E.U16 R81, desc[UR8][R6.64] ;  /* 0x0000000806517981 */ /* 0x0000a2000c1e1500 */
[----:B----4-:R-:W-:-:S03]  /*1eb80*/  IMAD.WIDE R10, R3, 0x2, R18 ;  /* 0x00000002030a7825 */ /* 0x010fc600078e0212 */
[----:B------:R-:W4:Y:S01]  /*1eb90*/  LDL.64 R18, [R1+0xe68] ;  /* 0x000e680001127983 */ /* 0x000f220000100a00 */
[----:B------:R-:W-:-:S03]  /*1eba0*/  IMAD.WIDE R8, R3, 0x2, R34 ;  /* 0x0000000203087825 */ /* 0x000fc600078e0222 */
        /* <DEDUP_REMOVED lines=8> */
[----:B0-----:R-:W-:-:S03]  /*1ec30*/  IMAD.WIDE R6, R3, 0x2, R26 ;  /* 0x0000000203067825 */ /* 0x001fc600078e021a */
[----:B------:R-:W5:Y:S04]  /*1ec40*/  LDL.64 R26, [R1+0xe08] ;  /* 0x000e0800011a7983 */ /* 0x000f680000100a00 */
[----:B------:R-:W5:Y:S01]  /*1ec50*/  LDG.E.U16 R78, desc[UR8][R10.64] ;  /* 0x000000080a4e7981 */ /* 0x000f62000c1e1500 */
[----:B-1----:R-:W-:-:S03]  /*1ec60*/  IMAD.WIDE R14, R3, 0x2, R32 ;  /* 0x00000002030e7825 */ /* 0x002fc600078e0220 */
[----:B------:R-:W5:Y:S04]  /*1ec70*/  LDL.64 R32, [R1+0xdb0] ;  /* 0x000db00001207983 */ /* 0x000f680000100a00 */
[----:B------:R-:W5:Y:S01]  /*1ec80*/  LDG.E.U16 R171, desc[UR8][R14.64] ;  /* 0x000000080eab7981 */ /* 0x000f62000c1e1500 */
[----:B------:R-:W-:-:S03]  /*1ec90*/  IMAD.WIDE R12, R3, 0x2, R24 ;  /* 0x00000002030c7825 */ /* 0x000fc600078e0218 */
[----:B------:R-:W5:Y:S01]  /*1eca0*/  LDL.64 R24, [R1+0xda8] ;  /* 0x000da80001187983 */ /* 0x000f620000100a00 */
[----:B------:R-:W-:-:S03]  /*1ecb0*/  IMAD.WIDE R8, R3, 0x2, R36 ;  /* 0x0000000203087825 */ /* 0x000fc600078e0224 */
[----:B------:R-:W5:Y:S04]  /*1ecc0*/  LDL.64 R36, [R1+0xe10] ;  /* 0x000e100001247983 */ /* 0x000f680000100a00 */
[----:B------:R0:W5:Y:S04]  /*1ecd0*/  LDG.E.U16 R77, desc[UR8][R8.64] ;  /* 0x00000008084d7981 */ /* 0x000168000c1e1500 */
[----:B------:R-:W5:Y:S04]  /*1ece0*/  LDG.E.U16 R158, desc[UR8][R12.64] ;  /* 0x000000080c9e7981 */ /* 0x000f68000c1e1500 */
        /* <DEDUP_REMOVED lines=56> */
[----:B------:R0:W5:Y:S01]  /*1f070*/  LDG.E.U16 R59, desc[UR8][R12.64] ;  /* 0x000000080c3b7981 */ /* 0x000162000c1e1500 */
[----:B-1----:R-:W-:-:S03]  /*1f080*/  IMAD.WIDE R10, R3, 0x2, R32 ;  /* 0x00000002030a7825 */ /* 0x002fc600078e0220 */
[----:B------:R-:W5:Y:S04]  /*1f090*/  LDL.64 R32, [R1+0xec0] ;  /* 0x000ec00001207983 */ /* 0x000f680000100a00 */
[----:B------:R2:W5:Y:S01]  /*1f0a0*/  LDG.E.U16 R58, desc[UR8][R10.64] ;  /* 0x000000080a3a7981 */ /* 0x000562000c1e1500 */
[----:B------:R-:W-:-:S03]  /*1f0b0*/  IMAD.WIDE R8, R3, 0x2, R24 ;  /* 0x0000000203087825 */ /* 0x000fc600078e0218 */
[----:B------:R-:W5:Y:S01]  /*1f0c0*/  LDL.64 R24, [R1+0xeb8] ;  /* 0x000eb80001187983 */ /* 0x000f620000100a00 */
[----:B------:R-:W-:-:S03]  /*1f0d0*/  IMAD.WIDE R14, R3, 0x2, R38 ;  /* 0x00000002030e7825 */ /* 0x000fc600078e0226 */
[----:B------:R-:W5:Y:S04]  /*1f0e0*/  LDG.E.U16 R61, desc[UR8][R6.64] ;  /* 0x00000008063d7981 */ /* 0x000f68000c1e1500 */
[----:B------:R1:W5:Y:S04]  /*1f0f0*/  LDG.E.U16 R60, desc[UR8][R14.64] ;  /* 0x000000080e3c7981 */ /* 0x000368000c1e1500 */
[----:B------:R3:W5:Y:S04]  /*1f100*/  LDG.E.U16 R57, desc[UR8][R8.64] ;  /* 0x0000000808397981 */ /* 0x000768000c1e1500 */
[----:B------:R-:W5:Y:S01]  /*1f110*/  LDL.64 R38, [R1+0xd40] ;  /* 0x000d400001267983 */ /* 0x000f620000100a00 */
[----:B0-----:R-:W-:-:S03]  /*1f120*/  IMAD.WIDE R12, R3, 0x2, R22 ;  /* 0x00000002030c7825 */ /* 0x001fc600078e0216 */
[----:B------:R-:W5:Y:S01]  /*1f130*/  LDL.64 R22, [R1+0xe00] ;  /* 0x000e000001167983 */ /* 0x000f620000100a00 */
[----:B--2---:R-:W-:-:S03]  /*1f140*/  IMAD.WIDE R10, R3, 0x2, R20 ;  /* 0x00000002030a7825 */ /* 0x004fc600078e0214 */
[----:B------:R5:W2:Y:S04]  /*1f150*/  LDG.E.U16 R181, desc[UR8][R12.64] ;  /* 0x000000080cb57981 */ /* 0x000aa8000c1e1500 */
[----:B------:R-:W2:Y:S01]  /*1f160*/  LDL.64 R20, [R1+0xdf8] ;  /* 0x000df80001147983 */ /* 0x000ea20000100a00 */
[----:B-1----:R-:W-:-:S03]  /*1f170*/  IMAD.WIDE R14, R3, 0x2, R30 ;  /* 0x00000002030e7825 */ /* 0x002fc600078e021e */
[----:B------:R-:W2:Y:S01]  /*1f180*/  LDL.64 R30, [R1+0xe58] ;  /* 0x000e5800011e7983 */ /* 0x000ea20000100a00 */
[----:B----4-:R-:W-:-:S03]  /*1f190*/  IMAD.WIDE R150, R3, 0x2, R18 ;  /* 0x0000000203967825 */ /* 0x010fc600078e0212 */
[----:B------:R-:W4:Y:S04]  /*1f1a0*/  LDG.E.U16 R170, desc[UR8][R10.64] ;  /* 0x000000080aaa7981 */ /* 0x000f28000c1e1500 */
[----:B------:R-:W4:Y:S01]  /*1f1b0*/  LDL.64 R18, [R1+0xd98] ;  /* 0x000d980001127983 */ /* 0x000f220000100a00 */
[----:B------:R-:W-:-:S03]  /*1f1c0*/  IMAD.WIDE R6, R3, 0x2, R36 ;  /* 0x0000000203067825 */ /* 0x000fc600078e0224 */
[----:B------:R-:W4:Y:S01]  /*1f1d0*/  LDL.64 R36, [R1+0xcd8] ;  /* 0x000cd80001247983 */ /* 0x000f220000100a00 */
[----:B---3--:R-:W-:-:S03]  /*1f1e0*/  IMAD.WIDE R8, R3, 0x2, R16 ;  /* 0x0000000203087825 */ /* 0x008fc600078e0210 */
[----:B------:R0:W3:Y:S04]  /*1f1f0*/  LDG.E.U16 R56, desc[UR8][R6.64] ;  /* 0x0000000806387981 */ /* 0x0000e8000c1e1500 */
[----:B------:R-:W3:Y:S01]  /*1f200*/  LDL.64 R16, [R1+0xda0] ;  /* 0x000da00001107983 */ /* 0x000ee20000100a00 */
[----:B-----5:R-:W-:-:S03]  /*1f210*/  IMAD.WIDE R12, R3, 0x2, R28 ;  /* 0x00000002030c7825 */ /* 0x020fc600078e021c */
[----:B------:R1:W5:Y:S01]  /*1f220*/  LDG.E.U16 R169, desc[UR8][R8.64] ;  /* 0x0000000808a97981 */ /* 0x000362000c1e1500 */
[----:B0-----:R-:W-:-:S03]  /*1f230*/  IMAD.WIDE R6, R3, 0x2, R34 ;  /* 0x0000000203067825 */ /* 0x001fc600078e0222 */
[----:B------:R-:W5:Y:S01]  /*1f240*/  LDL.64 R28, [R1+0xd38] ;  /* 0x000d3800011c7983 */ /* 0x000f620000100a00 */
[----:B------:R-:W-:-:S03]  /*1f250*/  IMAD.WIDE R10, R3, 0x2, R26 ;  /* 0x00000002030a7825 */ /* 0x000fc600078e021a */
[----:B------:R-:W5:Y:S04]  /*1f260*/  LDL.64 R34, [R1+0xc80] ;  /* 0x000c800001227983 */ /* 0x000f680000100a00 */
[----:B------:R-:W5:Y:S01]  /*1f270*/  LDL.64 R26, [R1+0xce0] ;  /* 0x000ce000011a7983 */ /* 0x000f620000100a00 */
[----:B-1----:R-:W-:-:S03]  /*1f280*/  IMAD.WIDE R8, R3, 0x2, R32 ;  /* 0x0000000203087825 */ /* 0x002fc600078e0220 */
[----:B------:R0:W5:Y:S04]  /*1f290*/  LDG.E.U16 R156, desc[UR8][R6.64] ;  /* 0x00000008069c7981 */ /* 0x000168000c1e1500 */
[----:B------:R-:W5:Y:S04]  /*1f2a0*/  LDG.E.U16 R53, desc[UR8][R8.64] ;  /* 0x0000000808357981 */ /* 0x000f68000c1e1500 */
[----:B------:R-:W5:Y:S01]  /*1f2b0*/  LDL.64 R32, [R1+0xc78] ;  /* 0x000c780001207983 */ /* 0x000f620000100a00 */
[----:B0-----:R-:W-:-:S03]  /*1f2c0*/  IMAD.WIDE R6, R3, 0x2, R24 ;  /* 0x0000000203067825 */ /* 0x001fc600078e0218 */
[----:B------:R-:W5:Y:S04]  /*1f2d0*/  LDL.64 R24, [R1+0xc20] ;  /* 0x000c200001187983 */ /* 0x000f680000100a00 */
[----:B------:R0:W5:Y:S04]  /*1f2e0*/  LDG.E.U16 R54, desc[UR8][R10.64] ;  /* 0x000000080a367981 */ /* 0x000168000c1e1500 */
[----:B------:R1:W5:Y:S04]  /*1f2f0*/  LDG.E.U16 R183, desc[UR8][R14.64] ;  /* 0x000000080eb77981 */ /* 0x000368000c1e1500 */
[----:B------:R1:W5:Y:S01]  /*1f300*/  LDG.E.U16 R55, desc[UR8][R12.64] ;  /* 0x000000080c377981 */ /* 0x000362000c1e1500 */
[----:B0-----:R-:W-:-:S03]  /*1f310*/  IMAD.WIDE R10, R3, 0x2, R22 ;  /* 0x00000002030a7825 */ /* 0x001fc600078e0216 */
[----:B------:R-:W5:Y:S04]  /*1f320*/  LDG.E.U16 R52, desc[UR8][R6.64] ;  /* 0x0000000806347981 */ /* 0x000f68000c1e1500 */
[----:B------:R-:W5:Y:S01]  /*1f330*/  LDL.64 R22, [R1+0xc18] ;  /* 0x000c180001167983 */ /* 0x000f620000100a00 */
[----:B-1----:R-:W-:-:S03]  /*1f340*/  IMAD.WIDE R14, R3, 0x2, R40 ;  /* 0x00000002030e7825 */ /* 0x002fc600078e0228 */
[----:B------:R-:W5:Y:S04]  /*1f350*/  LDG.E.U16 R49, desc[UR8][R10.64] ;  /* 0x000000080a317981 */ /* 0x000f68000c1e1500 */
[----:B------:R4:W5:Y:S04]  /*1f360*/  LDG.E.U16 R51, desc[UR8][R14.64] ;  /* 0x000000080e337981 */ /* 0x000968000c1e1500 */
[----:B------:R-:W5:Y:S01]  /*1f370*/  LDG.E.U16 R150, desc[UR8][R150.64] ;  /* 0x0000000896967981 */ /* 0x000f62000c1e1500 */
[----:B--2---:R-:W-:-:S03]  /*1f380*/  IMAD.WIDE R8, R3, 0x2, R20 ;  /* 0x0000000203087825 */ /* 0x004fc600078e0214 */
[----:B------:R-:W2:Y:S01]  /*1f390*/  LDL.64 R20, [R1+0xb60] ;  /* 0x000b600001147983 */ /* 0x000ea20000100a00 */
[----:B------:R-:W-:-:S03]  /*1f3a0*/  IMAD.WIDE R12, R3, 0x2, R30 ;  /* 0x00000002030c7825 */ /* 0x000fc600078e021e */
[----:B------:R-:W2:Y:S04]  /*1f3b0*/  LDL.64 R30, [R1+0xbc0] ;  /* 0x000bc000011e7983 */ /* 0x000ea80000100a00 */
[----:B------:R0:W2:Y:S04]  /*1f3c0*/  LDG.E.U16 R50, desc[UR8][R12.64] ;  /* 0x000000080c327981 */ /* 0x0000a8000c1e1500 */
[----:B------:R-:W2:Y:S01]  /*1f3d0*/  LDG.E.U16 R48, desc[UR8][R8.64] ;  /* 0x0000000808307981 */ /* 0x000ea2000c1e1500 */
[----:B----4-:R-:W-:-:S03]  /*1f3e0*/  IMAD.WIDE R14, R3, 0x2, R18 ;  /* 0x00000002030e7825 */ /* 0x010fc600078e0212 */
[----:B------:R-:W4:Y:S01]  /*1f3f0*/  LDL.64 R18, [R1+0xa00] ;  /* 0x000a000001127983 */ /* 0x000f220000100a00 */
[----:B0-----:R-:W-:-:S03]  /*1f400*/  IMAD.WIDE R12, R3, 0x2, R38 ;  /* 0x00000002030c7825 */ /* 0x001fc600078e0226 */
[----:B------:R-:W4:Y:S04]  /*1f410*/  LDG.E.U16 R46, desc[UR8][R14.64] ;  /* 0x000000080e2e7981 */ /* 0x000f28000c1e1500 */
[----:B------:R0:W4:Y:S01]  /*1f420*/  LDG.E.U16 R45, desc[UR8][R12.64] ;  /* 0x000000080c2d7981 */ /* 0x000122000c1e1500 */
[----:B---3--:R-:W-:-:S03]  /*1f430*/  IMAD.WIDE R6, R3, 0x2, R16 ;  /* 0x0000000203067825 */ /* 0x008fc600078e0210 */
[----:B------:R-:W3:Y:S04]  /*1f440*/  LDL.64 R16, [R1+0xbb8] ;  /* 0x000bb80001107983 */ /* 0x000ee80000100a00 */
[----:B------:R1:W3:Y:S01]  /*1f450*/  LDG.E.U16 R47, desc[UR8][R6.64] ;  /* 0x00000008062f7981 */ /* 0x0002e2000c1e1500 */
[----:B-----5:R-:W-:-:S03]  /*1f460*/  IMAD.WIDE R10, R3, 0x2, R28 ;  /* 0x00000002030a7825 */ /* 0x020fc600078e021c */
[----:B------:R-:W5:Y:S01]  /*1f470*/  LDL.64 R28, [R1+0x1040] ;  /* 0x00104000011c7983 */ /* 0x000f620000100a00 */
[----:B0-----:R-:W-:-:S03]  /*1f480*/  IMAD.WIDE R12, R3, 0x2, R34 ;  /* 0x00000002030c7825 */ /* 0x001fc600078e0222 */
[----:B------:R0:W5:Y:S01]  /*1f490*/  LDG.E.U16 R44, desc[UR8][R10.64] ;  /* 0x000000080a2c7981 */ /* 0x000162000c1e1500 */
[----:B------:R-:W-:-:S03]  /*1f4a0*/  IMAD.WIDE R8, R3, 0x2, R26 ;  /* 0x0000000203087825 */ /* 0x000fc600078e021a */
[----:B------:R-:W5:Y:S04]  /*1f4b0*/  LDL.64 R26, [R1+0x1038] ;  /* 0x00103800011a7983 */ /* 0x000f680000100a00 */
[----:B------:R0:W5:Y:S01]  /*1f4c0*/  LDG.E.U16 R43, desc[UR8][R8.64] ;  /* 0x00000008082b7981 */ /* 0x000162000c1e1500 */
[----:B-1----:R-:W-:-:S03]  /*1f4d0*/  IMAD.WIDE R6, R3, 0x2, R36 ;  /* 0x0000000203067825 */ /* 0x002fc600078e0224 */
[----:B------:R-:W5:Y:S01]  /*1f4e0*/  LDG.E.U16 R41, desc[UR8][R12.64] ;  /* 0x000000080c297981 */ /* 0x000f62000c1e1500 */
[----:B0-----:R-:W-:-:S03]  /*1f4f0*/  IMAD.WIDE R10, R3, 0x2, R32 ;  /* 0x00000002030a7825 */ /* 0x001fc600078e0220 */
[----:B------:R-:W5:Y:S01]  /*1f500*/  LDL.64 R32, [R1+0xf08] ;  /* 0x000f080001207983 */ /* 0x000f620000100a00 */
[----:B------:R-:W-:-:S03]  /*1f510*/  IMAD.WIDE R8, R3, 0x2, R24 ;  /* 0x0000000203087825 */ /* 0x000fc600078e0218 */
[----:B------:R-:W5:Y:S04]  /*1f520*/  LDL.64 R24, [R1+0xf68] ;  /* 0x000f680001187983 */ /* 0x000f680000100a00 */
[----:B------:R0:W5:Y:S04]  /*1f530*/  LDG.E.U16 R42, desc[UR8][R6.64] ;  /* 0x00000008062a7981 */ /* 0x000168000c1e1500 */
[----:B------:R4:W5:Y:S04]  /*1f540*/  LDG.E.U16 R40, desc[UR8][R10.64] ;  /* 0x000000080a287981 */ /* 0x000968000c1e1500 */
[----:B------:R-:W5:Y:S01]  /*1f550*/  LDG.E.U16 R39, desc[UR8][R8.64] ;  /* 0x0000000808277981 */ /* 0x000f62000c1e1500 */
[----:B0-----:R-:W-:-:S03]  /*1f560*/  IMAD.WIDE R6, R3, 0x2, R22 ;  /* 0x0000000203067825 */ /* 0x001fc600078e0216 */
[----:B------:R-:W5:Y:S04]  /*1f570*/  LDL.64 R22, [R1+0xf10] ;  /* 0x000f100001167983 */ /* 0x000f680000100a00 */
        /* <DEDUP_REMOVED lines=11> */
[----:B------:R-:W4:Y:S01]  /*1f630*/  LDG.E.U16 R165, desc[UR8][R12.64] ;  /* 0x000000080ca57981 */ /* 0x000f22000c1e1500 */
[----:B---3--:R-:W-:-:S03]  /*1f640*/  IMAD.WIDE R16, R3, 0x2, R16 ;  /* 0x0000000203107825 */ /* 0x008fc600078e0210 */
[----:B------:R-:W3:Y:S04]  /*1f650*/  LDL.64 R116, [R1+0xd28] ;  /* 0x000d280001747983 */ /* 0x000ee80000100a00 */
[----:B------:R0:W3:Y:S01]  /*1f660*/  LDG.E.U16 R37, desc[UR8][R16.64] ;  /* 0x0000000810257981 */ /* 0x0000e2000c1e1500 */
[----:B-----5:R-:W-:-:S03]  /*1f670*/  IMAD.WIDE R8, R3, 0x2, R28 ;  /* 0x0000000203087825 */ /* 0x020fc600078e021c */
[----:B------:R-:W5:Y:S04]  /*1f680*/  LDL.64 R28, [R1+0xe48] ;  /* 0x000e4800011c7983 */ /* 0x000f680000100a00 */
[----:B------:R1:W3:Y:S01]  /*1f690*/  LDG.E.U16 R180, desc[UR8][R8.64] ;  /* 0x0000000808b47981 */ /* 0x0002e2000c1e1500 */
[----:B------:R-:W-:-:S03]  /*1f6a0*/  IMAD.WIDE R6, R3, 0x2, R26 ;  /* 0x0000000203067825 */ /* 0x000fc600078e021a */
[----:B------:R-:W3:Y:S01]  /*1f6b0*/  LDL.64 R26, [R1+0xd88] ;  /* 0x000d8800011a7983 */ /* 0x000ee20000100a00 */
[----:B0-----:R-:W-:-:S03]  /*1f6c0*/  IMAD.WIDE R16, R3, 0x2, R124 ;  /* 0x0000000203107825 */ /* 0x001fc600078e027c */
[----:B------:R-:W3:Y:S04]  /*1f6d0*/  LDG.E.U16 R179, desc[UR8][R6.64] ;  /* 0x0000000806b37981 */ /* 0x000ee8000c1e1500 */
[----:B------:R0:W3:Y:S01]  /*1f6e0*/  LDG.E.U16 R167, desc[UR8][R16.64] ;  /* 0x0000000810a77981 */ /* 0x0000e2000c1e1500 */
[----:B------:R-:W-:-:S03]  /*1f6f0*/  IMAD.WIDE R10, R3, 0x2, R98 ;  /* 0x00000002030a7825 */ /* 0x000fc600078e0262 */
[----:B------:R-:W3:Y:S01]  /*1f700*/  LDL.64 R98, [R1+0xcd0] ;  /* 0x000cd00001627983 */ /* 0x000ee20000100a00 */
[----:B-1----:R-:W-:-:S03]  /*1f710*/  IMAD.WIDE R8, R3, 0x2, R24 ;  /* 0x0000000203087825 */ /* 0x002fc600078e0218 */
[----:B------:R-:W3:Y:S01]  /*1f720*/  LDL.64 R24, [R1+0xd30] ;  /* 0x000d300001187983 */ /* 0x000ee20000100a00 */
[----:B0-----:R-:W-:-:S03]  /*1f730*/  IMAD.WIDE R16, R3, 0x2, R32 ;  /* 0x0000000203107825 */ /* 0x001fc600078e0220 */
[----:B------:R-:W3:Y:S04]  /*1f740*/  LDG.E.U16 R149, desc[UR8][R10.64] ;  /* 0x000000080a957981 */ /* 0x000ee8000c1e1500 */
[----:B------:R-:W3:Y:S04]  /*1f750*/  LDG.E.U16 R147, desc[UR8][R8.64] ;  /* 0x0000000808937981 */ /* 0x000ee8000c1e1500 */
[----:B------:R-:W3:Y:S04]  /*1f760*/  LDL.64 R124, [R1+0x1028] ;  /* 0x00102800017c7983 */ /* 0x000ee80000100a00 */
[----:B------:R0:W3:Y:S01]  /*1f770*/  LDG.E.U16 R33, desc[UR8][R16.64] ;  /* 0x0000000810217981 */ /* 0x0000e2000c1e1500 */
[----:B------:R-:W-:-:S03]  /*1f780*/  IMAD.WIDE R6, R3, 0x2, R22 ;  /* 0x0000000203067825 */ /* 0x000fc600078e0216 */
[----:B------:R-:W3:Y:S04]  /*1f790*/  LDL.64 R22, [R1+0xcc8] ;  /* 0x000cc80001167983 */ /* 0x000ee80000100a00 */
[----:B------:R-:W3:Y:S01]  /*1f7a0*/  LDG.E.U16 R34, desc[UR8][R6.64] ;  /* 0x0000000806227981 */ /* 0x000ee2000c1e1500 */
[----:B0-----:R-:W-:-:S03]  /*1f7b0*/  IMAD.WIDE R16, R3, 0x2, R122 ;  /* 0x0000000203107825 */ /* 0x001fc600078e027a */
[----:B------:R-:W3:Y:S01]  /*1f7c0*/  LDL.64 R122, [R1+0xea0] ;  /* 0x000ea000017a7983 */ /* 0x000ee20000100a00 */
[----:B--2---:R-:W-:-:S03]  /*1f7d0*/  IMAD.WIDE R12, R3, 0x2, R20 ;  /* 0x00000002030c7825 */ /* 0x004fc600078e0214 */
[----:B------:R-:W2:Y:S04]  /*1f7e0*/  LDL.64 R20, [R1+0xc70] ;  /* 0x000c700001147983 */ /* 0x000ea80000100a00 */
[----:B------:R0:W2:Y:S02]  /*1f7f0*/  LDG.E.U16 R32, desc[UR8][R12.64] ;  /* 0x000000080c207981 */ /* 0x0000a4000c1e1500 */
[C---:B0-----:R-:W-:Y:S02]  /*1f800*/  IMAD.WIDE R12, R3.reuse, 0x2, R120 ;  /* 0x00000002030c7825 */ /* 0x041fe400078e0278 */
[----:B------:R-:W2:Y:S02]  /*1f810*/  LDL.64 R120, [R1+0xba8] ;  /* 0x000ba80001787983 */ /* 0x000ea40000100a00 */
[----:B------:R-:W-:-:S04]  /*1f820*/  IMAD.WIDE R10, R3, 0x2, R30 ;  /* 0x00000002030a7825 */ /* 0x000fc800078e021e */
[C---:B----4-:R-:W-:Y:S01]  /*1f830*/  IMAD.WIDE R8, R3.reuse, 0x2, R18 ;  /* 0x0000000203087825 */ /* 0x050fe200078e0212 */
[----:B------:R0:W4:Y:S04]  /*1f840*/  LDG.E.U16 R31, desc[UR8][R10.64] ;  /* 0x000000080a1f7981 */ /* 0x000128000c1e1500 */
[----:B------:R-:W4:Y:S04]  /*1f850*/  LDL.64 R18, [R1+0xc68] ;  /* 0x000c680001127983 */ /* 0x000f280000100a00 */
[----:B------:R3:W4:Y:S01]  /*1f860*/  LDG.E.U16 R30, desc[UR8][R8.64] ;  /* 0x00000008081e7981 */ /* 0x000722000c1e1500 */
[----:B0-----:R-:W-:-:S03]  /*1f870*/  IMAD.WIDE R10, R3, 0x2, R118 ;  /* 0x00000002030a7825 */ /* 0x001fc600078e0276 */
[----:B------:R-:W4:Y:S01]  /*1f880*/  LDL.64 R118, [R1+0x9f8] ;  /* 0x0009f80001767983 */ /* 0x000f220000100a00 */
[----:B-----5:R-:W-:-:S03]  /*1f890*/  IMAD.WIDE R6, R3, 0x2, R28 ;  /* 0x0000000203067825 */ /* 0x020fc600078e021c */
[----:B------:R-:W5:Y:S04]  /*1f8a0*/  LDG.E.U16 R28, desc[UR8][R16.64] ;  /* 0x00000008101c7981 */ /* 0x000f68000c1e1500 */
[----:B------:R0:W5:Y:S01]  /*1f8b0*/  LDG.E.U16 R29, desc[UR8][R6.64] ;  /* 0x00000008061d7981 */ /* 0x000162000c1e1500 */
[----:B---3--:R-:W-:-:S03]  /*1f8c0*/  IMAD.WIDE R8, R3, 0x2, R26 ;  /* 0x0000000203087825 */ /* 0x008fc600078e021a */
[----:B------:R1:W3:Y:S04]  /*1f8d0*/  LDG.E.U16 R27, desc[UR8][R12.64] ;  /* 0x000000080c1b7981 */ /* 0x0002e8000c1e1500 */
[----:B------:R0:W3:Y:S02]  /*1f8e0*/  LDG.E.U16 R26, desc[UR8][R10.64] ;  /* 0x000000080a1a7981 */ /* 0x0000e4000c1e1500 */
[C---:B0-----:R-:W-:Y:S02]  /*1f8f0*/  IMAD.WIDE R6, R3.reuse, 0x2, R24 ;  /* 0x0000000203067825 */ /* 0x041fe400078e0218 */
[----:B------:R2:W3:Y:S02]  /*1f900*/  LDG.E.U16 R25, desc[UR8][R8.64] ;  /* 0x0000000808197981 */ /* 0x0004e4000c1e1500 */
[----:B-1----:R-:W-:-:S02]  /*1f910*/  IMAD.WIDE R12, R3, 0x2, R98 ;  /* 0x00000002030c7825 */ /* 0x002fc400078e0262 */
[----:B------:R-:W3:Y:S02]  /*1f920*/  LDL.64 R98, [R1+0xf58] ;  /* 0x000f580001627983 */ /* 0x000ee40000100a00 */
[C---:B------:R-:W-:Y:S02]  /*1f930*/  IMAD.WIDE R16, R3.reuse, 0x2, R116 ;  /* 0x0000000203107825 */ /* 0x040fe400078e0274 */
[----:B------:R-:W3:Y:S04]  /*1f940*/  LDL.64 R116, [R1+0xf60] ;  /* 0x000f600001747983 */ /* 0x000ee80000100a00 */
[----:B------:R-:W3:Y:S01]  /*1f950*/  LDG.E.U16 R24, desc[UR8][R6.64] ;  /* 0x0000000806187981 */ /* 0x000ee2000c1e1500 */
[----:B------:R-:W-:-:S03]  /*1f960*/  IMAD.WIDE R10, R3, 0x2, R22 ;  /* 0x00000002030a7825 */ /* 0x000fc600078e0216 */
[----:B------:R-:W5:Y:S04]  /*1f970*/  LDG.E.U16 R23, desc[UR8][R16.64] ;  /* 0x0000000810177981 */ /* 0x000f68000c1e1500 */
[----:B------:R-:W5:Y:S01]  /*1f980*/  LDG.E.U16 R22, desc[UR8][R12.64] ;  /* 0x000000080c167981 */ /* 0x000f62000c1e1500 */
[----:B--2---:R-:W-:-:S03]  /*1f990*/  IMAD.WIDE R8, R3, 0x2, R20 ;  /* 0x0000000203087825 */ /* 0x004fc600078e0214 */
[----:B------:R-:W2:Y:S04]  /*1f9a0*/  LDG.E.U16 R21, desc[UR8][R10.64] ;  /* 0x000000080a157981 */ /* 0x000ea8000c1e1500 */
[----:B------:R0:W2:Y:S02]  /*1f9b0*/  LDG.E.U16 R20, desc[UR8][R8.64] ;  /* 0x0000000808147981 */ /* 0x0000a4000c1e1500 */
[C---:B0-----:R-:W-:Y:S02]  /*1f9c0*/  IMAD.WIDE R8, R3.reuse, 0x2, R120 ;  /* 0x0000000203087825 */ /* 0x041fe400078e0278 */
[----:B------:R-:W2:Y:S02]  /*1f9d0*/  LDL.64 R120, [R1+0xe98] ;  /* 0x000e980001787983 */ /* 0x000ea40000100a00 */
[----:B------:R-:W-:-:S02]  /*1f9e0*/  IMAD.WIDE R10, R3, 0x2, R130 ;  /* 0x00000002030a7825 */ /* 0x000fc400078e0282 */
[----:B------:R-:W5:Y:S04]  /*1f9f0*/  LDL.64 R130, [R1+0xe40] ;  /* 0x000e400001827983 */ /* 0x000f680000100a00 */
[----:B------:R0:W5:Y:S01]  /*1fa00*/  LDG.E.U16 R5, desc[UR8][R10.64] ;  /* 0x000000080a057981 */ /* 0x000162000c1e1500 */
[----:B----4-:R-:W-:-:S05]  /*1fa10*/  IMAD.WIDE R6, R3, 0x2, R18 ;  /* 0x0000000203067825 */ /* 0x010fca00078e0212 */
[----:B------:R1:W4:Y:S01]  /*1fa20*/  LDG.E.U16 R19, desc[UR8][R6.64] ;  /* 0x0000000806137981 */ /* 0x000322000c1e1500 */
[----:B0-----:R-:W-:-:S03]  /*1fa30*/  IMAD.WIDE R10, R3, 0x2, R124 ;  /* 0x00000002030a7825 */ /* 0x001fc600078e027c */
[----:B------:R-:W4:Y:S01]  /*1fa40*/  LDL.64 R124, [R1+0xe38] ;  /* 0x000e3800017c7983 */ /* 0x000f220000100a00 */
[C---:B-1----:R-:W-:Y:S02]  /*1fa50*/  IMAD.WIDE R6, R3.reuse, 0x2, R118 ;  /* 0x0000000203067825 */ /* 0x042fe400078e0276 */
[----:B------:R-:W0:Y:S03]  /*1fa60*/  LDC R118, c[0x0][0x3c4] ;  /* 0x0000f100ff767b82 */ /* 0x000e260000000800 */
[----:B------:R1:W4:Y:S02]  /*1fa70*/  LDG.E.U16 R15, desc[UR8][R6.64] ;  /* 0x00000008060f7981 */ /* 0x000324000c1e1500 */
[----:B-1----:R-:W-:-:S05]  /*1fa80*/  IMAD.WIDE R6, R3, 0x2, R138 ;  /* 0x0000000203067825 */ /* 0x002fca00078e028a */
[----:B------:R1:W4:Y:S02]  /*1fa90*/  LDG.E.U16 R151, desc[UR8][R6.64] ;  /* 0x0000000806977981 */ /* 0x000324000c1e1500 */
[C---:B-1----:R-:W-:Y:S02]  /*1faa0*/  IMAD.WIDE R6, R3.reuse, 0x2, R122 ;  /* 0x0000000203067825 */ /* 0x042fe400078e027a */
[----:B------:R-:W4:Y:S02]  /*1fab0*/  LDL.64 R122, [R1+0xde0] ;  /* 0x000de000017a7983 */ /* 0x000f240000100a00 */
[----:B------:R-:W-:-:S04]  /*1fac0*/  IMAD.WIDE R16, R3, 0x2, R188 ;  /* 0x0000000203107825 */ /* 0x000fc800078e02bc */
[C---:B------:R-:W-:Y:S01]  /*1fad0*/  IMAD.WIDE R12, R3.reuse, 0x2, R186 ;  /* 0x00000002030c7825 */ /* 0x040fe200078e02ba */
[----:B------:R-:W4:Y:S03]  /*1fae0*/  LDG.E.U16 R18, desc[UR8][R16.64] ;  /* 0x0000000810127981 */ /* 0x000f26000c1e1500 */
[----:B---3--:R-:W-:-:S04]  /*1faf0*/  IMAD.WIDE R98, R3, 0x2, R98 ;  /* 0x0000000203627825 */ /* 0x008fc800078e0262 */
[C---:B------:R-:W-:Y:S01]  /*1fb00*/  IMAD.WIDE R116, R3.reuse, 0x2, R116 ;  /* 0x0000000203747825 */ /* 0x040fe200078e0274 */
[----:B------:R-:W3:Y:S01]  /*1fb10*/  LDG.E.U16 R145, desc[UR8][R98.64] ;  /* 0x0000000862917981 */ /* 0x000ee2000c1e1500 */
[----:B0-----:R-:W-:Y:S01]  /*1fb20*/  SHF.L.U32 R118, R118, 0x3, RZ ;  /* 0x0000000376767819 */ /* 0x001fe200000006ff */
[----:B------:R-:W0:Y:S02]  /*1fb30*/  LDC R186, c[0x0][0x3c4] ;  /* 0x0000f100ffba7b82 */ /* 0x000e240000000800 */
[----:B------:R1:W3:Y:S04]  /*1fb40*/  LDG.E.U16 R17, desc[UR8][R12.64] ;  /* 0x000000080c117981 */ /* 0x0002e8000c1e1500 */
[----:B------:R1:W3:Y:S01]  /*1fb50*/  LDG.E.U16 R16, desc[UR8][R8.64] ;  /* 0x0000000808107981 */ /* 0x0002e2000c1e1500 */
[----:B------:R-:W-:Y:S01]  /*1fb60*/  SHF.L.U32 R168, R168, 0x2, RZ ;  /* 0x00000002a8a87819 */ /* 0x000fe200000006ff */
[----:B------:R-:W-:Y:S01]  /*1fb70*/  IMAD R178, R178, 0xc, RZ ;  /* 0x0000000cb2b27824 */ /* 0x000fe200078e02ff */
[----:B------:R-:W-:Y:S01]  /*1fb80*/  LEA R182, R182, R182, 0x2 ;  /* 0x000000b6b6b67211 */ /* 0x000fe200078e10ff */
[----:B------:R-:W3:Y:S01]  /*1fb90*/  LDG.E.U16 R146, desc[UR8][R116.64] ;  /* 0x0000000874927981 */ /* 0x000ee2000c1e1500 */
[----:B------:R-:W0:Y:S01]  /*1fba0*/  LDC R188, c[0x0][0x3c4] ;  /* 0x0000f100ffbc7b82 */ /* 0x000e220000000800 */
[----:B-1----:R-:W-:-:S04]  /*1fbb0*/  IMAD.WIDE R12, R3, 0x2, R154 ;  /* 0x00000002030c7825 */ /* 0x002fc800078e029a */
[C---:B------:R-:W-:Y:S02]  /*1fbc0*/  IMAD.WIDE R154, R3.reuse, 0x2, R152 ;  /* 0x00000002039a7825 */ /* 0x040fe400078e0298 */
[----:B------:R1:W3:Y:S02]  /*1fbd0*/  LDG.E.U16 R153, desc[UR8][R10.64] ;  /* 0x000000080a997981 */ /* 0x0002e4000c1e1500 */
[C---:B------:R-:W-:Y:S02]  /*1fbe0*/  IMAD.WIDE R8, R3.reuse, 0x2, R140 ;  /* 0x0000000203087825 */ /* 0x040fe400078e028c */
[----:B------:R-:W3:Y:S04]  /*1fbf0*/  LDG.E.U16 R13, desc[UR8][R12.64] ;  /* 0x000000080c0d7981 */ /* 0x000ee8000c1e1500 */
[----:B------:R1:W3:Y:S02]  /*1fc00*/  LDG.E.U16 R152, desc[UR8][R8.64] ;  /* 0x0000000808987981 */ /* 0x0002e4000c1e1500 */
[----:B-1----:R-:W-:Y:S01]  /*1fc10*/  IMAD.WIDE R10, R3, 0x2, R136 ;  /* 0x00000002030a7825 */ /* 0x002fe200078e0288 */
[----:B------:R-:W-:Y:S01]  /*1fc20*/  SHF.L.U32 R98, R97, 0x4, RZ ;  /* 0x0000000461627819 */ /* 0x000fe200000006ff */
[----:B------:R1:W3:Y:S04]  /*1fc30*/  LDG.E.U16 R154, desc[UR8][R154.64] ;  /* 0x000000089a9a7981 */ /* 0x0002e8000c1e1500 */
[----:B------:R-:W3:Y:S01]  /*1fc40*/  LDG.E.U16 R12, desc[UR8][R10.64] ;  /* 0x000000080a0c7981 */ /* 0x000ee2000c1e1500 */
[----:B------:R-:W-:-:S02]  /*1fc50*/  IMAD.WIDE R8, R3, 0x2, R132 ;  /* 0x0000000203087825 */ /* 0x000fc400078e0284 */
[----:B------:R-:W0:Y:S01]  /*1fc60*/  LDC R132, c[0x0][0x3c4] ;  /* 0x0000f100ff847b82 */ /* 0x000e220000000800 */
[----:B------:R-:W3:Y:S01]  /*1fc70*/  LDG.E.U16 R10, desc[UR8][R6.64] ;  /* 0x00000008060a7981 */ /* 0x000ee2000c1e1500 */
[----:B------:R-:W-:-:S06]  /*1fc80*/  IMAD.WIDE R116, R98, 0x2, R198 ;  /* 0x0000000262747825 */ /* 0x000fcc00078e02c6 */
[----:B-1----:R-:W1:Y:S01]  /*1fc90*/  LDC R155, c[0x0][0x3c4] ;  /* 0x0000f100ff9b7b82 */ /* 0x002e620000000800 */
[----:B------:R-:W3:Y:S01]  /*1fca0*/  LDG.E.U16 R11, desc[UR8][R8.64] ;  /* 0x00000008080b7981 */ /* 0x000ee2000c1e1500 */
[----:B------:R-:W-:-:S04]  /*1fcb0*/  IMAD.WIDE R98, R98, 0x2, R200 ;  /* 0x0000000262627825 */ /* 0x000fc800078e02c8 */
[----:B------:R-:W-:-:S04]  /*1fcc0*/  IMAD.WIDE R140, R118, 0x2, R198 ;  /* 0x00000002768c7825 */ /* 0x000fc800078e02c6 */
[----:B------:R-:W-:-:S04]  /*1fcd0*/  IMAD.WIDE R118, R118, 0x2, R200 ;  /* 0x0000000276767825 */ /* 0x000fc800078e02c8 */
[----:B------:R-:W-:-:S04]  /*1fce0*/  IMAD.WIDE R116, R3, 0x2, R116 ;  /* 0x0000000203747825 */ /* 0x000fc800078e0274 */
[C---:B------:R-:W-:Y:S01]  /*1fcf0*/  IMAD.WIDE R98, R3.reuse, 0x2, R98 ;  /* 0x0000000203627825 */ /* 0x040fe200078e0262 */
[----:B------:R-:W3:Y:S03]  /*1fd00*/  LDG.E.U16 R137, desc[UR8][R116.64] ;  /* 0x0000000874897981 */ /* 0x000ee6000c1e1500 */
[----:B------:R-:W-:Y:S01]  /*1fd10*/  IMAD.WIDE R118, R3, 0x2, R118 ;  /* 0x0000000203767825 */ /* 0x000fe200078e0276 */
[----:B------:R0:W3:Y:S04]  /*1fd20*/  LDG.E.U16 R136, desc[UR8][R98.64] ;  /* 0x0000000862887981 */ /* 0x0000e8000c1e1500 */
[----:B------:R-:W3:Y:S01]  /*1fd30*/  LDG.E.U16 R139, desc[UR8][R118.64] ;  /* 0x00000008768b7981 */ /* 0x000ee2000c1e1500 */
[----:B0-----:R-:W-:Y:S01]  /*1fd40*/  LEA R98, R100, R100, 0x3 ;  /* 0x0000006464627211 */ /* 0x001fe200078e18ff */
[----:B-1----:R-:W-:-:S02]  /*1fd50*/  IMAD R155, R155, 0x12, RZ ;  /* 0x000000129b9b7824 */ /* 0x002fc400078e02ff */
[----:B------:R-:W-:-:S06]  /*1fd60*/  IMAD.WIDE R140, R3, 0x2, R140 ;  /* 0x00000002038c7825 */ /* 0x000fcc00078e028c */
[----:B------:R-:W3:Y:S01]  /*1fd70*/  LDG.E.U16 R140, desc[UR8][R140.64] ;  /* 0x000000088c8c7981 */ /* 0x000ee2000c1e1500 */
[C---:B--2---:R-:W-:Y:S02]  /*1fd80*/  IMAD.WIDE R6, R3.reuse, 0x2, R120 ;  /* 0x0000000203067825 */ /* 0x044fe400078e0278 */
[----:B------:R-:W0:Y:S03]  /*1fd90*/  LDC R120, c[0x0][0x3c4] ;  /* 0x0000f100ff787b82 */ /* 0x000e260000000800 */
[----:B------:R5:W2:Y:S05]  /*1fda0*/  LDG.E.U16 R9, desc[UR8][R6.64] ;  /* 0x0000000806097981 */ /* 0x000aaa000c1e1500 */
[----:B------:R-:W1:Y:S01]  /*1fdb0*/  LDC R121, c[0x0][0x3c4] ;  /* 0x0000f100ff797b82 */ /* 0x000e620000000800 */
[----:B-----5:R-:W-:-:S05]  /*1fdc0*/  IMAD.WIDE R6, R3, 0x2, R130 ;  /* 0x0000000203067825 */ /* 0x020fca00078e0282 */
[----:B------:R4:W5:Y:S02]  /*1fdd0*/  LDG.E.U16 R8, desc[UR8][R6.64] ;  /* 0x0000000806087981 */ /* 0x000964000c1e1500 */
[----:B----4-:R-:W-:Y:S02]  /*1fde0*/  IMAD.WIDE R6, R3, 0x2, R124 ;  /* 0x0000000203067825 */ /* 0x010fe400078e027c */
[----:B------:R-:W4:Y:S01]  /*1fdf0*/  LDC R124, c[0x0][0x3c4] ;  /* 0x0000f100ff7c7b82 */ /* 0x000f220000000800 */
[----:B0-----:R-:W-:Y:S01]  /*1fe00*/  LEA R116, R120, R120, 0x4 ;  /* 0x0000007878747211 */ /* 0x001fe200078e20ff */
[----:B-1----:R-:W-:Y:S02]  /*1fe10*/  IMAD.WIDE R130, R121, 0x2, R200 ;  /* 0x0000000279827825 */ /* 0x002fe400078e02c8 */
[----:B------:R-:W2:Y:S04]  /*1fe20*/  LDG.E.U16 R7, desc[UR8][R6.64] ;  /* 0x0000000806077981 */ /* 0x000ea8000c1e1500 */
[----:B------:R-:W0:Y:S01]  /*1fe30*/  LDC R125, c[0x0][0x3c4] ;  /* 0x0000f100ff7d7b82 */ /* 0x000e220000000800 */
[----:B------:R-:W-:-:S04]  /*1fe40*/  IMAD.WIDE R118, R116, 0x2, R198 ;  /* 0x0000000274767825 */ /* 0x000fc800078e02c6 */
[----:B------:R-:W-:-:S04]  /*1fe50*/  IMAD.WIDE R116, R116, 0x2, R200 ;  /* 0x0000000274747825 */ /* 0x000fc800078e02c8 */
[----:B------:R-:W-:-:S04]  /*1fe60*/  IMAD.WIDE R120, R98, 0x2, R198 ;  /* 0x0000000262787825 */ /* 0x000fc800078e02c6 */
[----:B------:R-:W-:-:S04]  /*1fe70*/  IMAD.WIDE R98, R98, 0x2, R200 ;  /* 0x0000000262627825 */ /* 0x000fc800078e02c8 */
[----:B------:R-:W-:-:S04]  /*1fe80*/  IMAD.WIDE R122, R3, 0x2, R122 ;  /* 0x00000002037a7825 */ /* 0x000fc800078e027a */
[C---:B------:R-:W-:Y:S01]  /*1fe90*/  IMAD.WIDE R116, R3.reuse, 0x2, R116 ;  /* 0x0000000203747825 */ /* 0x040fe200078e0274 */
[----:B------:R4:W2:Y:S03]  /*1fea0*/  LDG.E.U16 R6, desc[UR8][R122.64] ;  /* 0x000000087a067981 */ /* 0x0008a6000c1e1500 */
[C---:B------:R-:W-:Y:S01]  /*1feb0*/  IMAD.WIDE R120, R3.reuse, 0x2, R120 ;  /* 0x0000000203787825 */ /* 0x040fe200078e0278 */
[----:B------:R0:W2:Y:S03]  /*1fec0*/  LDG.E.U16 R97, desc[UR8][R116.64] ;  /* 0x0000000874617981 */ /* 0x0000a6000c1e1500 */
[----:B------:R-:W-:Y:S01]  /*1fed0*/  IMAD.WIDE R98, R3, 0x2, R98 ;  /* 0x0000000203627825 */ /* 0x000fe200078e0262 */
[----:B------:R1:W2:Y:S01]  /*1fee0*/  LDG.E.U16 R100, desc[UR8][R120.64] ;  /* 0x0000000878647981 */ /* 0x0002a2000c1e1500 */
[----:B----4-:R-:W-:-:S02]  /*1fef0*/  SHF.L.U32 R122, R124, 0x1, RZ ;  /* 0x000000017c7a7819 */ /* 0x010fc400000006ff */
[----:B------:R-:W-:Y:S02]  /*1ff00*/  IMAD.WIDE R118, R3, 0x2, R118 ;  /* 0x0000000203767825 */ /* 0x000fe400078e0276 */
[----:B------:R-:W4:Y:S02]  /*1ff10*/  LDG.E.U16 R99, desc[UR8][R98.64] ;  /* 0x0000000862637981 */ /* 0x000f24000c1e1500 */
[----:B0-----:R-:W-:-:S04]  /*1ff20*/  IMAD.WIDE R116, R125, 0x2, R198 ;  /* 0x000000027d747825 */ /* 0x001fc800078e02c6 */
[----:B------:R-:W-:-:S04]  /*1ff30*/  IMAD.WIDE R124, R122, 0x2, R198 ;  /* 0x000000027a7c7825 */ /* 0x000fc800078e02c6 */
[----:B-1----:R-:W-:Y:S01]  /*1ff40*/  IMAD R120, R132, 0xa, RZ ;  /* 0x0000000a84787824 */ /* 0x002fe200078e02ff */
[----:B------:R0:W2:Y:S01]  /*1ff50*/  LDG.E.U16 R98, desc[UR8][R118.64] ;  /* 0x0000000876627981 */ /* 0x0000a2000c1e1500 */
[----:B------:R-:W-:-:S04]  /*1ff60*/  IMAD.WIDE R122, R122, 0x2, R200 ;  /* 0x000000027a7a7825 */ /* 0x000fc800078e02c8 */
[----:B------:R-:W-:-:S04]  /*1ff70*/  IMAD.WIDE R130, R3, 0x2, R130 ;  /* 0x0000000203827825 */ /* 0x000fc800078e0282 */
[----:B------:R-:W-:Y:S02]  /*1ff80*/  IMAD.WIDE R116, R3, 0x2, R116 ;  /* 0x0000000203747825 */ /* 0x000fe400078e0274 */
[----:B------:R-:W2:Y:S02]  /*1ff90*/  LDG.E.U16 R130, desc[UR8][R130.64] ;  /* 0x0000000882827981 */ /* 0x000ea4000c1e1500 */
[----:B0-----:R-:W-:-:S04]  /*1ffa0*/  IMAD.WIDE R118, R120, 0x2, R198 ;  /* 0x0000000278767825 */ /* 0x001fc800078e02c6 */
[----:B------:R-:W-:-:S04]  /*1ffb0*/  IMAD.WIDE R132, R155, 0x2, R198 ;  /* 0x000000029b847825 */ /* 0x000fc800078e02c6 */
[----:B------:R-:W-:Y:S01]  /*1ffc0*/  IMAD.WIDE R120, R120, 0x2, R200 ;  /* 0x0000000278787825 */ /* 0x000fe200078e02c8 */
[----:B------:R0:W2:Y:S03]  /*1ffd0*/  LDG.E.U16 R131, desc[UR8][R116.64] ;  /* 0x0000000874837981 */ /* 0x0000a6000c1e1500 */
[----:B------:R-:W-:-:S04]  /*1ffe0*/  IMAD.WIDE R122, R3, 0x2, R122 ;  /* 0x00000002037a7825 */ /* 0x000fc800078e027a */
[----:B------:R-:W-:-:S04]  /*1fff0*/  IMAD.WIDE R118, R3, 0x2, R118 ;  /* 0x0000000203767825 */ /* 0x000fc800078e0276 */
[C---:B0-----:R-:W-:Y:S02]  /*20000*/  IMAD.WIDE R116, R3.reuse, 0x2, R132 ;  /* 0x0000000203747825 */ /* 0x041fe400078e0284 */
[----:B------:R0:W2:Y:S02]  /*20010*/  LDG.E.U16 R132, desc[UR8][R122.64] ;  /* 0x000000087a847981 */ /* 0x0000a4000c1e1500 */
[C---:B------:R-:W-:Y:S02]  /*20020*/  IMAD.WIDE R124, R3.reuse, 0x2, R124 ;  /* 0x00000002037c7825 */ /* 0x040fe400078e027c */
[----:B------:R1:W2:Y:S02]  /*20030*/  LDG.E.U16 R133, desc[UR8][R118.64] ;  /* 0x0000000876857981 */ /* 0x0002a4000c1e1500 */
[----:B------:R-:W-:Y:S02]  /*20040*/  IMAD.WIDE R120, R3, 0x2, R120 ;  /* 0x0000000203787825 */ /* 0x000fe400078e0278 */
[----:B------:R1:W2:Y:S01]  /*20050*/  LDG.E.U16 R138, desc[UR8][R124.64] ;  /* 0x000000087c8a7981 */ /* 0x0002a2000c1e1500 */
[----:B0-----:R-:W-:-:S03]  /*20060*/  LEA R122, R160, R160, 0x1 ;  /* 0x000000a0a07a7211 */ /* 0x001fc600078e08ff */
[----:B------:R0:W2:Y:S01]  /*20070*/  LDG.E.U16 R141, desc[UR8][R120.64] ;  /* 0x00000008788d7981 */ /* 0x0000a2000c1e1500 */
[----:B-1----:R-:W-:-:S03]  /*20080*/  IMAD.WIDE R118, R155, 0x2, R200 ;  /* 0x000000029b767825 */ /* 0x002fc600078e02c8 */
[----:B------:R1:W2:Y:S01]  /*20090*/  LDG.E.U16 R148, desc[UR8][R116.64] ;  /* 0x0000000874947981 */ /* 0x0002a2000c1e1500 */
[----:B------:R-:W-:Y:S02]  /*200a0*/  IMAD R124, R162, 0xb, RZ ;  /* 0x0000000ba27c7824 */ /* 0x000fe400078e02ff */
[----:B0-----:R-:W-:-:S04]  /*200b0*/  IMAD.WIDE R120, R122, 0x2, R200 ;  /* 0x000000027a787825 */ /* 0x001fc800078e02c8 */
[----:B-1----:R-:W-:-:S04]  /*200c0*/  IMAD.WIDE R116, R124, 0x2, R198 ;  /* 0x000000027c747825 */ /* 0x002fc800078e02c6 */
[----:B------:R-:W-:-:S04]  /*200d0*/  IMAD.WIDE R122, R122, 0x2, R198 ;  /* 0x000000027a7a7825 */ /* 0x000fc800078e02c6 */
[----:B------:R-:W-:-:S04]  /*200e0*/  IMAD.WIDE R118, R3, 0x2, R118 ;  /* 0x0000000203767825 */ /* 0x000fc800078e0276 */
[C---:B------:R-:W-:Y:S01]  /*200f0*/  IMAD.WIDE R120, R3.reuse, 0x2, R120 ;  /* 0x0000000203787825 */ /* 0x040fe200078e0278 */
[----:B------:R0:W2:Y:S03]  /*20100*/  LDG.E.U16 R155, desc[UR8][R118.64] ;  /* 0x00000008769b7981 */ /* 0x0000a6000c1e1500 */
[----:B------:R-:W-:Y:S01]  /*20110*/  IMAD.WIDE R124, R124, 0x2, R200 ;  /* 0x000000027c7c7825 */ /* 0x000fe200078e02c8 */
[----:B------:R1:W2:Y:S03]  /*20120*/  LDG.E.U16 R160, desc[UR8][R120.64] ;  /* 0x0000000878a07981 */ /* 0x0002a6000c1e1500 */
[----:B------:R-:W-:-:S04]  /*20130*/  IMAD.WIDE R116, R3, 0x2, R116 ;  /* 0x0000000203747825 */ /* 0x000fc800078e0274 */
[----:B------:R-:W-:Y:S01]  /*20140*/  IMAD.WIDE R122, R3, 0x2, R122 ;  /* 0x00000002037a7825 */ /* 0x000fe200078e027a */
[----:B------:R3:W2:Y:S03]  /*20150*/  LDG.E.U16 R166, desc[UR8][R116.64] ;  /* 0x0000000874a67981 */ /* 0x0006a6000c1e1500 */
[C---:B0-----:R-:W-:Y:S01]  /*20160*/  IMAD.WIDE R118, R168.reuse, 0x2, R198 ;  /* 0x00000002a8767825 */ /* 0x041fe200078e02c6 */
[----:B------:R0:W2:Y:S03]  /*20170*/  LDG.E.U16 R162, desc[UR8][R122.64] ;  /* 0x000000087aa27981 */ /* 0x0000a6000c1e1500 */
[----:B-1----:R-:W-:-:S04]  /*20180*/  IMAD.WIDE R120, R168, 0x2, R200 ;  /* 0x00000002a8787825 */ /* 0x002fc800078e02c8 */
[----:B------:R-:W-:-:S04]  /*20190*/  IMAD.WIDE R124, R3, 0x2, R124 ;  /* 0x00000002037c7825 */ /* 0x000fc800078e027c */
[----:B---3--:R-:W-:Y:S01]  /*201a0*/  IMAD.WIDE R116, R178, 0x2, R198 ;  /* 0x00000002b2747825 */ /* 0x008fe200078e02c6 */
[----:B------:R1:W3:Y:S03]  /*201b0*/  LDG.E.U16 R168, desc[UR8][R124.64] ;  /* 0x000000087ca87981 */ /* 0x0002e6000c1e1500 */
[----:B0-----:R-:W-:-:S04]  /*201c0*/  IMAD.WIDE R122, R3, 0x2, R118 ;  /* 0x00000002037a7825 */ /* 0x001fc800078e0276 */
[C---:B------:R-:W-:Y:S01]  /*201d0*/  IMAD.WIDE R118, R3.reuse, 0x2, R120 ;  /* 0x0000000203767825 */ /* 0x040fe200078e0278 */
[----:B------:R-:W2:Y:S03]  /*201e0*/  LDG.E.U16 R174, desc[UR8][R122.64] ;  /* 0x000000087aae7981 */ /* 0x000ea6000c1e1500 */
[----:B-1----:R-:W-:Y:S02]  /*201f0*/  IMAD.WIDE R124, R178, 0x2, R200 ;  /* 0x00000002b27c7825 */ /* 0x002fe400078e02c8 */
[----:B------:R0:W2:Y:S02]  /*20200*/  LDG.E.U16 R178, desc[UR8][R118.64] ;  /* 0x0000000876b27981 */ /* 0x0000a4000c1e1500 */
[----:B------:R-:W-:-:S04]  /*20210*/  IMAD.WIDE R116, R3, 0x2, R116 ;  /* 0x0000000203747825 */ /* 0x000fc800078e0274 */
[----:B------:R-:W-:-:S04]  /*20220*/  IMAD.WIDE R120, R182, 0x2, R198 ;  /* 0x00000002b6787825 */ /* 0x000fc800078e02c6 */
[----:B0-----:R-:W-:Y:S02]  /*20230*/  IMAD R118, R186, 0xd, RZ ;  /* 0x0000000dba767824 */ /* 0x001fe400078e02ff */
[----:B------:R-:W-:Y:S02]  /*20240*/  IMAD.WIDE R122, R182, 0x2, R200 ;  /* 0x00000002b67a7825 */ /* 0x000fe400078e02c8 */
[----:B------:R0:W2:Y:S02]  /*20250*/  LDG.E.U16 R182, desc[UR8][R116.64] ;  /* 0x0000000874b67981 */ /* 0x0000a4000c1e1500 */
[----:B0-----:R-:W-:-:S04]  /*20260*/  IMAD.WIDE R116, R118, 0x2, R198 ;  /* 0x0000000276747825 */ /* 0x001fc800078e02c6 */
[----:B------:R-:W-:-:S05]  /*20270*/  IMAD.WIDE R116, R3, 0x2, R116 ;  /* 0x0000000203747825 */ /* 0x000fca00078e0274 */
[----:B------:R0:W2:Y:S02]  /*20280*/  LDG.E.U16 R189, desc[UR8][R116.64] ;  /* 0x0000000874bd7981 */ /* 0x0000a4000c1e1500 */
[C---:B0-----:R-:W-:Y:S02]  /*20290*/  IMAD.WIDE R116, R3.reuse, 0x2, R194 ;  /* 0x0000000203747825 */ /* 0x041fe400078e02c2 */
[----:B------:R-:W2:Y:S02]  /*202a0*/  LDL.64 R194, [R1+0xc60] ;  /* 0x000c600001c27983 */ /* 0x000ea40000100a00 */
[----:B------:R-:W-:-:S05]  /*202b0*/  IMAD.WIDE R124, R3, 0x2, R124 ;  /* 0x00000002037c7825 */ /* 0x000fca00078e027c */
[----:B------:R0:W3:Y:S02]  /*202c0*/  LDG.E.U16 R186, desc[UR8][R124.64] ;  /* 0x000000087cba7981 */ /* 0x0000e4000c1e1500 */
[----:B0-----:R-:W-:Y:S02]  /*202d0*/  IMAD R124, R191, 0xe, RZ ;  /* 0x0000000ebf7c7824 */ /* 0x001fe400078e02ff */
[----:B------:R0:W3:Y:S02]  /*202e0*/  LDG.E.U16 R191, desc[UR8][R116.64] ;  /* 0x0000000874bf7981 */ /* 0x0000e4000c1e1500 */
[C---:B0-----:R-:W-:Y:S02]  /*202f0*/  IMAD.WIDE R116, R3.reuse, 0x2, R206 ;  /* 0x0000000203747825 */ /* 0x041fe400078e02ce */
[----:B------:R-:W3:Y:S02]  /*20300*/  LDL.64 R206, [R1+0x1058] ;  /* 0x0010580001ce7983 */ /* 0x000ee40000100a00 */
[----:B------:R-:W-:-:S04]  /*20310*/  IMAD.WIDE R120, R3, 0x2, R120 ;  /* 0x0000000203787825 */ /* 0x000fc800078e0278 */
[----:B------:R-:W-:Y:S01]  /*20320*/  IMAD.WIDE R122, R3, 0x2, R122 ;  /* 0x00000002037a7825 */ /* 0x000fe200078e027a */
[----:B------:R0:W3:Y:S03]  /*20330*/  LDG.E.U16 R187, desc[UR8][R120.64] ;  /* 0x0000000878bb7981 */ /* 0x0000e6000c1e1500 */
[----:B------:R-:W-:-:S04]  /*20340*/  IMAD.WIDE R118, R118, 0x2, R200 ;  /* 0x0000000276767825 */ /* 0x000fc800078e02c8 */
[----:B0-----:R-:W-:Y:S02]  /*20350*/  IMAD R120, R188, 0x6, RZ ;  /* 0x00000006bc787824 */ /* 0x001fe400078e02ff */
[----:B------:R0:W3:Y:S01]  /*20360*/  LDG.E.U16 R188, desc[UR8][R122.64] ;  /* 0x000000087abc7981 */ /* 0x0000e2000c1e1500 */
[----:B------:R-:W-:-:S05]  /*20370*/  IMAD.WIDE R118, R3, 0x2, R118 ;  /* 0x0000000203767825 */ /* 0x000fca00078e0276 */
[----:B------:R1:W3:Y:S01]  /*20380*/  LDG.E.U16 R190, desc[UR8][R118.64] ;  /* 0x0000000876be7981 */ /* 0x0002e2000c1e1500 */
[----:B0-----:R-:W-:-:S04]  /*20390*/  IMAD.WIDE R122, R120, 0x2, R198 ;  /* 0x00000002787a7825 */ /* 0x001fc800078e02c6 */
[----:B------:R-:W-:-:S04]  /*203a0*/  IMAD.WIDE R120, R120, 0x2, R200 ;  /* 0x0000000278787825 */ /* 0x000fc800078e02c8 */
[----:B------:R-:W-:-:S04]  /*203b0*/  IMAD.WIDE R122, R3, 0x2, R122 ;  /* 0x00000002037a7825 */ /* 0x000fc800078e027a */
[----:B------:R-:W-:Y:S02]  /*203c0*/  IMAD.WIDE R120, R3, 0x2, R120 ;  /* 0x0000000203787825 */ /* 0x000fe400078e0278 */
[----:B------:R-:W4:Y:S02]  /*203d0*/  LDG.E.U16 R122, desc[UR8][R122.64] ;  /* 0x000000087a7a7981 */ /* 0x000f24000c1e1500 */
[----:B-1----:R-:W-:-:S04]  /*203e0*/  IMAD.WIDE R118, R124, 0x2, R198 ;  /* 0x000000027c767825 */ /* 0x002fc800078e02c6 */
[----:B------:R-:W-:Y:S01]  /*203f0*/  IMAD.WIDE R124, R124, 0x2, R200 ;  /* 0x000000027c7c7825 */ /* 0x000fe200078e02c8 */
[----:B------:R0:W4:Y:S03]  /*20400*/  LDG.E.U16 R123, desc[UR8][R120.64] ;  /* 0x00000008787b7981 */ /* 0x000126000c1e1500 */
[----:B------:R-:W-:-:S04]  /*20410*/  IMAD.WIDE R118, R3, 0x2, R118 ;  /* 0x0000000203767825 */ /* 0x000fc800078e0276 */
[----:B------:R-:W-:-:S04]  /*20420*/  IMAD.WIDE R124, R3, 0x2, R124 ;  /* 0x00000002037c7825 */ /* 0x000fc800078e027c */
[C---:B0-----:R-:W-:Y:S02]  /*20430*/  IMAD.WIDE R120, R3.reuse, 0x2, R192 ;  /* 0x0000000203787825 */ /* 0x041fe400078e02c0 */
[----:B------:R-:W4:Y:S04]  /*20440*/  LDG.E.U16 R124, desc[UR8][R124.64] ;  /* 0x000000087c7c7981 */ /* 0x000f28000c1e1500 */
[----:B------:R0:W4:Y:S04]  /*20450*/  LDG.E.U16 R192, desc[UR8][R116.64] ;  /* 0x0000000874c07981 */ /* 0x000128000c1e1500 */
[----:B------:R-:W4:Y:S01]  /*20460*/  LDG.E.U16 R120, desc[UR8][R120.64] ;  /* 0x0000000878787981 */ /* 0x000f22000c1e1500 */
[----:B0-----:R-:W-:-:S03]  /*20470*/  IMAD.WIDE R116, R3, 0x2, R234 ;  /* 0x0000000203747825 */ /* 0x001fc600078e02ea */
[----:B------:R0:W4:Y:S04]  /*20480*/  LDG.E.U16 R121, desc[UR8][R118.64] ;  /* 0x0000000876797981 */ /* 0x000128000c1e1500 */
[----:B------:R1:W4:Y:S01]  /*20490*/  LDG.E.U16 R125, desc[UR8][R116.64] ;  /* 0x00000008747d7981 */ /* 0x000322000c1e1500 */
[----:B0-----:R-:W-:-:S04]  /*204a0*/  IMAD.WIDE R118, R3, 0x2, R232 ;  /* 0x0000000203767825 */ /* 0x001fc800078e02e8 */
[C---:B-1----:R-:W-:Y:S02]  /*204b0*/  IMAD.WIDE R116, R3.reuse, 0x2, R230 ;  /* 0x0000000203747825 */ /* 0x042fe400078e02e6 */
[----:B------:R-:W4:Y:S04]  /*204c0*/  LDG.E.U16 R118, desc[UR8][R118.64] ;  /* 0x0000000876767981 */ /* 0x000f28000c1e1500 */
[----:B------:R0:W4:Y:S02]  /*204d0*/  LDG.E.U16 R119, desc[UR8][R116.64] ;  /* 0x0000000874777981 */ /* 0x000124000c1e1500 */
[----:B0-----:R-:W-:-:S05]  /*204e0*/  IMAD.WIDE R116, R3, 0x2, R228 ;  /* 0x0000000203747825 */ /* 0x001fca00078e02e4 */
[----:B------:R2:W4:Y:S04]  /*204f0*/  LDG.E.U16 R193, desc[UR8][R116.64] ;  /* 0x0000000874c17981 */ /* 0x000528000c1e1500 */
        /* <DEDUP_REMOVED lines=12> */
[----:B--2---:R-:W-:-:S05]  /*205c0*/  IMAD.WIDE R116, R3, 0x2, R194 ;  /* 0x0000000203747825 */ /* 0x004fca00078e02c2 */
[----:B------:R1:W2:Y:S02]  /*205d0*/  LDG.E.U16 R194, desc[UR8][R116.64] ;  /* 0x0000000874c27981 */ /* 0x0002a4000c1e1500 */
[----:B-1----:R-:W-:-:S05]  /*205e0*/  IMAD.WIDE R116, R3, 0x2, R226 ;  /* 0x0000000203747825 */ /* 0x002fca00078e02e2 */
[----:B------:R1:W2:Y:S02]  /*205f0*/  LDG.E.U16 R195, desc[UR8][R116.64] ;  /* 0x0000000874c37981 */ /* 0x0002a4000c1e1500 */
[----:B-1----:R-:W-:-:S05]  /*20600*/  IMAD.WIDE R116, R3, 0x2, R224 ;  /* 0x0000000203747825 */ /* 0x002fca00078e02e0 */
[----:B------:R1:W2:Y:S02]  /*20610*/  LDG.E.U16 R196, desc[UR8][R116.64] ;  /* 0x0000000874c47981 */ /* 0x0002a4000c1e1500 */
[----:B-1----:R-:W-:-:S05]  /*20620*/  IMAD.WIDE R116, R3, 0x2, R222 ;  /* 0x0000000203747825 */ /* 0x002fca00078e02de */
[----:B------:R3:W2:Y:S02]  /*20630*/  LDG.E.U16 R205, desc[UR8][R116.64] ;  /* 0x0000000874cd7981 */ /* 0x0006a4000c1e1500 */
[----:B---3--:R-:W-:-:S05]  /*20640*/  IMAD.WIDE R116, R3, 0x2, R206 ;  /* 0x0000000203747825 */ /* 0x008fca00078e02ce */
[----:B------:R1:W3:Y:S02]  /*20650*/  LDG.E.U16 R206, desc[UR8][R116.64] ;  /* 0x0000000874ce7981 */ /* 0x0002e4000c1e1500 */
[----:B-1----:R-:W-:-:S05]  /*20660*/  IMAD.WIDE R116, R3, 0x2, R220 ;  /* 0x0000000203747825 */ /* 0x002fca00078e02dc */
[----:B------:R1:W2:Y:S02]  /*20670*/  LDG.E.U16 R207, desc[UR8][R116.64] ;  /* 0x0000000874cf7981 */ /* 0x0002a4000c1e1500 */
        /* <DEDUP_REMOVED lines=8> */
[C---:B-1----:R-:W-:Y:S02]  /*20700*/  IMAD.WIDE R116, R3.reuse, 0x2, R212 ;  /* 0x0000000203747825 */ /* 0x042fe400078e02d4 */
[----:B------:R-:W1:Y:S03]  /*20710*/  S2R R213, SR_TID.X ;  /* 0x0000000000d57919 */ /* 0x000e660000002100 */
[----:B------:R0:W2:Y:S02]  /*20720*/  LDG.E.U16 R212, desc[UR8][R116.64] ;  /* 0x0000000874d47981 */ /* 0x0000a4000c1e1500 */
[----:B0-----:R-:W-:-:S06]  /*20730*/  IMAD.WIDE R116, R3, 0x2, R214 ;  /* 0x0000000203747825 */ /* 0x001fcc00078e02d6 */
[----:B------:R1:W2:Y:S04]  /*20740*/  LDG.E.U16 R116, desc[UR8][R116.64] ;  /* 0x0000000874747981 */ /* 0x0002a8000c1e1500 */
[----:B------:R-:W-:Y:S01]  /*20750*/  STS.U16 [R204+UR4+0x29400], R143 ;  /* 0x0294008fcc007988 */ /* 0x000fe20008000404 */
[C---:B-1----:R-:W-:Y:S02]  /*20760*/  SHF.L.U32 R117, R213.reuse, 0x1, RZ ;  /* 0x00000001d5757819 */ /* 0x042fe400000006ff */
[----:B------:R-:W-:Y:S02]  /*20770*/  LOP3.LUT R127, R213, 0x40, RZ, 0xc0, !PT ;  /* 0x00000040d57f7812 */ /* 0x000fe400078ec0ff */
[C---:B------:R-:W-:Y:S01]  /*20780*/  LOP3.LUT R213, R204.reuse, 0x10, RZ, 0x3c, !PT ;  /* 0x00000010ccd57812 */ /* 0x040fe200078e3cff */
        /* <DEDUP_REMOVED lines=20> */
[----:B----4-:R-:W-:Y:S04]  /*208d0*/  STS.U16 [R213+UR4+0x28480], R99 ;  /* 0x02848063d5007988 */ /* 0x010fe80008000404 */
        /* <DEDUP_REMOVED lines=61> */
[----:B------:R0:W-:Y:S04]  /*20cb0*/  STS.U16 [R128+UR4+0x2b900], R58 ;  /* 0x02b9003a80007988 */ /* 0x0001e80008000404 */
        /* <DEDUP_REMOVED lines=28> */
[----:B0-----:R-:W2:Y:S04]  /*20e80*/  LDL.64 R58, [R1+0xb58] ;  /* 0x000b5800013a7983 */ /* 0x001ea80000100a00 */
[----:B------:R-:W-:Y:S04]  /*20e90*/  STS.U16 [R78+UR4+0x23580], R39 ;  /* 0x023580274e007988 */ /* 0x000fe80008000404 */
[----:B------:R-:W-:Y:S04]  /*20ea0*/  STS.U16 [R78+UR4+0x2b580], R38 ;  /* 0x02b580264e007988 */ /* 0x000fe80008000404 */
[----:B------:R-:W-:Y:S04]  /*20eb0*/  STS.U16 [R78+UR4+0x23980], R14 ;  /* 0x0239800e4e007988 */ /* 0x000fe80008000404 */
[----:B------:R-:W-:Y:S04]  /*20ec0*/  STS.U16 [R78+UR4+0x2b980], R37 ;  /* 0x02b980254e007988 */ /* 0x000fe80008000404 */
[----:B------:R0:W-:Y:S04]  /*20ed0*/  STS.U16 [R78+UR4+0x23d80], R36 ;  /* 0x023d80244e007988 */ /* 0x0001e80008000404 */
[----:B-1----:R-:W3:Y:S04]  /*20ee0*/  LDL.64 R56, [R1+0xb50] ;  /* 0x000b500001387983 */ /* 0x002ee80000100a00 */
[----:B----4-:R-:W4:Y:S04]  /*20ef0*/  LDL.64 R54, [R1+0xb48] ;  /* 0x000b480001367983 */ /* 0x010f280000100a00 */
[----:B0-----:R-:W3:Y:S04]  /*20f00*/  LDL.64 R36, [R1+0xb40] ;  /* 0x000b400001247983 */ /* 0x001ee80000100a00 */
[----:B------:R-:W4:Y:S01]  /*20f10*/  LDL.64 R52, [R1+0xb38] ;  /* 0x000b380001347983 */ /* 0x000f220000100a00 */
[----:B------:R-:W-:-:S03]  /*20f20*/  LOP3.LUT R117, R117, 0x7e, RZ, 0xc0, !PT ;  /* 0x0000007e75757812 */ /* 0x000fc600078ec0ff */
[----:B------:R-:W4:Y:S04]  /*20f30*/  LDL.64 R50, [R1+0xb30] ;  /* 0x000b300001327983 */ /* 0x000f280000100a00 */
[----:B------:R-:W4:Y:S01]  /*20f40*/  LDL.64 R48, [R1+0xb28] ;  /* 0x000b280001307983 */ /* 0x000f220000100a00 */
[----:B------:R-:W-:-:S03]  /*20f50*/  LEA R117, R127, R117, 0x8 ;  /* 0x000000757f757211 */ /* 0x000fc600078e40ff */
[----:B------:R-:W4:Y:S04]  /*20f60*/  LDL.64 R46, [R1+0xb20] ;  /* 0x000b2000012e7983 */ /* 0x000f280000100a00 */
[----:B------:R-:W4:Y:S01]  /*20f70*/  LDL.64 R44, [R1+0xb18] ;  /* 0x000b1800012c7983 */ /* 0x000f220000100a00 */
[----:B------:R-:W-:-:S03]  /*20f80*/  LOP3.LUT R4, R117, 0x40, RZ, 0x3c, !PT ;  /* 0x0000004075047812 */ /* 0x000fc600078e3cff */
[----:B------:R-:W4:Y:S01]  /*20f90*/  LDL.64 R42, [R1+0xb10] ;  /* 0x000b1000012a7983 */ /* 0x000f220000100a00 */
[----:B------:R-:W-:-:S03]  /*20fa0*/  LOP3.LUT R14, R117, 0x50, RZ, 0x3c, !PT ;  /* 0x00000050750e7812 */ /* 0x000fc600078e3cff */
[----:B------:R-:W4:Y:S04]  /*20fb0*/  LDL.64 R40, [R1+0xb08] ;  /* 0x000b080001287983 */ /* 0x000f280000100a00 */
        /* <DEDUP_REMOVED lines=34> */
[----:B-----5:R2:W-:Y:S04]  /*211e0*/  STS.U16 [R14+UR4+0x21e80], R8 ;  /* 0x021e80080e007988 */ /* 0x0205e80008000404 */
[----:B0-----:R-:W5:Y:S04]  /*211f0*/  LDL.64 R32, [R1+0xaf0] ;  /* 0x000af00001207983 */ /* 0x001f680000100a00 */
[----:B------:R-:W5:Y:S04]  /*21200*/  LDL.64 R38, [R1+0xb00] ;  /* 0x000b000001267983 */ /* 0x000f680000100a00 */
[----:B-1----:R-:W5:Y:S04]  /*21210*/  LDL.64 R24, [R1+0xaf8] ;  /* 0x000af80001187983 */ /* 0x002f680000100a00 */
        /* <DEDUP_REMOVED lines=19> */
[----:B------:R-:W-:Y:S04]  /*21350*/  STS.U16 [R14+UR4+0x29e80], R7 ;  /* 0x029e80070e007988 */ /* 0x000fe80008000404 */
[----:B------:R3:W2:Y:S04]  /*21360*/  LDG.E.U16 R5, desc[UR8][R8.64] ;  /* 0x0000000808057981 */ /* 0x0006a8000c1e1500 */
[----:B------:R0:W-:Y:S04]  /*21370*/  STS.U16 [R14+UR4+0x22280], R6 ;  /* 0x022280060e007988 */ /* 0x0001e80008000404 */
[----:B------:R-:W-:Y:S04]  /*21380*/  STS.U16 [R14+UR4+0x20280], R187 ;  /* 0x020280bb0e007988 */ /* 0x000fe80008000404 */
[----:B------:R-:W-:Y:S04]  /*21390*/  STS.U16 [R14+UR4+0x28280], R188 ;  /* 0x028280bc0e007988 */ /* 0x000fe80008000404 */
[----:B------:R-:W-:Y:S04]  /*213a0*/  STS.U16 [R14+UR4+0x20680], R189 ;  /* 0x020680bd0e007988 */ /* 0x000fe80008000404 */
[----:B------:R-:W-:Y:S04]  /*213b0*/  STS.U16 [R14+UR4+0x28680], R190 ;  /* 0x028680be0e007988 */ /* 0x000fe80008000404 */
[----:B------:R-:W-:Y:S01]  /*213c0*/  STS.U16 [R14+UR4+0x20a80], R154 ;  /* 0x020a809a0e007988 */ /* 0x000fe20008000404 */
[----:B---3--:R-:W-:-:S03]  /*213d0*/  IMAD.WIDE R8, R3, 0x2, R36 ;  /* 0x0000000203087825 */ /* 0x008fc600078e0224 */
[----:B------:R-:W-:Y:S04]  /*213e0*/  STS.U16 [R14+UR4+0x28a80], R153 ;  /* 0x028a80990e007988 */ /* 0x000fe80008000404 */
[----:B------:R-:W3:Y:S01]  /*213f0*/  LDL.64 R36, [R1+0xae0] ;  /* 0x000ae00001247983 */ /* 0x000ee20000100a00 */
[----:B0-----:R-:W-:-:S03]  /*21400*/  IMAD.WIDE R6, R3, 0x2, R56 ;  /* 0x0000000203067825 */ /* 0x001fc600078e0238 */
[----:B------:R-:W-:Y:S04]  /*21410*/  STS.U16 [R14+UR4+0x20e80], R152 ;  /* 0x020e80980e007988 */ /* 0x000fe80008000404 */
[----:B------:R-:W-:Y:S04]  /*21420*/  STS.U16 [R14+UR4+0x28e80], R151 ;  /* 0x028e80970e007988 */ /* 0x000fe80008000404 */
[----:B------:R-:W-:Y:S04]  /*21430*/  STS.U16 [R14+UR4+0x21280], R146 ;  /* 0x021280920e007988 */ /* 0x000fe80008000404 */
[----:B------:R-:W-:Y:S04]  /*21440*/  STS.U16 [R14+UR4+0x29280], R145 ;  /* 0x029280910e007988 */ /* 0x000fe80008000404 */
[----:B------:R4:W-:Y:S04]  /*21450*/  STS.U16 [R14+UR4+0x21680], R12 ;  /* 0x0216800c0e007988 */ /* 0x0009e80008000404 */
[----:B------:R-:W-:Y:S04]  /*21460*/  STS.U16 [R14+UR4+0x29680], R11 ;  /* 0x0296800b0e007988 */ /* 0x000fe80008000404 */
[----:B------:R0:W-:Y:S04]  /*21470*/  STS.U16 [R14+UR4+0x21a80], R10 ;  /* 0x021a800a0e007988 */ /* 0x0001e80008000404 */
[----:B------:R-:W-:Y:S01]  /*21480*/  STS.U16 [R14+UR4+0x2a280], R191 ;  /* 0x02a280bf0e007988 */ /* 0x000fe20008000404 */
[----:B----4-:R-:W-:-:S03]  /*21490*/  IMAD.WIDE R12, R3, 0x2, R52 ;  /* 0x00000002030c7825 */ /* 0x010fc600078e0234 */
        /* <DEDUP_REMOVED lines=14> */
[----:B0-----:R-:W-:-:S03]  /*21580*/  IMAD.WIDE R10, R3, 0x2, R50 ;  /* 0x00000002030a7825 */ /* 0x001fc600078e0232 */
[----:B------:R-:W4:Y:S04]  /*21590*/  LDG.E.U16 R6, desc[UR8][R6.64] ;  /* 0x0000000806067981 */ /* 0x000f28000c1e1500 */
[----:B------:R-:W2:Y:S01]  /*215a0*/  LDG.E.U16 R8, desc[UR8][R8.64] ;  /* 0x0000000808087981 */ /* 0x000ea2000c1e1500 */
[----:B-1----:R-:W-:-:S03]  /*215b0*/  IMAD.WIDE R14, R3, 0x2, R54 ;  /* 0x00000002030e7825 */ /* 0x002fc600078e0236 */
[----:B------:R-:W2:Y:S04]  /*215c0*/  LDG.E.U16 R10, desc[UR8][R10.64] ;  /* 0x000000080a0a7981 */ /* 0x000ea8000c1e1500 */
[----:B------:R0:W2:Y:S01]  /*215d0*/  LDG.E.U16 R7, desc[UR8][R14.64] ;  /* 0x000000080e077981 */ /* 0x0000a2000c1e1500 */
[----:B------:R-:W-:-:S03]  /*215e0*/  IMAD.WIDE R20, R3, 0x2, R44 ;  /* 0x0000000203147825 */ /* 0x000fc600078e022c */
[----:B------:R1:W2:Y:S01]  /*215f0*/  LDG.E.U16 R9, desc[UR8][R12.64] ;  /* 0x000000080c097981 */ /* 0x0002a2000c1e1500 */
[----:B------:R-:W-:-:S03]  /*21600*/  IMAD.WIDE R18, R3, 0x2, R40 ;  /* 0x0000000203127825 */ /* 0x000fc600078e0228 */
[----:B------:R-:W2:Y:S01]  /*21610*/  LDL.64 R44, [R1+0xac0] ;  /* 0x000ac000012c7983 */ /* 0x000ea20000100a00 */
[----:B0-----:R-:W-:-:S03]  /*21620*/  IMAD.WIDE R14, R3, 0x2, R48 ;  /* 0x00000002030e7825 */ /* 0x001fc600078e0230 */
[----:B------:R-:W4:Y:S01]  /*21630*/  LDL.64 R40, [R1+0xa98] ;  /* 0x000a980001287983 */ /* 0x000f220000100a00 */
[----:B-1----:R-:W-:-:S03]  /*21640*/  IMAD.WIDE R12, R3, 0x2, R46 ;  /* 0x00000002030c7825 */ /* 0x002fc600078e022e */
[----:B------:R-:W4:Y:S04]  /*21650*/  LDL.64 R46, [R1+0xad0] ;  /* 0x000ad000012e7983 */ /* 0x000f280000100a00 */
[----:B------:R0:W4:Y:S04]  /*21660*/  LDG.E.U16 R11, desc[UR8][R14.64] ;  /* 0x000000080e0b7981 */ /* 0x000128000c1e1500 */
[----:B------:R-:W4:Y:S04]  /*21670*/  LDG.E.U16 R12, desc[UR8][R12.64] ;  /* 0x000000080c0c7981 */ /* 0x000f28000c1e1500 */
[----:B------:R-:W4:Y:S01]  /*21680*/  LDL.64 R52, [R1+0xa58] ;  /* 0x000a580001347983 */ /* 0x000f220000100a00 */
[----:B0-----:R-:W-:-:S03]  /*21690*/  IMAD.WIDE R14, R3, 0x2, R42 ;  /* 0x00000002030e7825 */ /* 0x001fc600078e022a */
[----:B------:R-:W4:Y:S04]  /*216a0*/  LDL.64 R42, [R1+0xaa8] ;  /* 0x000aa800012a7983 */ /* 0x000f280000100a00 */
[----:B------:R-:W4:Y:S04]  /*216b0*/  LDG.E.U16 R14, desc[UR8][R14.64] ;  /* 0x000000080e0e7981 */ /* 0x000f28000c1e1500 */
[----:B------:R-:W4:Y:S04]  /*216c0*/  LDG.E.U16 R13, desc[UR8][R20.64] ;  /* 0x00000008140d7981 */ /* 0x000f28000c1e1500 */
[----:B------:R-:W4:Y:S04]  /*216d0*/  LDL.64 R58, [R1+0xa78] ;  /* 0x000a7800013a7983 */ /* 0x000f280000100a00 */
[----:B------:R5:W4:Y:S04]  /*216e0*/  LDG.E.U16 R15, desc[UR8][R18.64] ;  /* 0x00000008120f7981 */ /* 0x000b28000c1e1500 */
[----:B------:R-:W4:Y:S04]  /*216f0*/  LDL.64 R56, [R1+0xa30] ;  /* 0x000a300001387983 */ /* 0x000f280000100a00 */
[----:B------:R-:W4:Y:S04]  /*21700*/  LDL.64 R54, [R1+0xa18] ;  /* 0x000a180001367983 */ /* 0x000f280000100a00 */
[----:B------:R-:W4:Y:S01]  /*21710*/  LDL.64 R48, [R1+0xa10] ;  /* 0x000a100001307983 */ /* 0x000f220000100a00 */
[----:B-----5:R-:W-:-:S03]  /*21720*/  IMAD.WIDE R18, R3, 0x2, R32 ;  /* 0x0000000203127825 */ /* 0x020fc600078e0220 */
[----:B------:R-:W5:Y:S04]  /*21730*/  LDL.64 R50, [R1+0xa08] ;  /* 0x000a080001327983 */ /* 0x000f680000100a00 */
[----:B------:R-:W5:Y:S01]  /*21740*/  LDL.64 R32, [R1+0xa90] ;  /* 0x000a900001207983 */ /* 0x000f620000100a00 */
[----:B------:R-:W-:-:S03]  /*21750*/  IMAD.WIDE R16, R3, 0x2, R38 ;  /* 0x0000000203107825 */ /* 0x000fc600078e0226 */
[----:B------:R-:W5:Y:S01]  /*21760*/  LDL.64 R38, [R1+0xa70] ;  /* 0x000a700001267983 */ /* 0x000f620000100a00 */
[----:B------:R-:W-:-:S03]  /*21770*/  IMAD.WIDE R24, R3, 0x2, R24 ;  /* 0x0000000203187825 */ /* 0x000fc600078e0218 */
[----:B------:R-:W5:Y:S01]  /*21780*/  LDG.E.U16 R16, desc[UR8][R16.64] ;  /* 0x0000000810107981 */ /* 0x000f62000c1e1500 */
[----:B------:R-:W-:-:S03]  /*21790*/  IMAD.WIDE R22, R3, 0x2, R22 ;  /* 0x0000000203167825 */ /* 0x000fc600078e0216 */
[----:B------:R-:W5:Y:S04]  /*217a0*/  LDG.E.U16 R18, desc[UR8][R18.64] ;  /* 0x0000000812127981 */ /* 0x000f68000c1e1500 */
[----:B------:R0:W5:Y:S04]  /*217b0*/  LDG.E.U16 R17, desc[UR8][R24.64] ;  /* 0x0000000818117981 */ /* 0x000168000c1e1500 */
[----:B------:R-:W5:Y:S01]  /*217c0*/  LDG.E.U16 R19, desc[UR8][R22.64] ;  /* 0x0000000816137981 */ /* 0x000f62000c1e1500 */
[----:B---3--:R-:W-:-:S03]  /*217d0*/  IMAD.WIDE R20, R3, 0x2, R36 ;  /* 0x0000000203147825 */ /* 0x008fc600078e0224 */
[----:B------:R-:W3:Y:S01]  /*217e0*/  LDL.64 R36, [R1+0xa50] ;  /* 0x000a500001247983 */ /* 0x000ee20000100a00 */
[----:B0-----:R-:W-:-:S03]  /*217f0*/  IMAD.WIDE R24, R3, 0x2, R34 ;  /* 0x0000000203187825 */ /* 0x001fc600078e0222 */
[----:B------:R-:W3:Y:S04]  /*21800*/  LDL.64 R34, [R1+0xa38] ;  /* 0x000a380001227983 */ /* 0x000ee80000100a00 */
[----:B------:R-:W3:Y:S01]  /*21810*/  LDG.E.U16 R20, desc[UR8][R20.64] ;  /* 0x0000000814147981 */ /* 0x000ee2000c1e1500 */
[----:B------:R-:W-:-:S04]  /*21820*/  IMAD.WIDE R28, R3, 0x2, R28 ;  /* 0x00000002031c7825 */ /* 0x000fc800078e021c */
[C---:B------:R-:W-:Y:S01]  /*21830*/  IMAD.WIDE R30, R3.reuse, 0x2, R30 ;  /* 0x00000002031e7825 */ /* 0x040fe200078e021e */
[----:B------:R2:W3:Y:S03]  /*21840*/  LDG.E.U16 R21, desc[UR8][R24.64] ;  /* 0x0000000818157981 */ /* 0x0004e6000c1e1500 */
[----:B------:R-:W-:-:S06]  /*21850*/  IMAD.WIDE R26, R3, 0x2, R26 ;  /* 0x00000002031a7825 */ /* 0x000fcc00078e021a */
[----:B------:R-:W3:Y:S01]  /*21860*/  LDG.E.U16 R26, desc[UR8][R26.64] ;  /* 0x000000081a1a7981 */ /* 0x000ee2000c1e1500 */
[C---:B--2---:R-:W-:Y:S02]  /*21870*/  IMAD.WIDE R24, R3.reuse, 0x2, R44 ;  /* 0x0000000203187825 */ /* 0x044fe400078e022c */
[----:B------:R-:W0:Y:S04]  /*21880*/  LDC R44, c[0x0][0x3c4] ;  /* 0x0000f100ff2c7b82 */ /* 0x000e280000000800 */
[----:B------:R-:W2:Y:S01]  /*21890*/  LDG.E.U16 R24, desc[UR8][R24.64] ;  /* 0x0000000818187981 */ /* 0x000ea2000c1e1500 */
[----:B----4-:R-:W-:-:S03]  /*218a0*/  IMAD.WIDE R22, R3, 0x2, R46 ;  /* 0x0000000203167825 */ /* 0x010fc600078e022e */
[----:B------:R-:W4:Y:S04]  /*218b0*/  LDL.64 R46, [R1+0xa20] ;  /* 0x000a2000012e7983 */ /* 0x000f280000100a00 */
[----:B------:R-:W2:Y:S04]  /*218c0*/  LDG.E.U16 R22, desc[UR8][R22.64] ;  /* 0x0000000816167981 */ /* 0x000ea8000c1e1500 */
[----:B------:R1:W2:Y:S04]  /*218d0*/  LDG.E.U16 R25, desc[UR8][R28.64] ;  /* 0x000000081c197981 */ /* 0x0002a8000c1e1500 */
[----:B------:R1:W2:Y:S02]  /*218e0*/  LDG.E.U16 R23, desc[UR8][R30.64] ;  /* 0x000000081e177981 */ /* 0x0002a4000c1e1500 */
[----:B-1----:R-:W-:-:S02]  /*218f0*/  IMAD.WIDE R28, R3, 0x2, R40 ;  /* 0x00000002031c7825 */ /* 0x002fc400078e0228 */
[----:B------:R-:W1:Y:S02]  /*21900*/  LDC R40, c[0x0][0x3c4] ;  /* 0x0000f100ff287b82 */ /* 0x000e640000000800 */
[C---:B------:R-:W-:Y:S02]  /*21910*/  IMAD.WIDE R30, R3.reuse, 0x2, R42 ;  /* 0x00000002031e7825 */ /* 0x040fe400078e022a */
[----:B------:R-:W2:Y:S04]  /*21920*/  LDG.E.U16 R28, desc[UR8][R28.64] ;  /* 0x000000081c1c7981 */ /* 0x000ea8000c1e1500 */
[----:B------:R-:W2:Y:S04]  /*21930*/  LDL.64 R42, [R1+0x9d8] ;  /* 0x0009d800012a7983 */ /* 0x000ea80000100a00 */
[----:B------:R0:W2:Y:S01]  /*21940*/  LDG.E.U16 R27, desc[UR8][R30.64] ;  /* 0x000000081e1b7981 */ /* 0x0000a2000c1e1500 */
[----:B-----5:R-:W-:-:S05]  /*21950*/  IMAD.WIDE R32, R3, 0x2, R32 ;  /* 0x0000000203207825 */ /* 0x020fca00078e0220 */
[----:B------:R5:W2:Y:S01]  /*21960*/  LDG.E.U16 R29, desc[UR8][R32.64] ;  /* 0x00000008201d7981 */ /* 0x000aa2000c1e1500 */
[----:B0-----:R-:W-:-:S03]  /*21970*/  IMAD.WIDE R30, R3, 0x2, R58 ;  /* 0x00000002031e7825 */ /* 0x001fc600078e023a */
[----:B------:R-:W2:Y:S01]  /*21980*/  LDL.64 R58, [R1+0xa68] ;  /* 0x000a6800013a7983 */ /* 0x000ea20000100a00 */
[----:B------:R-:W-:-:S03]  /*21990*/  IMAD.WIDE R38, R3, 0x2, R38 ;  /* 0x0000000203267825 */ /* 0x000fc600078e0226 */
[----:B------:R-:W2:Y:S01]  /*219a0*/  LDG.E.U16 R30, desc[UR8][R30.64] ;  /* 0x000000081e1e7981 */ /* 0x000ea2000c1e1500 */
[----:B-----5:R-:W-:-:S03]  /*219b0*/  IMAD.WIDE R32, R3, 0x2, R52 ;  /* 0x0000000203207825 */ /* 0x020fc600078e0234 */
[----:B------:R-:W5:Y:S04]  /*219c0*/  LDL.64 R52, [R1+0x9d0] ;  /* 0x0009d00001347983 */ /* 0x000f680000100a00 */
[----:B------:R-:W5:Y:S01]  /*219d0*/  LDG.E.U16 R32, desc[UR8][R32.64] ;  /* 0x0000000820207981 */ /* 0x000f62000c1e1500 */
[----:B------:R-:W-:-:S03]  /*219e0*/  IMAD.WIDE R48, R3, 0x2, R48 ;  /* 0x0000000203307825 */ /* 0x000fc600078e0230 */
[----:B------:R0:W5:Y:S01]  /*219f0*/  LDG.E.U16 R31, desc[UR8][R38.64] ;  /* 0x00000008261f7981 */ /* 0x000162000c1e1500 */
[----:B---3--:R-:W-:-:S04]  /*21a00*/  IMAD.WIDE R36, R3, 0x2, R36 ;  /* 0x0000000203247825 */ /* 0x008fc800078e0224 */
[C---:B------:R-:W-:Y:S01]  /*21a10*/  IMAD.WIDE R34, R3.reuse, 0x2, R34 ;  /* 0x0000000203227825 */ /* 0x040fe200078e0222 */
[----:B------:R3:W5:Y:S03]  /*21a20*/  LDG.E.U16 R33, desc[UR8][R36.64] ;  /* 0x0000000824217981 */ /* 0x000766000c1e1500 */
[C---:B0-----:R-:W-:Y:S01]  /*21a30*/  IMAD.WIDE R38, R3.reuse, 0x2, R54 ;  /* 0x0000000203267825 */ /* 0x041fe200078e0236 */
[----:B------:R-:W-:Y:S01]  /*21a40*/  LEA R44, R44, -R44, 0x3 ;  /* 0x8000002c2c2c7211 */ /* 0x000fe200078e18ff */
[----:B------:R-:W5:Y:S04]  /*21a50*/  LDG.E.U16 R34, desc[UR8][R34.64] ;  /* 0x0000000822227981 */ /* 0x000f68000c1e1500 */
[----:B------:R-:W5:Y:S01]  /*21a60*/  LDG.E.U16 R48, desc[UR8][R48.64] ;  /* 0x0000000830307981 */ /* 0x000f62000c1e1500 */
[----:B---3--:R-:W-:-:S03]  /*21a70*/  IMAD.WIDE R36, R3, 0x2, R56 ;  /* 0x0000000203247825 */ /* 0x008fc600078e0238 */
[----:B------:R-:W3:Y:S04]  /*21a80*/  LDL.64 R56, [R1+0xa60] ;  /* 0x000a600001387983 */ /* 0x000ee80000100a00 */
[----:B------:R0:W3:Y:S02]  /*21a90*/  LDG.E.U16 R35, desc[UR8][R36.64] ;  /* 0x0000000824237981 */ /* 0x0000e4000c1e1500 */
[----:B0-----:R-:W-:-:S05]  /*21aa0*/  IMAD.WIDE R36, R3, 0x2, R50 ;  /* 0x0000000203247825 */ /* 0x001fca00078e0232 */
[----:B------:R-:W3:Y:S01]  /*21ab0*/  LDG.E.U16 R49, desc[UR8][R36.64] ;  /* 0x0000000824317981 */ /* 0x000ee2000c1e1500 */
[----:B----4-:R-:W-:-:S06]  /*21ac0*/  IMAD.WIDE R46, R3, 0x2, R46 ;  /* 0x00000002032e7825 */ /* 0x010fcc00078e022e */
[----:B------:R-:W4:Y:S04]  /*21ad0*/  LDG.E.U16 R46, desc[UR8][R46.64] ;  /* 0x000000082e2e7981 */ /* 0x000f28000c1e1500 */
[----:B------:R1:W4:Y:S02]  /*21ae0*/  LDG.E.U16 R47, desc[UR8][R38.64] ;  /* 0x00000008262f7981 */ /* 0x000324000c1e1500 */
[----:B-1----:R-:W-:Y:S01]  /*21af0*/  LEA R38, R40, -R40, 0x4 ;  /* 0x8000002828267211 */ /* 0x002fe200078e20ff */
[----:B------:R-:W-:-:S04]  /*21b00*/  IMAD.WIDE R40, R44, 0x2, R198 ;  /* 0x000000022c287825 */ /* 0x000fc800078e02c6 */
[----:B--2---:R-:W-:-:S04]  /*21b10*/  IMAD.WIDE R36, R3, 0x2, R42 ;  /* 0x0000000203247825 */ /* 0x004fc800078e022a */
[----:B------:R-:W-:Y:S01]  /*21b20*/  IMAD.WIDE R42, R38, 0x2, R198 ;  /* 0x00000002262a7825 */ /* 0x000fe200078e02c6 */
[----:B------:R5:W2:Y:S03]  /*21b30*/  LDG.E.U16 R50, desc[UR8][R36.64] ;  /* 0x0000000824327981 */ /* 0x000aa6000c1e1500 */
[----:B------:R-:W-:-:S04]  /*21b40*/  IMAD.WIDE R44, R44, 0x2, R200 ;  /* 0x000000022c2c7825 */ /* 0x000fc800078e02c8 */
[----:B------:R-:W-:-:S04]  /*21b50*/  IMAD.WIDE R38, R38, 0x2, R200 ;  /* 0x0000000226267825 */ /* 0x000fc800078e02c8 */
[----:B------:R-:W-:-:S04]  /*21b60*/  IMAD.WIDE R40, R3, 0x2, R40 ;  /* 0x0000000203287825 */ /* 0x000fc800078e0228 */
[----:B------:R-:W-:-:S04]  /*21b70*/  IMAD.WIDE R44, R3, 0x2, R44 ;  /* 0x00000002032c7825 */ /* 0x000fc800078e022c */
[----:B------:R-:W-:-:S04]  /*21b80*/  IMAD.WIDE R42, R3, 0x2, R42 ;  /* 0x00000002032a7825 */ /* 0x000fc800078e022a */
[C---:B------:R-:W-:Y:S01]  /*21b90*/  IMAD.WIDE R38, R3.reuse, 0x2, R38 ;  /* 0x0000000203267825 */ /* 0x040fe200078e0226 */
[----:B------:R0:W2:Y:S04]  /*21ba0*/  LDG.E.U16 R54, desc[UR8][R42.64] ;  /* 0x000000082a367981 */ /* 0x0000a8000c1e1500 */
[----:B------:R1:W2:Y:S01]  /*21bb0*/  LDG.E.U16 R55, desc[UR8][R38.64] ;  /* 0x0000000826377981 */ /* 0x0002a2000c1e1500 */
[----:B-----5:R-:W-:-:S03]  /*21bc0*/  IMAD.WIDE R36, R3, 0x2, R52 ;  /* 0x0000000203247825 */ /* 0x020fc600078e0234 */
[----:B------:R5:W2:Y:S01]  /*21bd0*/  LDG.E.U16 R52, desc[UR8][R40.64] ;  /* 0x0000000828347981 */ /* 0x000aa2000c1e1500 */
[----:B0-----:R-:W-:-:S03]  /*21be0*/  IMAD.WIDE R42, R3, 0x2, R58 ;  /* 0x00000002032a7825 */ /* 0x001fc600078e023a */
[----:B------:R0:W2:Y:S01]  /*21bf0*/  LDG.E.U16 R51, desc[UR8][R36.64] ;  /* 0x0000000824337981 */ /* 0x0000a2000c1e1500 */
[----:B-1----:R-:W-:-:S03]  /*21c00*/  IMAD.WIDE R38, R3, 0x2, R82 ;  /* 0x0000000203267825 */ /* 0x002fc600078e0252 */
[----:B------:R-:W2:Y:S01]  /*21c10*/  LDG.E.U16 R53, desc[UR8][R44.64] ;  /* 0x000000082c357981 */ /* 0x000ea2000c1e1500 */
[----:B-----5:R-:W-:-:S03]  /*21c20*/  IMAD.WIDE R40, R3, 0x2, R60 ;  /* 0x0000000203287825 */ /* 0x020fc600078e023c */
[----:B------:R1:W5:Y:S01]  /*21c30*/  LDG.E.U16 R59, desc[UR8][R42.64] ;  /* 0x000000082a3b7981 */ /* 0x000362000c1e1500 */
[----:B0-----:R-:W-:-:S03]  /*21c40*/  IMAD.WIDE R36, R3, 0x2, R84 ;  /* 0x0000000203247825 */ /* 0x001fc600078e0254 */
[----:B------:R0:W5:Y:S01]  /*21c50*/  LDG.E.U16 R58, desc[UR8][R40.64] ;  /* 0x00000008283a7981 */ /* 0x000162000c1e1500 */
[----:B-1----:R-:W-:-:S04]  /*21c60*/  IMAD.WIDE R42, R3, 0x2, R64 ;  /* 0x00000002032a7825 */ /* 0x002fc800078e0240 */
[C---:B0-----:R-:W-:Y:S01]  /*21c70*/  IMAD.WIDE R40, R3.reuse, 0x2, R76 ;  /* 0x0000000203287825 */ /* 0x041fe200078e024c */
[----:B------:R0:W5:Y:S03]  /*21c80*/  LDG.E.U16 R64, desc[UR8][R42.64] ;  /* 0x000000082a407981 */ /* 0x000166000c1e1500 */
[----:B0-----:R-:W-:-:S06]  /*21c90*/  IMAD.WIDE R42, R3, 0x2, R68 ;  /* 0x00000002032a7825 */ /* 0x001fcc00078e0244 */
[----:B------:R-:W5:Y:S01]  /*21ca0*/  LDG.E.U16 R42, desc[UR8][R42.64] ;  /* 0x000000082a2a7981 */ /* 0x000f62000c1e1500 */
[----:B---3--:R-:W-:-:S03]  /*21cb0*/  IMAD.WIDE R44, R3, 0x2, R56 ;  /* 0x00000002032c7825 */ /* 0x008fc600078e0238 */
[----:B------:R0:W3:Y:S04]  /*21cc0*/  LDG.E.U16 R56, desc[UR8][R36.64] ;  /* 0x0000000824387981 */ /* 0x0000e8000c1e1500 */
[----:B------:R1:W3:Y:S04]  /*21cd0*/  LDG.E.U16 R57, desc[UR8][R38.64] ;  /* 0x0000000826397981 */ /* 0x0002e8000c1e1500 */
[----:B------:R1:W3:Y:S01]  /*21ce0*/  LDG.E.U16 R60, desc[UR8][R44.64] ;  /* 0x000000082c3c7981 */ /* 0x0002e2000c1e1500 */
[----:B0-----:R-:W-:-:S04]  /*21cf0*/  IMAD.WIDE R36, R3, 0x2, R80 ;  /* 0x0000000203247825 */ /* 0x001fc800078e0250 */
[C---:B-1----:R-:W-:Y:S01]  /*21d00*/  IMAD.WIDE R38, R3.reuse, 0x2, R78 ;  /* 0x0000000203267825 */ /* 0x042fe200078e024e */
[----:B------:R0:W3:Y:S03]  /*21d10*/  LDG.E.U16 R61, desc[UR8][R36.64] ;  /* 0x00000008243d7981 */ /* 0x0000e6000c1e1500 */
[C---:B------:R-:W-:Y:S02]  /*21d20*/  IMAD.WIDE R44, R3.reuse, 0x2, R62 ;  /* 0x00000002032c7825 */ /* 0x040fe400078e023e */
[----:B------:R1:W3:Y:S04]  /*21d30*/  LDG.E.U16 R62, desc[UR8][R38.64] ;  /* 0x00000008263e7981 */ /* 0x0002e8000c1e1500 */
[----:B------:R1:W3:Y:S01]  /*21d40*/  LDG.E.U16 R63, desc[UR8][R40.64] ;  /* 0x00000008283f7981 */ /* 0x0002e2000c1e1500 */
[----:B0-----:R-:W-:-:S03]  /*21d50*/  IMAD.WIDE R36, R3, 0x2, R74 ;  /* 0x0000000203247825 */ /* 0x001fc600078e024a */
[----:B------:R0:W3:Y:S01]  /*21d60*/  LDG.E.U16 R65, desc[UR8][R44.64] ;  /* 0x000000082c417981 */ /* 0x0000e2000c1e1500 */
[----:B-1----:R-:W-:-:S03]  /*21d70*/  IMAD.WIDE R38, R3, 0x2, R72 ;  /* 0x0000000203267825 */ /* 0x002fc600078e0248 */
[----:B------:R-:W3:Y:S01]  /*21d80*/  LDG.E.U16 R36, desc[UR8][R36.64] ;  /* 0x0000000824247981 */ /* 0x000ee2000c1e1500 */
[----:B------:R-:W-:-:S03]  /*21d90*/  IMAD.WIDE R40, R3, 0x2, R70 ;  /* 0x0000000203287825 */ /* 0x000fc600078e0246 */
[----:B------:R-:W3:Y:S01]  /*21da0*/  LDG.E.U16 R38, desc[UR8][R38.64] ;  /* 0x0000000826267981 */ /* 0x000ee2000c1e1500 */
[----:B0-----:R-:W-:-:S03]  /*21db0*/  IMAD.WIDE R44, R3, 0x2, R66 ;  /* 0x00000002032c7825 */ /* 0x001fc600078e0242 */
[----:B------:R-:W3:Y:S04]  /*21dc0*/  LDG.E.U16 R40, desc[UR8][R40.64] ;  /* 0x0000000828287981 */ /* 0x000ee8000c1e1500 */
[----:B------:R-:W3:Y:S01]  /*21dd0*/  LDG.E.U16 R44, desc[UR8][R44.64] ;  /* 0x000000082c2c7981 */ /* 0x000ee2000c1e1500 */
[----:B------:R-:W-:Y:S02]  /*21de0*/  UMOV UR70, 0x1 ;  /* 0x0000000100467882 */ /* 0x000fe40000000000 */
[----:B------:R-:W-:-:S04]  /*21df0*/  @!UP0 UIADD3 UR70, UPT, UPT, -UR70, 0x100000, URZ ;  /* 0x0010000046468890 */ /* 0x000fc8000fffe1ff */
[----:B------:R-:W-:Y:S02]  /*21e00*/  @!UP0 USHF.L.U32 UR71, UR70, 0xb, URZ ;  /* 0x0000000b46478899 */ /* 0x000fe400080006ff */
[----:B------:R-:W-:Y:S01]  /*21e10*/  @!UP0 USHF.L.U32 UR70, UR70, 0x1, URZ ;  /* 0x0000000146468899 */ /* 0x000fe200080006ff */
[C---:B------:R-:W-:Y:S02]  /*21e20*/  LOP3.LUT R4, R117.reuse, 0x60, RZ, 0x3c, !PT ;  /* 0x0000006075047812 */ /* 0x040fe400078e3cff */
[----:B------:R-:W-:Y:S01]  /*21e30*/  LOP3.LUT R117, R117, 0x70, RZ, 0x3c, !PT ;  /* 0x0000007075757812 */ /* 0x000fe200078e3cff */
[----:B------:R-:W-:Y:S02]  /*21e40*/  VOTEU.ALL UP1, P2 ;  /* 0x0000000000ff7886 */ /* 0x000fe40001020000 */
        /* <DEDUP_REMOVED lines=26> */
[----:B----4-:R0:W-:Y:S04]  /*21ff0*/  STS.U16 [R4+UR4+0x23700], R46 ;  /* 0x0237002e04007988 */ /* 0x0101e80008000404 */
[----:B------:R0:W-:Y:S04]  /*22000*/  STS.U16 [R4+UR4+0x2b700], R47 ;  /* 0x02b7002f04007988 */ /* 0x0001e80008000404 */
[----:B------:R0:W-:Y:S04]  /*22010*/  STS.U16 [R4+UR4+0x23b00], R48 ;  /* 0x023b003004007988 */ /* 0x0001e80008000404 */
[----:B------:R0:W-:Y:S04]  /*22020*/  STS.U16 [R4+UR4+0x2bb00], R49 ;  /* 0x02bb003104007988 */ /* 0x0001e80008000404 */
[----:B--2---:R0:W-:Y:S04]  /*22030*/  STS.U16 [R4+UR4+0x23f00], R50 ;  /* 0x023f003204007988 */ /* 0x0041e80008000404 */
        /* <DEDUP_REMOVED lines=18> */
[----:B-----5:R0:W-:Y:S04]  /*22160*/  STS.U16 [R117+UR4+0x2a780], R58 ;  /* 0x02a7803a75007988 */ /* 0x0201e80008000404 */
[----:B------:R0:W-:Y:S04]  /*22170*/  STS.U16 [R117+UR4+0x22b80], R59 ;  /* 0x022b803b75007988 */ /* 0x0001e80008000404 */
[----:B------:R0:W-:Y:S04]  /*22180*/  STS.U16 [R117+UR4+0x2b380], R64 ;  /* 0x02b3804075007988 */ /* 0x0001e80008000404 */
[----:B------:R0:W-:Y:S04]  /*22190*/  STS.U16 [R117+UR4+0x23f80], R42 ;  /* 0x023f802a75007988 */ /* 0x0001e80008000404 */
[----:B---3--:R0:W-:Y:S04]  /*221a0*/  STS.U16 [R117+UR4+0x2a380], R56 ;  /* 0x02a3803875007988 */ /* 0x0081e80008000404 */
        /* <DEDUP_REMOVED lines=11> */
[----:B-1----:R-:W-:Y:S04]  /*22260*/  FENCE.VIEW.ASYNC.S ;  /* 0x00000000000073c6 */ /* 0x002fe80000000000 */
[----:B------:R-:W1:Y:S02]  /*22270*/  FENCE.VIEW.ASYNC.S ;  /* 0x00000000000073c6 */ /* 0x000e640000000000 */
[----:B-1----:R0:W1:Y:S02]  /*22280*/  @!UP1 SYNCS.EXCH.64 URZ, [UR4+0x40010], UR70 ;  /* 0x0400104604ff95b2 */ /* 0x0020640008000100 */
[----:B-1----:R-:W-:Y:S06]  /*22290*/  BAR.SYNC.DEFER_BLOCKING 0x0 ;  /* 0x0000000000007b1d */ /* 0x002fec0000010000 */
[----:B0-----:R-:W-:Y:S05]  /*222a0*/  @P1 BRA `(.L_x_14) ;  /* 0x0000000000b41947 */ /* 0x001fea0003800000 */
[----:B------:R-:W2:Y:S04]  /*222b0*/  LDL R67, [R1+0x970] ;  /* 0x0009700001437983 */ /* 0x000ea80000100800 */
[----:B------:R-:W3:Y:S01]  /*222c0*/  LDL R66, [R1+0x974] ;  /* 0x0009740001427983 */ /* 0x000ee20000100800 */
[----:B------:R-:W-:Y:S02]  /*222d0*/  MOV.SPILL R8, UR5 ;  /* 0x0000000500087c02 */ /* 0x000fe40009000f00 */
[----:B------:R-:W-:Y:S01]  /*222e0*/  MOV.SPILL R9, UR4 ;  /* 0x0000000400097c02 */ /* 0x000fe20009000f00 */
[----:B------:R-:W4:Y:S01]  /*222f0*/  LDL R10, [R1+0x1068] ;  /* 0x00106800010a7983 */ /* 0x000f220000100800 */
[----:B------:R-:W-:-:S13]  /*22300*/  ELECT P3, URZ, PT ;  /* 0x0000000000ff782f */ /* 0x000fda0003860000 */
[----:B------:R-:W-:Y:S02]  /*22310*/  @P3 MOV R5, 0x40004040 ;  /* 0x4000404000053802 */ /* 0x000fe40000000f00 */
[----:B------:R-:W-:Y:S02]  /*22320*/  @P3 MOV R7, 0x40004040 ;  /* 0x4000404000073802 */ /* 0x000fe40000000f00 */
[----:B------:R-:W-:Y:S02]  /*22330*/  @P3 R2UR UR71, R5 ;  /* 0x00000000054732ca */ /* 0x000fe400000e0000 */
[----:B------:R-:W-:Y:S01]  /*22340*/  @P3 R2UR UR73, R7 ;  /* 0x00000000074932ca */ /* 0x000fe200000e0000 */
[----:B------:R-:W-:Y:S01]  /*22350*/  UMOV UR4, 0x0 ;  /* 0x0000000000047882 */ /* 0x000fe20000000000 */
[----:B------:R-:W-:Y:S01]  /*22360*/  UMOV UR5, 0x8208010 ;  /* 0x0820801000057882 */ /* 0x000fe20000000000 */
[----:B------:R-:W-:Y:S01]  /*22370*/  HFMA2 R5, -RZ, RZ, 0, 0 ;  /* 0x00000000ff057431 */ /* 0x000fe200000001ff */
[----:B--2---:R-:W-:-:S13]  /*22380*/  R2UR UR70, R67 ;  /* 0x00000000434672ca */ /* 0x004fda00000e0000 */
[----:B------:R-:W-:Y:S02]  /*22390*/  MOV R4, UR70 ;  /* 0x0000004600047c02 */ /* 0x000fe40008000f00 */
[----:B---3--:R-:W-:-:S13]  /*223a0*/  R2UR UR70, R66 ;  /* 0x00000000424672ca */ /* 0x008fda00000e0000 */
[----:B------:R-:W-:Y:S02]  /*223b0*/  MOV R6, UR70 ;  /* 0x0000004600067c02 */ /* 0x000fe40008000f00 */
[----:B------:R-:W-:Y:S02]  /*223c0*/  @P3 R2UR UR70, R4 ;  /* 0x00000000044632ca */ /* 0x000fe400000e0000 */
[----:B------:R-:W-:Y:S02]  /*223d0*/  @P3 R2UR UR72, R6 ;  /* 0x00000000064832ca */ /* 0x000fe400000e0000 */
[----:B----4-:R-:W-:-:S11]  /*223e0*/  IADD3 R4, PT, PT, R10, 0x40010, RZ ;  /* 0x000400100a047810 */ /* 0x010fd60007ffe0ff */
[----:B------:R0:W-:Y:S02]  /*223f0*/  UTCHMMA gdesc[UR70], gdesc[UR72], tmem[UR74], tmem[UR4], idesc[UR5], !UPT ;  /* 0x00ff0448460075ea */ /* 0x0001e4000f80004a */
[----:B0-----:R-:W-:Y:S01]  /*22400*/  UMOV UR70, 0x0 ;  /* 0x0000000000467882 */ /* 0x001fe20000000000 */
[----:B------:R-:W-:Y:S01]  /*22410*/  UMOV UR71, 0x8208010 ;  /* 0x0820801000477882 */ /* 0x000fe20000000000 */
[----:B------:R-:W-:Y:S01]  /*22420*/  UMOV UR72, 0x0 ;  /* 0x0000000000487882 */ /* 0x000fe20000000000 */
[----:B------:R-:W-:Y:S01]  /*22430*/  UMOV UR73, 0x8208010 ;  /* 0x0820801000497882 */ /* 0x000fe20000000000 */
[----:B------:R-:W-:Y:S01]  /*22440*/  UTCHMMA gdesc[UR40], gdesc[UR10], tmem[UR74], tmem[UR70], idesc[UR71], UPT ;  /* 0x00ff460a280075ea */ /* 0x000fe2000b80004a */
        /* <DEDUP_REMOVED lines=11> */
[----:B------:R-:W-:Y:S01]  /*22500*/  @P3 MOV R4, R4 ;  /* 0x0000000400043202 */ /* 0x000fe20000000f00 */
[----:B------:R-:W-:Y:S01]  /*22510*/  UTCHMMA gdesc[UR36], gdesc[UR64], tmem[UR74], tmem[UR70], idesc[UR71], UPT ;  /* 0x00ff4640240075ea */ /* 0x000fe2000b80004a */
[----:B------:R-:W-:Y:S01]  /*22520*/  UTCHMMA gdesc[UR38], gdesc[UR66], tmem[UR74], tmem[UR72], idesc[UR73], UPT ;  /* 0x00ff4842260075ea */ /* 0x000fe2000b80004a */
[----:B------:R0:W-:Y:S02]  /*22530*/  UTCHMMA gdesc[UR42], gdesc[UR68], tmem[UR74], tmem[UR70], idesc[UR71], UPT ;  /* 0x00ff46442a0075ea */ /* 0x0001e4000b80004a */
[----:B0-----:R-:W-:-:S02]  /*22540*/  @P3 R2UR UR70, R4 ;  /* 0x00000000044632ca */ /* 0x001fc400000e0000 */
[----:B------:R-:W-:-:S11]  /*22550*/  R2UR.FILL UR5, R8 ;  /* 0x00000000080572ca */ /* 0x000fd600004e0000 */
[----:B------:R0:W-:Y:S01]  /*22560*/  UTCBAR [UR70], URZ ;  /* 0x000000ff460073e9 */ /* 0x0001e200080000ff */
[----:B------:R-:W-:-:S15]  /*22570*/  R2UR.FILL UR4, R9 ;  /* 0x00000000090472ca */ /* 0x000fde00004e0000 */
.L_x_14:
[----:B------:R-:W1:Y:S01]  /*22580*/  SYNCS.PHASECHK.TRANS64.TRYWAIT P3, [UR4+0x40010], RZ ;  /* 0x040010ffff0075a7 */ /* 0x000e620008061104 */
[----:B------:R-:W-:Y:S01]  /*22590*/  SHF.L.U32 R0, R0, 0x1f, RZ ;  /* 0x0000001f00007819 */ /* 0x000fe200000006ff */
[----:B-1----:R-:W-:Y:S06]  /*225a0*/  @!P3 BRA `(.L_x_15) ;  /* 0x0000012c0018b947 */ /* 0x002fec0003800000 */
.L_x_24:
[----:B------:R-:W-:Y:S06]  /*225b0*/  BAR.SYNC.DEFER_BLOCKING 0x0 ;  /* 0x0000000000007b1d */ /* 0x000fec0000010000 */
[----:B------:R-:W1:Y:S01]  /*225c0*/  LDTM.x128 R4, tmem[UR7+0x100] ;  /* 0x00010007000479ee */ /* 0x000e6200083c0000 */
[----:B------:R-:W1:Y:S01]  /*225d0*/  @!P2 SYNCS.CCTL.IV [UR4+0x40010] ;  /* 0x04001000ff00a9b1 */ /* 0x000e620008000004 */
[----:B------:R-:W-:Y:S01]  /*225e0*/  NOP ;  /* 0x0000000000007918 */ /* 0x000fe20000000000 */
[----:B-1----:R-:W1:Y:S02]  /*225f0*/  SYNCS.PHASECHK.TRANS64.TRYWAIT P3, [UR6], R0 ;  /* 0x00000000ff0075a7 */ /* 0x002e640008061106 */
[----:B-1----:R-:W-:Y:S05]  /*22600*/  @!P3 BRA `(.L_x_16) ;  /* 0x0000012c000cb947 */ /* 0x002fea0003800000 */
.L_x_25:
[----:B------:R-:W2:Y:S01]  /*22610*/  LDL.64 R154, [R1+0x950] ;  /* 0x00095000019a7983 */ /* 0x000ea20000100a00 */
[----:B------:R-:W1:Y:S03]  /*22620*/  LDC R133, c[0x0][0x3a8] ;  /* 0x0000ea00ff857b82 */ /* 0x000e660000000800 */
[----:B------:R-:W3:Y:S04]  /*22630*/  LDL.64 R148, [R1+0x938] ;  /* 0x0009380001947983 */ /* 0x000ee80000100a00 */
[----:B------:R-:W4:Y:S04]  /*22640*/  LDL.64 R152, [R1+0x908] ;  /* 0x0009080001987983 */ /* 0x000f280000100a00 */
[----:B------:R-:W4:Y:S04]  /*22650*/  LDL.64 R146, [R1+0x8f0] ;  /* 0x0008f00001927983 */ /* 0x000f280000100a00 */
[----:B------:R-:W4:Y:S04]  /*22660*/  LDL.64 R144, [R1+0x8d8] ;  /* 0x0008d80001907983 */ /* 0x000f280000100a00 */
[----:B------:R-:W4:Y:S04]  /*22670*/  LDL.64 R142, [R1+0x920] ;  /* 0x00092000018e7983 */ /* 0x000f280000100a00 */
[----:B------:R-:W-:Y:S04]  /*22680*/  STL [R1+0x108c], R250 ;  /* 0x00108cfa01007387 */ /* 0x000fe80000100800 */
[----:B------:R-:W-:Y:S04]  /*22690*/  STL [R1+0x1088], R252 ;  /* 0x001088fc01007387 */ /* 0x000fe80000100800 */
[----:B------:R-:W-:Y:S04]  /*226a0*/  STL [R1+0x1084], R251 ;  /* 0x001084fb01007387 */ /* 0x000fe80000100800 */
[----:B------:R-:W-:Y:S04]  /*226b0*/  STL [R1+0x1080], R204 ;  /* 0x001080cc01007387 */ /* 0x000fe80000100800 */
[----:B------:R-:W-:Y:S04]  /*226c0*/  STL [R1+0x107c], R201 ;  /* 0x00107cc901007387 */ /* 0x000fe80000100800 */
[----:B------:R0:W-:Y:S04]  /*226d0*/  STL [R1+0x1078], R200 ;  /* 0x001078c801007387 */ /* 0x0001e80000100800 */
[----:B------:R-:W-:Y:S04]  /*226e0*/  STL [R1+0x1074], R199 ;  /* 0x001074c701007387 */ /* 0x000fe80000100800 */
[----:B------:R-:W-:Y:S04]  /*226f0*/  STL [R1+0x1070], R198 ;  /* 0x001070c601007387 */ /* 0x000fe80000100800 */
[----:B------:R-:W-:Y:S04]  /*22700*/  STL [R1+0x106c], R3 ;  /* 0x00106c0301007387 */ /* 0x000fe80000100800 */
[----:B------:R-:W-:Y:S04]  /*22710*/  STL [R1+0x1094], R202 ;  /* 0x001094ca01007387 */ /* 0x000fe80000100800 */
[----:B------:R0:W-:Y:S04]  /*22720*/  STL [R1+0x1090], R203 ;  /* 0x001090cb01007387 */ /* 0x0001e80000100800 */
[----:B------:R-:W4:Y:S01]  /*22730*/  LDL.64 R160, [R1+0x8a8] ;  /* 0x0008a80001a07983 */ /* 0x000f220000100a00 */
[-C--:B-1----:R-:W-:Y:S01]  /*22740*/  FMUL R134, R6, R133.reuse ;  /* 0x0000008506867220 */ /* 0x082fe20000400000 */
[-C--:B------:R-:W-:Y:S01]  /*22750*/  FMUL R135, R4, R133.reuse ;  /* 0x0000008504877220 */ /* 0x080fe20000400000 */
[-C--:B------:R-:W-:Y:S01]  /*22760*/  FMUL R136, R5, R133.reuse ;  /* 0x0000008505887220 */ /* 0x080fe20000400000 */
[-C--:B------:R-:W-:Y:S01]  /*22770*/  FMUL R132, R8, R133.reuse ;  /* 0x0000008508847220 */ /* 0x080fe20000400000 */
[-C--:B------:R-:W-:Y:S01]  /*22780*/  FMUL R0, R7, R133.reuse ;  /* 0x0000008507007220 */ /* 0x080fe20000400000 */
[-C--:B------:R-:W-:Y:S01]  /*22790*/  FMUL R139, R17, R133.reuse ;  /* 0x00000085118b7220 */ /* 0x080fe20000400000 */
[-C--:B------:R-:W-:Y:S01]  /*227a0*/  FMUL R137, R18, R133.reuse ;  /* 0x0000008512897220 */ /* 0x080fe20000400000 */
[----:B------:R-:W-:Y:S01]  /*227b0*/  FMNMX3 R136, R135, R136, R134, !PT ;  /* 0x0000008887887276 */ /* 0x000fe20007800086 */
        /* <DEDUP_REMOVED lines=10> */
[----:B------:R-:W4:Y:S01]  /*22860*/  LDL.64 R156, [R1+0x8c0] ;  /* 0x0008c000019c7983 */ /* 0x000f220000100a00 */
[----:B------:R-:W-:Y:S01]  /*22870*/  FMNMX3 R132, R136, R0, R132, !PT ;  /* 0x0000000088847276 */ /* 0x000fe20007800084 */
[-C--:B------:R-:W-:Y:S01]  /*22880*/  FMUL R0, R15, R133.reuse ;  /* 0x000000850f007220 */ /* 0x080fe20000400000 */
[-C--:B------:R-:W-:Y:S01]  /*22890*/  FMUL R136, R16, R133.reuse ;  /* 0x0000008510887220 */ /* 0x080fe20000400000 */
[----:B------:R-:W-:Y:S01]  /*228a0*/  FMUL R141, R67, R133 ;  /* 0x00000085438d7220 */ /* 0x000fe20000400000 */
[----:B------:R-:W-:Y:S01]  /*228b0*/  FMNMX3 R132, R132, R134, R135, !PT ;  /* 0x0000008684847276 */ /* 0x000fe20007800087 */
[----:B------:R-:W4:Y:S01]  /*228c0*/  LDL.64 R158, [R1+0x890] ;  /* 0x00089000019e7983 */ /* 0x000f220000100a00 */
[----:B------:R-:W-:-:S02]  /*228d0*/  MOV R134, R202 ;  /* 0x000000ca00867202 */ /* 0x000fc40000000f00 */
[----:B------:R-:W-:Y:S01]  /*228e0*/  MOV R135, R203 ;  /* 0x000000cb00877202 */ /* 0x000fe20000000f00 */
[----:B------:R-:W4:Y:S01]  /*228f0*/  LDL.64 R170, [R1+0x7e8] ;  /* 0x0007e80001aa7983 */ /* 0x000f220000100a00 */
[----:B------:R-:W-:Y:S01]  /*22900*/  FMNMX3 R0, R132, R0, R136, !PT ;  /* 0x0000000084007276 */ /* 0x000fe20007800088 */
[----:B------:R-:W-:-:S03]  /*22910*/  IMAD.WIDE R134, R2, 0x2, R134 ;  /* 0x0000000202867825 */ /* 0x000fc600078e0286 */
[----:B------:R-:W-:Y:S01]  /*22920*/  FMNMX3 R139, R0, R139, R137, !PT ;  /* 0x0000008b008b7276 */ /* 0x000fe20007800089 */
[-C--:B------:R-:W-:Y:S01]  /*22930*/  FMUL R0, R21, R133.reuse ;  /* 0x0000008515007220 */ /* 0x080fe20000400000 */
[----:B------:R-:W-:Y:S01]  /*22940*/  FMUL R132, R22, R133 ;  /* 0x0000008516847220 */ /* 0x000fe20000400000 */
[----:B------:R-:W4:Y:S01]  /*22950*/  LDL.64 R172, [R1+0x740] ;  /* 0x0007400001ac7983 */ /* 0x000f220000100a00 */
[----:B------:R-:W-:-:S03]  /*22960*/  FMNMX3 R138, R139, R138, R140, !PT ;  /* 0x0000008a8b8a7276 */ /* 0x000fc6000780008c */
[----:B------:R3:W4:Y:S01]  /*22970*/  LDG.E.U16 R151, desc[UR8][R134.64] ;  /* 0x0000000886977981 */ /* 0x000722000c1e1500 */
[-C--:B------:R-:W-:Y:S01]  /*22980*/  FMUL R139, R25, R133.reuse ;  /* 0x00000085198b7220 */ /* 0x080fe20000400000 */
[-C--:B------:R-:W-:Y:S02]  /*22990*/  FMUL R140, R27, R133.reuse ;  /* 0x000000851b8c7220 */ /* 0x080fe40000400000 */
[----:B------:R-:W4:Y:S04]  /*229a0*/  LDL.64 R164, [R1+0x7d0] ;  /* 0x0007d00001a47983 */ /* 0x000f280000100a00 */
        /* <DEDUP_REMOVED lines=10> */
[----:B0-----:R-:W4:Y:S04]  /*22a50*/  LDL.64 R200, [R1+0x7b0] ;  /* 0x0007b00001c87983 */ /* 0x001f280000100a00 */
[----:B------:R-:W4:Y:S04]  /*22a60*/  LDL.64 R194, [R1+0x798] ;  /* 0x0007980001c27983 */ /* 0x000f280000100a00 */
[----:B------:R-:W4:Y:S04]  /*22a70*/  LDL.64 R208, [R1+0x768] ;  /* 0x0007680001d07983 */ /* 0x000f280000100a00 */
[----:B------:R-:W4:Y:S04]  /*22a80*/  LDL.64 R202, [R1+0x720] ;  /* 0x0007200001ca7983 */ /* 0x000f280000100a00 */
[----:B------:R-:W4:Y:S04]  /*22a90*/  LDL.64 R198, [R1+0x708] ;  /* 0x0007080001c67983 */ /* 0x000f280000100a00 */
[----:B------:R-:W4:Y:S04]  /*22aa0*/  LDL.64 R220, [R1+0x6f0] ;  /* 0x0006f00001dc7983 */ /* 0x000f280000100a00 */
[----:B------:R-:W4:Y:S01]  /*22ab0*/  LDL.64 R216, [R1+0x6c0] ;  /* 0x0006c00001d87983 */ /* 0x000f220000100a00 */
[----:B------:R-:W-:-:S03]  /*22ac0*/  FMUL R248, R127, R133 ;  /* 0x000000857ff87220 */ /* 0x000fc60000400000 */
[----:B------:R-:W4:Y:S04]  /*22ad0*/  LDL.64 R212, [R1+0x358] ;  /* 0x0003580001d47983 */ /* 0x000f280000100a00 */
[----:B------:R-:W4:Y:S04]  /*22ae0*/  LDL.64 R236, [R1+0x898] ;  /* 0x0008980001ec7983 */ /* 0x000f280000100a00 */
[----:B------:R-:W4:Y:S04]  /*22af0*/  LDL.64 R238, [R1+0x808] ;  /* 0x0008080001ee7983 */ /* 0x000f280000100a00 */
[----:B------:R-:W4:Y:S04]  /*22b00*/  LDL.64 R240, [R1+0x778] ;  /* 0x0007780001f07983 */ /* 0x000f280000100a00 */
[----:B------:R-:W4:Y:S04]  /*22b10*/  LDL.64 R242, [R1+0x958] ;  /* 0x0009580001f27983 */ /* 0x000f280000100a00 */
[----:B------:R-:W4:Y:S01]  /*22b20*/  LDL.64 R250, [R1+0x518] ;  /* 0x0005180001fa7983 */ /* 0x000f220000100a00 */
[----:B--2---:R-:W-:-:S03]  /*22b30*/  IMAD.WIDE R136, R2, 0x2, R154 ;  /* 0x0000000202887825 */ /* 0x004fc600078e029a */
[----:B------:R-:W2:Y:S01]  /*22b40*/  LDL.64 R154, [R1+0x848] ;  /* 0x00084800019a7983 */ /* 0x000ea20000100a00 */
[----:B---3--:R-:W-:-:S03]  /*22b50*/  IMAD.WIDE R134, R2, 0x2, R148 ;  /* 0x0000000202867825 */ /* 0x008fc600078e0294 */
[----:B------:R0:W3:Y:S04]  /*22b60*/  LDG.E.U16 R150, desc[UR8][R136.64] ;  /* 0x0000000888967981 */ /* 0x0000e8000c1e1500 */
[----:B------:R4:W3:Y:S01]  /*22b70*/  LDG.E.U16 R149, desc[UR8][R134.64] ;  /* 0x0000000886957981 */ /* 0x0008e2000c1e1500 */
[----:B0-----:R-:W-:Y:S01]  /*22b80*/  FMNMX3 R136, R138, R0, R132, !PT ;  /* 0x000000008a887276 */ /* 0x001fe20007800084 */
[-C--:B------:R-:W-:Y:S01]  /*22b90*/  FMUL R0, R23, R133.reuse ;  /* 0x0000008517007220 */ /* 0x080fe20000400000 */
[----:B------:R-:W-:Y:S01]  /*22ba0*/  FMUL R137, R24, R133 ;  /* 0x0000008518897220 */ /* 0x000fe20000400000 */
[----:B----4-:R-:W-:-:S04]  /*22bb0*/  IMAD.WIDE R134, R2, 0x2, R152 ;  /* 0x0000000202867825 */ /* 0x010fc800078e0298 */
[-C--:B------:R-:W-:Y:S01]  /*22bc0*/  FMUL R132, R26, R133.reuse ;  /* 0x000000851a847220 */ /* 0x080fe20000400000 */
[----:B------:R-:W-:Y:S01]  /*22bd0*/  FMUL R138, R28, R133 ;  /* 0x000000851c8a7220 */ /* 0x000fe20000400000 */
[----:B------:R-:W-:Y:S01]  /*22be0*/  FMNMX3 R136, R136, R0, R137, !PT ;  /* 0x0000000088887276 */ /* 0x000fe20007800089 */
[----:B------:R-:W4:Y:S04]  /*22bf0*/  LDL.64 R152, [R1+0x830] ;  /* 0x0008300001987983 */ /* 0x000f280000100a00 */
[----:B------:R0:W3:Y:S01]  /*22c00*/  LDG.E.U16 R0, desc[UR8][R134.64] ;  /* 0x0000000886007981 */ /* 0x0000e2000c1e1500 */
[----:B------:R-:W-:Y:S01]  /*22c10*/  FMNMX3 R139, R136, R139, R132, !PT ;  /* 0x0000008b888b7276 */ /* 0x000fe20007800084 */
[C---:B------:R-:W-:Y:S02]  /*22c20*/  IMAD.WIDE R136, R2.reuse, 0x2, R144 ;  /* 0x0000000202887825 */ /* 0x040fe400078e0290 */
[----:B------:R-:W3:Y:S02]  /*22c30*/  LDL.64 R144, [R1+0x878] ;  /* 0x0008780001907983 */ /* 0x000ee40000100a00 */
[----:B0-----:R-:W-:Y:S01]  /*22c40*/  IMAD.WIDE R134, R2, 0x2, R146 ;  /* 0x0000000202867825 */ /* 0x001fe200078e0292 */
[----:B------:R-:W-:Y:S01]  /*22c50*/  FMNMX3 R138, R139, R140, R138, !PT ;  /* 0x0000008c8b8a7276 */ /* 0x000fe2000780008a */
[----:B------:R0:W4:Y:S04]  /*22c60*/  LDG.E.U16 R136, desc[UR8][R136.64] ;  /* 0x0000000888887981 */ /* 0x000128000c1e1500 */
[----:B------:R1:W4:Y:S01]  /*22c70*/  LDG.E.U16 R132, desc[UR8][R134.64] ;  /* 0x0000000886847981 */ /* 0x000322000c1e1500 */
[----:B------:R-:W-:-:S03]  /*22c80*/  FMUL R139, R32, R133 ;  /* 0x00000085208b7220 */ /* 0x000fc60000400000 */
[----:B------:R-:W4:Y:S01]  /*22c90*/  LDL.64 R146, [R1+0x860] ;  /* 0x0008600001927983 */ /* 0x000f220000100a00 */
[-C--:B0-----:R-:W-:Y:S01]  /*22ca0*/  FMUL R137, R31, R133.reuse ;  /* 0x000000851f897220 */ /* 0x081fe20000400000 */
[-C--:B-1----:R-:W-:Y:S01]  /*22cb0*/  FMUL R135, R29, R133.reuse ;  /* 0x000000851d877220 */ /* 0x082fe20000400000 */
[----:B------:R-:W-:-:S05]  /*22cc0*/  FMUL R134, R30, R133 ;  /* 0x000000851e867220 */ /* 0x000fca0000400000 */
[----:B------:R-:W-:Y:S01]  /*22cd0*/  FMNMX3 R138, R138, R135, R134, !PT ;  /* 0x000000878a8a7276 */ /* 0x000fe20007800086 */
[-C--:B------:R-:W-:Y:S01]  /*22ce0*/  FMUL R134, R33, R133.reuse ;  /* 0x0000008521867220 */ /* 0x080fe20000400000 */
[----:B------:R-:W-:Y:S02]  /*22cf0*/  FMUL R135, R34, R133 ;  /* 0x0000008522877220 */ /* 0x000fe40000400000 */
        /* <DEDUP_REMOVED lines=8> */
[-C--:B------:R-:W-:Y:S02]  /*22d80*/  FMUL R138, R40, R133.reuse ;  /* 0x00000085288a7220 */ /* 0x080fe40000400000 */
        /* <DEDUP_REMOVED lines=40> */
[----:B------:R-:W-:-:S03]  /*23010*/  FMUL R137, R68, R133 ;  /* 0x0000008544897220 */ /* 0x000fc60000400000 */
[----:B------:R-:W-:Y:S01]  /*23020*/  FMNMX3 R134, R138, R134, R135, !PT ;  /* 0x000000868a867276 */ /* 0x000fe20007800087 */
[-C--:B------:R-:W-:Y:S01]  /*23030*/  FMUL R138, R69, R133.reuse ;  /* 0x00000085458a7220 */ /* 0x080fe20000400000 */
[----:B------:R-:W-:Y:S02]  /*23040*/  FMUL R139, R70, R133 ;  /* 0x00000085468b7220 */ /* 0x000fe40000400000 */
[----:B------:R-:W-:Y:S01]  /*23050*/  FMNMX3 R141, R134, R141, R137, !PT ;  /* 0x0000008d868d7276 */ /* 0x000fe20007800089 */
[-C--:B------:R-:W-:Y:S01]  /*23060*/  FMUL R140, R71, R133.reuse ;  /* 0x00000085478c7220 */ /* 0x080fe20000400000 */
[----:B------:R-:W-:Y:S02]  /*23070*/  FMUL R137, R72, R133 ;  /* 0x0000008548897220 */ /* 0x000fe40000400000 */
[----:B------:R-:W-:-:S04]  /*23080*/  FMNMX3 R138, R141, R138, R139, !PT ;  /* 0x0000008a8d8a7276 */ /* 0x000fc8000780008b */
[----:B------:R-:W-:Y:S01]  /*23090*/  FMNMX3 R140, R138, R140, R137, !PT ;  /* 0x0000008c8a8c7276 */ /* 0x000fe20007800089 */
[C---:B------:R-:W-:Y:S02]  /*230a0*/  IMAD.WIDE R138, R2.reuse, 0x2, R160 ;  /* 0x00000002028a7825 */ /* 0x040fe400078e02a0 */
[----:B------:R-:W4:Y:S02]  /*230b0*/  LDL.64 R160, [R1+0x800] ;  /* 0x0008000001a07983 */ /* 0x000f240000100a00 */
[----:B------:R-:W-:-:S04]  /*230c0*/  IMAD.WIDE R142, R2, 0x2, R142 ;  /* 0x00000002028e7825 */ /* 0x000fc800078e028e */
[----:B------:R-:W-:Y:S01]  /*230d0*/  FMUL R141, R73, R133 ;  /* 0x00000085498d7220 */ /* 0x000fe20000400000 */
[----:B------:R-:W-:-:S04]  /*230e0*/  IMAD.WIDE R134, R2, 0x2, R156 ;  /* 0x0000000202867825 */ /* 0x000fc800078e029c */
[-C--:B------:R-:W-:Y:S01]  /*230f0*/  FMUL R137, R76, R133.reuse ;  /* 0x000000854c897220 */ /* 0x080fe20000400000 */
[----:B------:R0:W4:Y:S04]  /*23100*/  LDG.E.U16 R142, desc[UR8][R142.64] ;  /* 0x000000088e8e7981 */ /* 0x000128000c1e1500 */
[----:B------:R-:W4:Y:S04]  /*23110*/  LDG.E.U16 R207, desc[UR8][R134.64] ;  /* 0x0000000886cf7981 */ /* 0x000f28000c1e1500 */
[----:B------:R-:W4:Y:S01]  /*23120*/  LDL.64 R156, [R1+0x818] ;  /* 0x00081800019c7983 */ /* 0x000f220000100a00 */
[----:B0-----:R-:W-:-:S03]  /*23130*/  FMUL R143, R74, R133 ;  /* 0x000000854a8f7220 */ /* 0x001fc60000400000 */
[----:B------:R2:W4:Y:S02]  /*23140*/  LDG.E.U16 R193, desc[UR8][R138.64] ;  /* 0x000000088ac17981 */ /* 0x000524000c1e1500 */
[----:B------:R-:W-:Y:S01]  /*23150*/  FMNMX3 R140, R140, R141, R143, !PT ;  /* 0x0000008d8c8c7276 */ /* 0x000fe2000780008f */
[----:B------:R-:W-:Y:S01]  /*23160*/  FMUL R143, R80, R133 ;  /* 0x00000085508f7220 */ /* 0x000fe20000400000 */
[C---:B------:R-:W-:Y:S02]  /*23170*/  IMAD.WIDE R188, R2.reuse, 0x2, R158 ;  /* 0x0000000202bc7825 */ /* 0x040fe400078e029e */
[----:B------:R-:W4:Y:S02]  /*23180*/  LDL.64 R158, [R1+0x7b8] ;  /* 0x0007b800019e7983 */ /* 0x000f240000100a00 */
[C---:B------:R-:W-:Y:S02]  /*23190*/  IMAD.WIDE R162, R2.reuse, 0x2, R162 ;  /* 0x0000000202a27825 */ /* 0x040fe400078e02a2 */
[----:B------:R0:W-:Y:S04]  /*231a0*/  STS.U16 [R197+UR4+0x30000], R151 ;  /* 0x03000097c5007988 */ /* 0x0001e80008000404 */
[----:B------:R-:W4:Y:S04]  /*231b0*/  LDG.E.U16 R162, desc[UR8][R162.64] ;  /* 0x00000008a2a27981 */ /* 0x000f28000c1e1500 */
[----:B------:R-:W4:Y:S01]  /*231c0*/  LDG.E.U16 R188, desc[UR8][R188.64] ;  /* 0x00000008bcbc7981 */ /* 0x000f22000c1e1500 */
[----:B--2---:R-:W-:-:S04]  /*231d0*/  IMAD.WIDE R138, R2, 0x2, R154 ;  /* 0x00000002028a7825 */ /* 0x004fc800078e029a */
[----:B---3--:R-:W-:-:S04]  /*231e0*/  IMAD.WIDE R134, R2, 0x2, R144 ;  /* 0x0000000202867825 */ /* 0x008fc800078e0290 */
[-C--:B------:R-:W-:Y:S01]  /*231f0*/  FMUL R144, R75, R133.reuse ;  /* 0x000000854b907220 */ /* 0x080fe20000400000 */
[-C--:B------:R-:W-:Y:S01]  /*23200*/  FMUL R145, R77, R133.reuse ;  /* 0x000000854d917220 */ /* 0x080fe20000400000 */
[----:B------:R1:W2:Y:S03]  /*23210*/  LDG.E.U16 R148, desc[UR8][R134.64] ;  /* 0x0000000886947981 */ /* 0x0002a6000c1e1500 */
[----:B------:R-:W-:Y:S01]  /*23220*/  FMNMX3 R144, R140, R144, R137, !PT ;  /* 0x000000908c907276 */ /* 0x000fe20007800089 */
[----:B------:R-:W-:Y:S01]  /*23230*/  FMUL R137, R79, R133 ;  /* 0x000000854f897220 */ /* 0x000fe20000400000 */
[----:B----4-:R-:W-:-:S04]  /*23240*/  IMAD.WIDE R140, R2, 0x2, R146 ;  /* 0x00000002028c7825 */ /* 0x010fc800078e0292 */
[----:B------:R-:W-:Y:S01]  /*23250*/  FMUL R146, R78, R133 ;  /* 0x000000854e927220 */ /* 0x000fe20000400000 */
[----:B------:R3:W4:Y:S04]  /*23260*/  LDG.E.U16 R155, desc[UR8][R140.64] ;  /* 0x000000088c9b7981 */ /* 0x000728000c1e1500 */
[----:B------:R-:W-:Y:S01]  /*23270*/  FMNMX3 R144, R144, R145, R146, !PT ;  /* 0x0000009190907276 */ /* 0x000fe20007800092 */
[----:B-1----:R-:W-:Y:S02]  /*23280*/  IMAD.WIDE R134, R2, 0x2, R152 ;  /* 0x0000000202867825 */ /* 0x002fe400078e0298 */
[----:B------:R-:W2:Y:S04]  /*23290*/  LDG.E.U16 R153, desc[UR8][R138.64] ;  /* 0x000000088a997981 */ /* 0x000ea8000c1e1500 */
[----:B------:R1:W2:Y:S01]  /*232a0*/  LDG.E.U16 R145, desc[UR8][R134.64] ;  /* 0x0000000886917981 */ /* 0x0002a2000c1e1500 */
[----:B---3--:R-:W-:Y:S01]  /*232b0*/  FMNMX3 R141, R144, R137, R143, !PT ;  /* 0x00000089908d7276 */ /* 0x008fe2000780008f */
[-C--:B------:R-:W-:Y:S01]  /*232c0*/  FMUL R143, R81, R133.reuse ;  /* 0x00000085518f7220 */ /* 0x080fe20000400000 */
[-C--:B------:R-:W-:Y:S01]  /*232d0*/  FMUL R144, R82, R133.reuse ;  /* 0x0000008552907220 */ /* 0x080fe20000400000 */
[-C--:B------:R-:W-:Y:S01]  /*232e0*/  FMUL R140, R83, R133.reuse ;  /* 0x00000085538c7220 */ /* 0x080fe20000400000 */
[----:B------:R-:W-:-:S03]  /*232f0*/  FMUL R137, R84, R133 ;  /* 0x0000008554897220 */ /* 0x000fc60000400000 */
[----:B------:R-:W-:Y:S01]  /*23300*/  FMNMX3 R141, R141, R143, R144, !PT ;  /* 0x0000008f8d8d7276 */ /* 0x000fe20007800090 */
[----:B------:R-:W-:-:S03]  /*23310*/  FMUL R144, R86, R133 ;  /* 0x0000008556907220 */ /* 0x000fc60000400000 */
[----:B------:R-:W-:Y:S01]  /*23320*/  FMNMX3 R140, R141, R140, R137, !PT ;  /* 0x0000008c8d8c7276 */ /* 0x000fe20007800089 */
[----:B------:R-:W-:Y:S01]  /*23330*/  FMUL R141, R85, R133 ;  /* 0x00000085558d7220 */ /* 0x000fe20000400000 */
[----:B-1----:R-:W-:-:S04]  /*23340*/  IMAD.WIDE R134, R2, 0x2, R170 ;  /* 0x0000000202867825 */ /* 0x002fc800078e02aa */
[-C--:B------:R-:W-:Y:S01]  /*23350*/  FMUL R143, R87, R133.reuse ;  /* 0x00000085578f7220 */ /* 0x080fe20000400000 */
[----:B------:R-:W3:Y:S01]  /*23360*/  LDL.64 R170, [R1+0x728] ;  /* 0x0007280001aa7983 */ /* 0x000ee20000100a00 */
[----:B------:R-:W-:Y:S01]  /*23370*/  FMUL R137, R88, R133 ;  /* 0x0000008558897220 */ /* 0x000fe20000400000 */
[----:B------:R-:W-:Y:S01]  /*23380*/  FMNMX3 R140, R140, R141, R144, !PT ;  /* 0x0000008d8c8c7276 */ /* 0x000fe20007800090 */
[-C--:B------:R-:W-:Y:S01]  /*23390*/  FMUL R144, R89, R133.reuse ;  /* 0x0000008559907220 */ /* 0x080fe20000400000 */
[----:B------:R-:W-:Y:S02]  /*233a0*/  FMUL R146, R90, R133 ;  /* 0x000000855a927220 */ /* 0x000fe40000400000 */
[----:B------:R-:W-:-:S04]  /*233b0*/  FMNMX3 R143, R140, R143, R137, !PT ;  /* 0x0000008f8c8f7276 */ /* 0x000fc80007800089 */
[----:B------:R-:W-:Y:S01]  /*233c0*/  FMNMX3 R143, R143, R144, R146, !PT ;  /* 0x000000908f8f7276 */ /* 0x000fe20007800092 */
[C---:B------:R-:W-:Y:S02]  /*233d0*/  IMAD.WIDE R146, R2.reuse, 0x2, R172 ;  /* 0x0000000202927825 */ /* 0x040fe400078e02ac */
[----:B------:R-:W2:Y:S02]  /*233e0*/  LDL.64 R172, [R1+0x360] ;  /* 0x0003600001ac7983 */ /* 0x000ea40000100a00 */
[----:B------:R-:W-:-:S04]  /*233f0*/  IMAD.WIDE R138, R2, 0x2, R160 ;  /* 0x00000002028a7825 */ /* 0x000fc800078e02a0 */
[C---:B------:R-:W-:Y:S01]  /*23400*/  IMAD.WIDE R156, R2.reuse, 0x2, R156 ;  /* 0x00000002029c7825 */ /* 0x040fe200078e029c */
[----:B------:R-:W2:Y:S04]  /*23410*/  LDL.64 R160, [R1+0x758] ;  /* 0x0007580001a07983 */ /* 0x000ea80000100a00 */
[----:B------:R1:W4:Y:S04]  /*23420*/  LDG.E.U16 R154, desc[UR8][R138.64] ;  /* 0x000000088a9a7981 */ /* 0x000328000c1e1500 */
[----:B------:R-:W4:Y:S01]  /*23430*/  LDG.E.U16 R156, desc[UR8][R156.64] ;  /* 0x000000089c9c7981 */ /* 0x000f22000c1e1500 */
[----:B------:R-:W-:-:S04]  /*23440*/  IMAD.WIDE R158, R2, 0x2, R158 ;  /* 0x00000002029e7825 */ /* 0x000fc800078e029e */
[----:B------:R-:W-:Y:S01]  /*23450*/  FMUL R137, R91, R133 ;  /* 0x000000855b897220 */ /* 0x000fe20000400000 */
[----:B------:R-:W-:-:S04]  /*23460*/  IMAD.WIDE R140, R2, 0x2, R166 ;  /* 0x00000002028c7825 */ /* 0x000fc800078e02a6 */
[----:B------:R-:W-:Y:S01]  /*23470*/  FMUL R144, R93, R133 ;  /* 0x000000855d907220 */ /* 0x000fe20000400000 */
[----:B------:R-:W4:Y:S04]  /*23480*/  LDG.E.U16 R158, desc[UR8][R158.64] ;  /* 0x000000089e9e7981 */ /* 0x000f28000c1e1500 */
[----:B------:R0:W4:Y:S01]  /*23490*/  LDG.E.U16 R157, desc[UR8][R134.64] ;  /* 0x00000008869d7981 */ /* 0x000122000c1e1500 */
[----:B-1----:R-:W-:-:S03]  /*234a0*/  IMAD.WIDE R138, R2, 0x2, R168 ;  /* 0x00000002028a7825 */ /* 0x002fc600078e02a8 */
[----:B------:R-:W4:Y:S04]  /*234b0*/  LDL.64 R168, [R1+0x6e0] ;  /* 0x0006e00001a87983 */ /* 0x000f280000100a00 */
[----:B------:R-:W4:Y:S01]  /*234c0*/  LDG.E.U16 R152, desc[UR8][R138.64] ;  /* 0x000000088a987981 */ /* 0x000f22000c1e1500 */
[----:B0-----:R-:W-:-:S03]  /*234d0*/  IMAD.WIDE R134, R2, 0x2, R164 ;  /* 0x0000000202867825 */ /* 0x001fc600078e02a4 */
[----:B------:R-:W4:Y:S04]  /*234e0*/  LDL.64 R164, [R1+0x710] ;  /* 0x0007100001a47983 */ /* 0x000f280000100a00 */
[----:B------:R0:W4:Y:S04]  /*234f0*/  LDG.E.U16 R135, desc[UR8][R134.64] ;  /* 0x0000000886877981 */ /* 0x000128000c1e1500 */
[----:B------:R-:W4:Y:S04]  /*23500*/  LDG.E.U16 R159, desc[UR8][R140.64] ;  /* 0x000000088c9f7981 */ /* 0x000f28000c1e1500 */
[----:B------:R1:W4:Y:S01]  /*23510*/  LDG.E.U16 R163, desc[UR8][R146.64] ;  /* 0x0000000892a37981 */ /* 0x000322000c1e1500 */
[----:B0-----:R-:W-:-:S03]  /*23520*/  FMUL R134, R92, R133 ;  /* 0x000000855c867220 */ /* 0x001fc60000400000 */
[----:B------:R-:W4:Y:S02]  /*23530*/  LDL.64 R166, [R1+0x6c8] ;  /* 0x0006c80001a67983 */ /* 0x000f240000100a00 */
[----:B------:R-:W-:Y:S01]  /*23540*/  FMNMX3 R137, R143, R137, R134, !PT ;  /* 0x000000898f897276 */ /* 0x000fe20007800086 */
[-C--:B------:R-:W-:Y:S01]  /*23550*/  FMUL R143, R95, R133.reuse ;  /* 0x000000855f8f7220 */ /* 0x080fe20000400000 */
[-C--:B------:R-:W-:Y:S01]  /*23560*/  FMUL R134, R96, R133.reuse ;  /* 0x0000008560867220 */ /* 0x080fe20000400000 */
[----:B-1----:R-:W-:Y:S01]  /*23570*/  FMUL R146, R98, R133 ;  /* 0x0000008562927220 */ /* 0x002fe20000400000 */
[C---:B---3--:R-:W-:Y:S02]  /*23580*/  IMAD.WIDE R140, R2.reuse, 0x2, R170 ;  /* 0x00000002028c7825 */ /* 0x048fe400078e02aa */
[----:B------:R-:W3:Y:S02]  /*23590*/  LDL.64 R170, [R1+0x968] ;  /* 0x0009680001aa7983 */ /* 0x000ee40000100a00 */
[----:B--2---:R-:W-:-:S04]  /*235a0*/  IMAD.WIDE R138, R2, 0x2, R160 ;  /* 0x00000002028a7825 */ /* 0x004fc800078e02a0 */
[----:B------:R-:W-:Y:S01]  /*235b0*/  FMUL R160, R94, R133 ;  /* 0x000000855ea07220 */ /* 0x000fe20000400000 */
[----:B------:R-:W2:Y:S04]  /*235c0*/  LDG.E.U16 R161, desc[UR8][R138.64] ;  /* 0x000000088aa17981 */ /* 0x000ea8000c1e1500 */
[----:B------:R-:W-:Y:S02]  /*235d0*/  FMNMX3 R137, R137, R144, R160, !PT ;  /* 0x0000009089897276 */ /* 0x000fe400078000a0 */
[----:B------:R0:W2:Y:S02]  /*235e0*/  LDG.E.U16 R144, desc[UR8][R140.64] ;  /* 0x000000088c907981 */ /* 0x0000a4000c1e1500 */
[C---:B0-----:R-:W-:Y:S02]  /*235f0*/  IMAD.WIDE R140, R2.reuse, 0x2, R174 ;  /* 0x00000002028c7825 */ /* 0x041fe400078e02ae */
[----:B------:R-:W2:Y:S04]  /*23600*/  LDL.64 R174, [R1+0x918] ;  /* 0x0009180001ae7983 */ /* 0x000ea80000100a00 */
[----:B------:R0:W2:Y:S01]  /*23610*/  LDG.E.U16 R160, desc[UR8][R140.64] ;  /* 0x000000088ca07981 */ /* 0x0000a2000c1e1500 */
[----:B------:R-:W-:Y:S01]  /*23620*/  FMNMX3 R143, R137, R143, R134, !PT ;  /* 0x0000008f898f7276 */ /* 0x000fe20007800086 */
[----:B------:R-:W-:Y:S01]  /*23630*/  FMUL R137, R97, R133 ;  /* 0x0000008561897220 */ /* 0x000fe20000400000 */
[----:B0-----:R-:W-:-:S02]  /*23640*/  IMAD.WIDE R140, R2, 0x2, R172 ;  /* 0x00000002028c7825 */ /* 0x001fc400078e02ac */
[----:B------:R-:W2:Y:S02]  /*23650*/  LDL.64 R172, [R1+0x8e8] ;  /* 0x0008e80001ac7983 */ /* 0x000ea40000100a00 */
[----:B------:R-:W-:Y:S01]  /*23660*/  FMNMX3 R143, R143, R137, R146, !PT ;  /* 0x000000898f8f7276 */ /* 0x000fe20007800092 */
[C---:B------:R-:W-:Y:S02]  /*23670*/  IMAD.WIDE R146, R2.reuse, 0x2, R180 ;  /* 0x0000000202927825 */ /* 0x040fe400078e02b4 */
[----:B------:R-:W2:Y:S02]  /*23680*/  LDL.64 R180, [R1+0x900] ;  /* 0x0009000001b47983 */ /* 0x000ea40000100a00 */
[----:B----4-:R-:W-:-:S04]  /*23690*/  IMAD.WIDE R138, R2, 0x2, R164 ;  /* 0x00000002028a7825 */ /* 0x010fc800078e02a4 */
[----:B------:R-:W-:Y:S01]  /*236a0*/  FMUL R134, R100, R133 ;  /* 0x0000008564867220 */ /* 0x000fe20000400000 */
[----:B------:R-:W4:Y:S04]  /*236b0*/  LDG.E.U16 R164, desc[UR8][R140.64] ;  /* 0x000000088ca47981 */ /* 0x000f28000c1e1500 */
[----:B------:R0:W4:Y:S02]  /*236c0*/  LDG.E.U16 R165, desc[UR8][R138.64] ;  /* 0x000000088aa57981 */ /* 0x000124000c1e1500 */
[----:B0-----:R-:W-:-:S04]  /*236d0*/  IMAD.WIDE R138, R2, 0x2, R168 ;  /* 0x00000002028a7825 */ /* 0x001fc800078e02a8 */
[-C--:B------:R-:W-:Y:S01]  /*236e0*/  FMUL R168, R99, R133.reuse ;  /* 0x0000008563a87220 */ /* 0x080fe20000400000 */
[----:B------:R0:W4:Y:S04]  /*236f0*/  LDG.E.U16 R137, desc[UR8][R138.64] ;  /* 0x000000088a897981 */ /* 0x000128000c1e1500 */
[----:B------:R-:W-:Y:S01]  /*23700*/  FMNMX3 R168, R143, R168, R134, !PT ;  /* 0x000000a88fa87276 */ /* 0x000fe20007800086 */
[-C--:B------:R-:W-:Y:S01]  /*23710*/  FMUL R134, R101, R133.reuse ;  /* 0x0000008565867220 */ /* 0x080fe20000400000 */
[----:B------:R-:W-:-:S05]  /*23720*/  FMUL R143, R102, R133 ;  /* 0x00000085668f7220 */ /* 0x000fca0000400000 */
[----:B------:R-:W-:Y:S01]  /*23730*/  FMNMX3 R168, R168, R134, R143, !PT ;  /* 0x00000086a8a87276 */ /* 0x000fe2000780008f */
[C---:B0-----:R-:W-:Y:S01]  /*23740*/  IMAD.WIDE R138, R2.reuse, 0x2, R178 ;  /* 0x00000002028a7825 */ /* 0x041fe200078e02b2 */
[----:B------:R-:W4:Y:S04]  /*23750*/  LDG.E.U16 R134, desc[UR8][R146.64] ;  /* 0x0000000892867981 */ /* 0x000f28000c1e1500 */
[----:B------:R0:W4:Y:S04]  /*23760*/  LDG.E.U16 R143, desc[UR8][R138.64] ;  /* 0x000000088a8f7981 */ /* 0x000128000c1e1500 */
[----:B------:R-:W4:Y:S01]  /*23770*/  LDL.64 R178, [R1+0x8b8] ;  /* 0x0008b80001b27983 */ /* 0x000f220000100a00 */
[----:B0-----:R-:W-:-:S03]  /*23780*/  IMAD.WIDE R138, R2, 0x2, R176 ;  /* 0x00000002028a7825 */ /* 0x001fc600078e02b0 */
[----:B------:R-:W4:Y:S01]  /*23790*/  LDL.64 R176, [R1+0x888] ;  /* 0x0008880001b07983 */ /* 0x000f220000100a00 */
[----:B------:R-:W-:-:S03]  /*237a0*/  IMAD.WIDE R140, R2, 0x2, R182 ;  /* 0x00000002028c7825 */ /* 0x000fc600078e02b6 */
[----:B------:R-:W4:Y:S04]  /*237b0*/  LDL.64 R182, [R1+0x8a0] ;  /* 0x0008a00001b67983 */ /* 0x000f280000100a00 */
[----:B------:R-:W4:Y:S04]  /*237c0*/  LDG.E.U16 R231, desc[UR8][R138.64] ;  /* 0x000000088ae77981 */ /* 0x000f28000c1e1500 */
[----:B------:R-:W4:Y:S01]  /*237d0*/  LDG.E.U16 R233, desc[UR8][R140.64] ;  /* 0x000000088ce97981 */ /* 0x000f22000c1e1500 */
[----:B---3--:R-:W-:-:S05]  /*237e0*/  IMAD.WIDE R146, R2, 0x2, R170 ;  /* 0x0000000202927825 */ /* 0x008fca00078e02aa */
[----:B------:R2:W3:Y:S02]  /*237f0*/  LDG.E.U16 R235, desc[UR8][R146.64] ;  /* 0x0000000892eb7981 */ /* 0x0004e4000c1e1500 */
[C---:B--2---:R-:W-:Y:S02]  /*23800*/  IMAD.WIDE R146, R2.reuse, 0x2, R174 ;  /* 0x0000000202927825 */ /* 0x044fe400078e02ae */
[----:B------:R-:W2:Y:S04]  /*23810*/  LDL.64 R174, [R1+0x870] ;  /* 0x0008700001ae7983 */ /* 0x000ea80000100a00 */
[----:B------:R0:W3:Y:S01]  /*23820*/  LDG.E.U16 R223, desc[UR8][R146.64] ;  /* 0x0000000892df7981 */ /* 0x0000e2000c1e1500 */
[----:B------:R-:W-:-:S03]  /*23830*/  IMAD.WIDE R138, R2, 0x2, R172 ;  /* 0x00000002028a7825 */ /* 0x000fc600078e02ac */
[----:B------:R-:W3:Y:S01]  /*23840*/  LDL.64 R172, [R1+0x840] ;  /* 0x0008400001ac7983 */ /* 0x000ee20000100a00 */
[----:B------:R-:W-:-:S03]  /*23850*/  IMAD.WIDE R140, R2, 0x2, R180 ;  /* 0x00000002028c7825 */ /* 0x000fc600078e02b4 */
[----:B------:R-:W3:Y:S01]  /*23860*/  LDL.64 R180, [R1+0x858] ;  /* 0x0008580001b47983 */ /* 0x000ee20000100a00 */
[----:B0-----:R-:W-:-:S03]  /*23870*/  IMAD.WIDE R146, R2, 0x2, R184 ;  /* 0x0000000202927825 */ /* 0x001fc600078e02b8 */
[----:B------:R-:W3:Y:S04]  /*23880*/  LDL.64 R184, [R1+0x7f8] ;  /* 0x0007f80001b87983 */ /* 0x000ee80000100a00 */
[----:B------:R4:W3:Y:S04]  /*23890*/  LDG.E.U16 R219, desc[UR8][R140.64] ;  /* 0x000000088cdb7981 */ /* 0x0008e8000c1e1500 */
[----:B------:R0:W3:Y:S04]  /*238a0*/  LDG.E.U16 R211, desc[UR8][R146.64] ;  /* 0x0000000892d37981 */ /* 0x0000e8000c1e1500 */
[----:B------:R1:W3:Y:S01]  /*238b0*/  LDG.E.U16 R215, desc[UR8][R138.64] ;  /* 0x000000088ad77981 */ /* 0x0002e2000c1e1500 */
[----:B----4-:R-:W-:-:S03]  /*238c0*/  IMAD.WIDE R140, R2, 0x2, R178 ;  /* 0x00000002028c7825 */ /* 0x010fc600078e02b2 */
[----:B------:R-:W4:Y:S04]  /*238d0*/  LDL.64 R178, [R1+0x810] ;  /* 0x0008100001b27983 */ /* 0x000f280000100a00 */
[----:B------:R2:W4:Y:S01]  /*238e0*/  LDG.E.U16 R205, desc[UR8][R140.64] ;  /* 0x000000088ccd7981 */ /* 0x000522000c1e1500 */
[----:B0-----:R-:W-:-:S03]  /*238f0*/  IMAD.WIDE R146, R2, 0x2, R176 ;  /* 0x0000000202927825 */ /* 0x001fc600078e02b0 */
[----:B------:R-:W4:Y:S01]  /*23900*/  LDL.64 R176, [R1+0x7e0] ;  /* 0x0007e00001b07983 */ /* 0x000f220000100a00 */
[----:B-1----:R-:W-:-:S03]  /*23910*/  IMAD.WIDE R138, R2, 0x2, R182 ;  /* 0x00000002028a7825 */ /* 0x002fc600078e02b6 */
[----:B------:R3:W4:Y:S04]  /*23920*/  LDG.E.U16 R183, desc[UR8][R146.64] ;  /* 0x0000000892b77981 */ /* 0x000728000c1e1500 */
[----:B------:R-:W4:Y:S01]  /*23930*/  LDG.E.U16 R191, desc[UR8][R138.64] ;  /* 0x000000088abf7981 */ /* 0x000f22000c1e1500 */
[----:B--2---:R-:W-:-:S03]  /*23940*/  IMAD.WIDE R140, R2, 0x2, R174 ;  /* 0x00000002028c7825 */ /* 0x004fc600078e02ae */
[----:B------:R-:W2:Y:S04]  /*23950*/  LDL.64 R174, [R1+0x7c8] ;  /* 0x0007c80001ae7983 */ /* 0x000ea80000100a00 */
[----:B------:R0:W2:Y:S01]  /*23960*/  LDG.E.U16 R182, desc[UR8][R140.64] ;  /* 0x000000088cb67981 */ /* 0x0000a2000c1e1500 */
[----:B---3--:R-:W-:-:S03]  /*23970*/  IMAD.WIDE R146, R2, 0x2, R172 ;  /* 0x0000000202927825 */ /* 0x008fc600078e02ac */
[----:B------:R-:W3:Y:S01]  /*23980*/  LDL.64 R172, [R1+0x780] ;  /* 0x0007800001ac7983 */ /* 0x000ee20000100a00 */
[----:B0-----:R-:W-:-:S03]  /*23990*/  IMAD.WIDE R140, R2, 0x2, R186 ;  /* 0x00000002028c7825 */ /* 0x001fc600078e02ba */
[----:B------:R-:W3:Y:S01]  /*239a0*/  LDL.64 R186, [R1+0x750] ;  /* 0x0007500001ba7983 */ /* 0x000ee20000100a00 */
[----:B------:R-:W-:-:S03]  /*239b0*/  IMAD.WIDE R138, R2, 0x2, R180 ;  /* 0x00000002028a7825 */ /* 0x000fc600078e02b4 */
[----:B------:R0:W3:Y:S01]  /*239c0*/  LDG.E.U16 R180, desc[UR8][R146.64] ;  /* 0x0000000892b47981 */ /* 0x0000e2000c1e1500 */
[----:B------:R-:W-:-:S04]  /*239d0*/  IMAD.WIDE R166, R2, 0x2, R166 ;  /* 0x0000000202a67825 */ /* 0x000fc800078e02a6 */
[-C--:B------:R-:W-:Y:S01]  /*239e0*/  FMUL R169, R103, R133.reuse ;  /* 0x0000008567a97220 */ /* 0x080fe20000400000 */
[-C--:B------:R-:W-:Y:S01]  /*239f0*/  FMUL R170, R105, R133.reuse ;  /* 0x0000008569aa7220 */ /* 0x080fe20000400000 */
[----:B------:R-:W-:Y:S01]  /*23a00*/  FMUL R171, R106, R133 ;  /* 0x000000856aab7220 */ /* 0x000fe20000400000 */
[----:B------:R-:W3:Y:S01]  /*23a10*/  LDG.E.U16 R181, desc[UR8][R138.64] ;  /* 0x000000088ab57981 */ /* 0x000ee2000c1e1500 */
[----:B0-----:R-:W-:-:S03]  /*23a20*/  IMAD.WIDE R146, R2, 0x2, R184 ;  /* 0x0000000202927825 */ /* 0x001fc600078e02b8 */
[----:B------:R0:W3:Y:S04]  /*23a30*/  LDG.E.U16 R166, desc[UR8][R166.64] ;  /* 0x00000008a6a67981 */ /* 0x0000e8000c1e1500 */
[----:B------:R-:W3:Y:S01]  /*23a40*/  LDL.64 R184, [R1+0x738] ;  /* 0x0007380001b87983 */ /* 0x000ee20000100a00 */
[----:B0-----:R-:W-:-:S05]  /*23a50*/  FMUL R167, R104, R133 ;  /* 0x0000008568a77220 */ /* 0x001fca0000400000 */
[----:B------:R-:W-:Y:S01]  /*23a60*/  FMNMX3 R169, R168, R169, R167, !PT ;  /* 0x000000a9a8a97276 */ /* 0x000fe200078000a7 */
[-C--:B------:R-:W-:Y:S01]  /*23a70*/  FMUL R168, R107, R133.reuse ;  /* 0x000000856ba87220 */ /* 0x080fe20000400000 */
[-C--:B------:R-:W-:Y:S02]  /*23a80*/  FMUL R167, R108, R133.reuse ;  /* 0x000000856ca77220 */ /* 0x080fe40000400000 */
        /* <DEDUP_REMOVED lines=8> */
[----:B------:R-:W-:Y:S01]  /*23b10*/  FMUL R171, R114, R133 ;  /* 0x0000008572ab7220 */ /* 0x000fe20000400000 */
[----:B----4-:R-:W-:Y:S01]  /*23b20*/  IMAD.WIDE R138, R2, 0x2, R178 ;  /* 0x00000002028a7825 */ /* 0x010fe200078e02b2 */
[----:B------:R-:W-:Y:S01]  /*23b30*/  FMNMX3 R169, R168, R169, R167, !PT ;  /* 0x000000a9a8a97276 */ /* 0x000fe200078000a7 */
[----:B------:R0:W4:Y:S02]  /*23b40*/  LDG.E.U16 R179, desc[UR8][R140.64] ;  /* 0x000000088cb37981 */ /* 0x000124000c1e1500 */
[-C--:B------:R-:W-:Y:S01]  /*23b50*/  FMUL R168, R115, R133.reuse ;  /* 0x0000008573a87220 */ /* 0x080fe20000400000 */
[-C--:B------:R-:W-:Y:S01]  /*23b60*/  FMUL R167, R116, R133.reuse ;  /* 0x0000008574a77220 */ /* 0x080fe20000400000 */
[----:B------:R-:W-:Y:S01]  /*23b70*/  FMNMX3 R169, R169, R170, R171, !PT ;  /* 0x000000aaa9a97276 */ /* 0x000fe200078000ab */
[----:B------:R-:W4:Y:S01]  /*23b80*/  LDG.E.U16 R178, desc[UR8][R138.64] ;  /* 0x000000088ab27981 */ /* 0x000f22000c1e1500 */
[----:B------:R-:W-:Y:S01]  /*23b90*/  FMUL R170, R117, R133 ;  /* 0x0000008575aa7220 */ /* 0x000fe20000400000 */
[----:B0-----:R-:W-:-:S04]  /*23ba0*/  IMAD.WIDE R140, R2, 0x2, R176 ;  /* 0x00000002028c7825 */ /* 0x001fc800078e02b0 */
[----:B------:R-:W-:Y:S01]  /*23bb0*/  FMUL R171, R118, R133 ;  /* 0x0000008576ab7220 */ /* 0x000fe20000400000 */
[----:B------:R0:W4:Y:S01]  /*23bc0*/  LDG.E.U16 R177, desc[UR8][R146.64] ;  /* 0x0000000892b17981 */ /* 0x000122000c1e1500 */
[----:B------:R-:W-:-:S03]  /*23bd0*/  FMNMX3 R168, R169, R168, R167, !PT ;  /* 0x000000a8a9a87276 */ /* 0x000fc600078000a7 */
[----:B------:R1:W4:Y:S01]  /*23be0*/  LDG.E.U16 R176, desc[UR8][R140.64] ;  /* 0x000000088cb07981 */ /* 0x000322000c1e1500 */
[-C--:B------:R-:W-:Y:S01]  /*23bf0*/  FMUL R169, R119, R133.reuse ;  /* 0x0000008577a97220 */ /* 0x080fe20000400000 */
[----:B------:R-:W-:Y:S01]  /*23c00*/  FMUL R167, R120, R133 ;  /* 0x0000008578a77220 */ /* 0x000fe20000400000 */
[C---:B0-----:R-:W-:Y:S02]  /*23c10*/  IMAD.WIDE R146, R2.reuse, 0x2, R200 ;  /* 0x0000000202927825 */ /* 0x041fe400078e02c8 */
[----:B------:R-:W4:Y:S02]  /*23c20*/  LDL.64 R200, [R1+0x6d8] ;  /* 0x0006d80001c87983 */ /* 0x000f240000100a00 */
[----:B-1----:R-:W-:Y:S01]  /*23c30*/  IMAD.WIDE R140, R2, 0x2, R194 ;  /* 0x00000002028c7825 */ /* 0x002fe200078e02c2 */
[----:B------:R-:W-:-:S03]  /*23c40*/  FMNMX3 R168, R168, R170, R171, !PT ;  /* 0x000000aaa8a87276 */ /* 0x000fc600078000ab */
[-C--:B------:R-:W-:Y:S01]  /*23c50*/  FMUL R170, R121, R133.reuse ;  /* 0x0000008579aa7220 */ /* 0x080fe20000400000 */
[----:B------:R-:W-:Y:S01]  /*23c60*/  FMUL R171, R122, R133 ;  /* 0x000000857aab7220 */ /* 0x000fe20000400000 */
[----:B------:R-:W4:Y:S01]  /*23c70*/  LDL.64 R194, [R1+0x6a8] ;  /* 0x0006a80001c27983 */ /* 0x000f220000100a00 */
[----:B------:R-:W-:Y:S01]  /*23c80*/  FMNMX3 R169, R168, R169, R167, !PT ;  /* 0x000000a9a8a97276 */ /* 0x000fe200078000a7 */
[-C--:B------:R-:W-:Y:S01]  /*23c90*/  FMUL R168, R123, R133.reuse ;  /* 0x000000857ba87220 */ /* 0x080fe20000400000 */
[-C--:B------:R-:W-:Y:S02]  /*23ca0*/  FMUL R167, R124, R133.reuse ;  /* 0x000000857ca77220 */ /* 0x080fe40000400000 */
[----:B------:R-:W-:Y:S01]  /*23cb0*/  FMNMX3 R169, R169, R170, R171, !PT ;  /* 0x000000aaa9a97276 */ /* 0x000fe200078000ab */
[----:B------:R-:W-:-:S03]  /*23cc0*/  FMUL R170, R126, R133 ;  /* 0x000000857eaa7220 */ /* 0x000fc60000400000 */
[----:B------:R-:W-:Y:S01]  /*23cd0*/  FMNMX3 R168, R169, R168, R167, !PT ;  /* 0x000000a8a9a87276 */ /* 0x000fe200078000a7 */
[----:B------:R-:W-:-:S05]  /*23ce0*/  FMUL R169, R125, R133 ;  /* 0x000000857da97220 */ /* 0x000fca0000400000 */
[----:B------:R-:W-:Y:S01]  /*23cf0*/  FMNMX3 R168, R168, R169, R170, !PT ;  /* 0x000000a9a8a87276 */ /* 0x000fe200078000aa */
[C---:B--2---:R-:W-:Y:S02]  /*23d00*/  IMAD.WIDE R138, R2.reuse, 0x2, R174 ;  /* 0x00000002028a7825 */ /* 0x044fe400078e02ae */
[----:B------:R-:W2:Y:S04]  /*23d10*/  LDG.E.U16 R174, desc[UR8][R146.64] ;  /* 0x0000000892ae7981 */ /* 0x000ea8000c1e1500 */
[----:B------:R3:W2:Y:S02]  /*23d20*/  LDG.E.U16 R175, desc[UR8][R138.64] ;  /* 0x000000088aaf7981 */ /* 0x0006a4000c1e1500 */
[C---:B---3--:R-:W-:Y:S02]  /*23d30*/  IMAD.WIDE R138, R2.reuse, 0x2, R172 ;  /* 0x00000002028a7825 */ /* 0x048fe400078e02ac */
[----:B------:R0:W3:Y:S02]  /*23d40*/  LDG.E.U16 R173, desc[UR8][R140.64] ;  /* 0x000000088cad7981 */ /* 0x0000e4000c1e1500 */
[----:B------:R-:W-:-:S02]  /*23d50*/  IMAD.WIDE R146, R2, 0x2, R208 ;  /* 0x0000000202927825 */ /* 0x000fc400078e02d0 */
[----:B------:R-:W2:Y:S04]  /*23d60*/  LDL.64 R208, [R1+0x960] ;  /* 0x0009600001d07983 */ /* 0x000ea80000100a00 */
[----:B------:R1:W2:Y:S01]  /*23d70*/  LDG.E.U16 R172, desc[UR8][R138.64] ;  /* 0x000000088aac7981 */ /* 0x0002a2000c1e1500 */
[----:B0-----:R-:W-:-:S03]  /*23d80*/  IMAD.WIDE R140, R2, 0x2, R186 ;  /* 0x00000002028c7825 */ /* 0x001fc600078e02ba */
[----:B------:R-:W2:Y:S04]  /*23d90*/  LDL.64 R186, [R1+0x328] ;  /* 0x0003280001ba7983 */ /* 0x000ea80000100a00 */
[----:B------:R0:W3:Y:S01]  /*23da0*/  LDG.E.U16 R170, desc[UR8][R140.64] ;  /* 0x000000088caa7981 */ /* 0x0000e2000c1e1500 */
[----:B------:R-:W-:-:S03]  /*23db0*/  FMUL R167, R128, R133 ;  /* 0x0000008580a77220 */ /* 0x000fc60000400000 */
[----:B------:R0:W-:Y:S01]  /*23dc0*/  STS.U16 [R197+UR4+0x31000], R0 ;  /* 0x03100000c5007988 */ /* 0x0001e20008000404 */
[----:B-1----:R-:W-:-:S03]  /*23dd0*/  IMAD.WIDE R138, R2, 0x2, R184 ;  /* 0x00000002028a7825 */ /* 0x002fc600078e02b8 */
[----:B------:R-:W3:Y:S01]  /*23de0*/  LDL.64 R184, [R1+0x940] ;  /* 0x0009400001b87983 */ /* 0x000ee20000100a00 */
[----:B0-----:R-:W-:-:S03]  /*23df0*/  IMAD.WIDE R140, R2, 0x2, R202 ;  /* 0x00000002028c7825 */ /* 0x001fc600078e02ca */
[----:B------:R-:W3:Y:S04]  /*23e00*/  LDL.64 R202, [R1+0x928] ;  /* 0x0009280001ca7983 */ /* 0x000ee80000100a00 */
[----:B------:R0:W3:Y:S04]  /*23e10*/  LDG.E.U16 R169, desc[UR8][R138.64] ;  /* 0x000000088aa97981 */ /* 0x0000e8000c1e1500 */
[----:B------:R-:W3:Y:S01]  /*23e20*/  LDG.E.U16 R171, desc[UR8][R146.64] ;  /* 0x0000000892ab7981 */ /* 0x000ee2000c1e1500 */
[----:B0-----:R-:W-:-:S03]  /*23e30*/  IMAD.WIDE R138, R2, 0x2, R198 ;  /* 0x00000002028a7825 */ /* 0x001fc600078e02c6 */
[----:B------:R-:W3:Y:S01]  /*23e40*/  LDL.64 R198, [R1+0x910] ;  /* 0x0009100001c67983 */ /* 0x000ee20000100a00 */
[----:B------:R-:W-:Y:S01]  /*23e50*/  FMNMX3 R248, R168, R248, R167, !PT ;  /* 0x000000f8a8f87276 */ /* 0x000fe200078000a7 */
[-C--:B------:R-:W-:Y:S01]  /*23e60*/  FMUL R167, R129, R133.reuse ;  /* 0x0000008581a77220 */ /* 0x080fe20000400000 */
[----:B------:R-:W-:Y:S01]  /*23e70*/  FMUL R168, R130, R133 ;  /* 0x0000008582a87220 */ /* 0x000fe20000400000 */
[----:B------:R0:W3:Y:S04]  /*23e80*/  LDG.E.U16 R151, desc[UR8][R138.64] ;  /* 0x000000088a977981 */ /* 0x0000e8000c1e1500 */
[----:B------:R-:W-:Y:S02]  /*23e90*/  FMNMX3 R248, R248, R167, R168, !PT ;  /* 0x000000a7f8f87276 */ /* 0x000fe400078000a8 */
[----:B------:R1:W3:Y:S01]  /*23ea0*/  LDG.E.U16 R168, desc[UR8][R140.64] ;  /* 0x000000088ca87981 */ /* 0x0002e2000c1e1500 */
[----:B0-----:R-:W-:-:S05]  /*23eb0*/  IMAD.WIDE R138, R2, 0x2, R220 ;  /* 0x00000002028a7825 */ /* 0x001fca00078e02dc */
[----:B------:R0:W3:Y:S01]  /*23ec0*/  LDG.E.U16 R167, desc[UR8][R138.64] ;  /* 0x000000088aa77981 */ /* 0x0000e2000c1e1500 */
[----:B-1----:R-:W-:-:S05]  /*23ed0*/  IMAD.WIDE R140, R2, 0x2, R216 ;  /* 0x00000002028c7825 */ /* 0x002fca00078e02d8 */
[----:B------:R2:W3:Y:S01]  /*23ee0*/  LDG.E.U16 R0, desc[UR8][R140.64] ;  /* 0x000000088c007981 */ /* 0x0004e2000c1e1500 */
[----:B----4-:R-:W-:-:S03]  /*23ef0*/  IMAD.WIDE R246, R2, 0x2, R200 ;  /* 0x0000000202f67825 */ /* 0x010fc600078e02c8 */
[----:B------:R-:W4:Y:S01]  /*23f00*/  LDL.64 R200, [R1+0x8f8] ;  /* 0x0008f80001c87983 */ /* 0x000f220000100a00 */
[----:B0-----:R-:W-:-:S03]  /*23f10*/  IMAD.WIDE R138, R2, 0x2, R194 ;  /* 0x00000002028a7825 */ /* 0x001fc600078e02c2 */
[----:B------:R-:W-:Y:S04]  /*23f20*/  STS.U16 [R197+UR4+0x31800], R136 ;  /* 0x03180088c5007988 */ /* 0x000fe80008000404 */
[----:B------:R-:W4:Y:S04]  /*23f30*/  LDL.64 R194, [R1+0x8e0] ;  /* 0x0008e00001c27983 */ /* 0x000f280000100a00 */
[----:B------:R-:W4:Y:S04]  /*23f40*/  LDG.E.U16 R245, desc[UR8][R138.64] ;  /* 0x000000088af57981 */ /* 0x000f28000c1e1500 */
[----:B------:R-:W-:Y:S04]  /*23f50*/  STS.U16 [R197+UR4+0x31400], R132 ;  /* 0x03140084c5007988 */ /* 0x000fe80008000404 */
[----:B------:R-:W-:Y:S01]  /*23f60*/  STS.U16 [R197+UR4+0x30400], R150 ;  /* 0x03040096c5007988 */ /* 0x000fe20008000404 */
[----:B--2---:R-:W-:-:S03]  /*23f70*/  IMAD.WIDE R140, R2, 0x2, R186 ;  /* 0x00000002028c7825 */ /* 0x004fc600078e02ba */
[----:B------:R-:W-:Y:S04]  /*23f80*/  STS.U16 [R197+UR4+0x30c00], R142 ;  /* 0x030c008ec5007988 */ /* 0x000fe80008000404 */
[----:B------:R0:W2:Y:S04]  /*23f90*/  LDG.E.U16 R147, desc[UR8][R140.64] ;  /* 0x000000088c937981 */ /* 0x0000a8000c1e1500 */
[----:B------:R-:W2:Y:S04]  /*23fa0*/  LDL.64 R186, [R1+0x8c8] ;  /* 0x0008c80001ba7983 */ /* 0x000ea80000100a00 */
[----:B------:R-:W-:Y:S01]  /*23fb0*/  STS.U16 [R197+UR4+0x30800], R149 ;  /* 0x03080095c5007988 */ /* 0x000fe20008000404 */
[----:B0-----:R-:W-:-:S03]  /*23fc0*/  IMAD.WIDE R140, R2, 0x2, R208 ;  /* 0x00000002028c7825 */ /* 0x001fc600078e02d0 */
[----:B------:R-:W-:Y:S04]  /*23fd0*/  STS.U16 [R197+UR4+0x33000], R153 ;  /* 0x03300099c5007988 */ /* 0x000fe80008000404 */
[----:B------:R3:W2:Y:S04]  /*23fe0*/  LDG.E.U16 R229, desc[UR8][R140.64] ;  /* 0x000000088ce57981 */ /* 0x0006a8000c1e1500 */
[----:B------:R0:W-:Y:S04]  /*23ff0*/  STS.U16 [R197+UR4+0x34c00], R152 ;  /* 0x034c0098c5007988 */ /* 0x0001e80008000404 */
[----:B------:R-:W-:Y:S01]  /*24000*/  STS.U16 [R197+UR4+0x32c00], R155 ;  /* 0x032c009bc5007988 */ /* 0x000fe20008000404 */
[----:B---3--:R-:W-:-:S03]  /*24010*/  IMAD.WIDE R140, R2, 0x2, R184 ;  /* 0x00000002028c7825 */ /* 0x008fc600078e02b8 */
[----:B------:R-:W3:Y:S04]  /*24020*/  LDL.64 R184, [R1+0x8b0] ;  /* 0x0008b00001b87983 */ /* 0x000ee80000100a00 */
[----:B------:R1:W3:Y:S01]  /*24030*/  LDG.E.U16 R227, desc[UR8][R140.64] ;  /* 0x000000088ce37981 */ /* 0x0002e2000c1e1500 */
[----:B------:R-:W-:-:S03]  /*24040*/  IMAD.WIDE R138, R2, 0x2, R212 ;  /* 0x00000002028a7825 */ /* 0x000fc600078e02d4 */
[----:B0-----:R-:W3:Y:S04]  /*24050*/  LDL.64 R152, [R1+0x4a0] ;  /* 0x0004a00001987983 */ /* 0x001ee80000100a00 */
[----:B------:R-:W3:Y:S01]  /*24060*/  LDG.E.U16 R138, desc[UR8][R138.64] ;  /* 0x000000088a8a7981 */ /* 0x000ee2000c1e1500 */
[----:B-1----:R-:W-:-:S03]  /*24070*/  IMAD.WIDE R140, R2, 0x2, R202 ;  /* 0x00000002028c7825 */ /* 0x002fc600078e02ca */
[----:B------:R-:W3:Y:S04]  /*24080*/  LDL.64 R202, [R1+0x868] ;  /* 0x0008680001ca7983 */ /* 0x000ee80000100a00 */
[----:B------:R0:W3:Y:S04]  /*24090*/  LDG.E.U16 R225, desc[UR8][R140.64] ;  /* 0x000000088ce17981 */ /* 0x0000e8000c1e1500 */
[----:B------:R1:W-:Y:S01]  /*240a0*/  STS.U16 [R197+UR4+0x33c00], R154 ;  /* 0x033c009ac5007988 */ /* 0x0003e20008000404 */
[----:B------:R-:W-:-:S03]  /*240b0*/  LOP3.LUT R3, R197, 0x10, RZ, 0x3c, !PT ;  /* 0x00000010c5037812 */ /* 0x000fc600078e3cff */
[----:B------:R-:W-:Y:S01]  /*240c0*/  STS.U16 [R197+UR4+0x31c00], R207 ;  /* 0x031c00cfc5007988 */ /* 0x000fe20008000404 */
[----:B0-----:R-:W-:-:S03]  /*240d0*/  IMAD.WIDE R140, R2, 0x2, R198 ;  /* 0x00000002028c7825 */ /* 0x001fc600078e02c6 */
[----:B------:R-:W3:Y:S04]  /*240e0*/  LDL.64 R198, [R1+0x880] ;  /* 0x0008800001c67983 */ /* 0x000ee80000100a00 */
[----:B------:R4:W3:Y:S04]  /*240f0*/  LDG.E.U16 R221, desc[UR8][R140.64] ;  /* 0x000000088cdd7981 */ /* 0x0008e8000c1e1500 */
[----:B-1----:R-:W3:Y:S04]  /*24100*/  LDL.64 R154, [R1+0x470] ;  /* 0x00047000019a7983 */ /* 0x002ee80000100a00 */
[----:B------:R-:W-:Y:S01]  /*24110*/  STS.U16 [R197+UR4+0x32000], R193 ;  /* 0x032000c1c5007988 */ /* 0x000fe20008000404 */
[----:B----4-:R-:W-:-:S03]  /*24120*/  IMAD.WIDE R140, R2, 0x2, R200 ;  /* 0x00000002028c7825 */ /* 0x010fc600078e02c8 */
[----:B------:R-:W4:Y:S04]  /*24130*/  LDL.64 R200, [R1+0x850] ;  /* 0x0008500001c87983 */ /* 0x000f280000100a00 */
[----:B------:R0:W4:Y:S04]  /*24140*/  LDG.E.U16 R217, desc[UR8][R140.64] ;  /* 0x000000088cd97981 */ /* 0x000128000c1e1500 */
[----:B------:R-:W-:Y:S04]  /*24150*/  STS.U16 [R197+UR4+0x32400], R188 ;  /* 0x032400bcc5007988 */ /* 0x000fe80008000404 */
[----:B------:R-:W-:Y:S01]  /*24160*/  STS.U16 [R197+UR4+0x32800], R148 ;  /* 0x03280094c5007988 */ /* 0x000fe20008000404 */
[----:B0-----:R-:W-:-:S03]  /*24170*/  IMAD.WIDE R140, R2, 0x2, R194 ;  /* 0x00000002028c7825 */ /* 0x001fc600078e02c2 */
[----:B------:R-:W-:Y:S04]  /*24180*/  STS.U16 [R197+UR4+0x33400], R145 ;  /* 0x03340091c5007988 */ /* 0x000fe80008000404 */
[----:B------:R2:W4:Y:S04]  /*24190*/  LDG.E.U16 R213, desc[UR8][R140.64] ;  /* 0x000000088cd57981 */ /* 0x000528000c1e1500 */
        /* <DEDUP_REMOVED lines=16> */
[----:B------:R-:W4:Y:S01]  /*242a0*/  LDG.E.U16 R246, desc[UR8][R246.64] ;  /* 0x00000008f6f67981 */ /* 0x000f22000c1e1500 */
[----:B--2---:R-:W-:-:S03]  /*242b0*/  IMAD.WIDE R140, R2, 0x2, R186 ;  /* 0x00000002028c7825 */ /* 0x004fc600078e02ba */
[----:B0-----:R-:W2:Y:S04]  /*242c0*/  LDL.64 R156, [R1+0x488] ;  /* 0x00048800019c7983 */ /* 0x001ea80000100a00 */
[----:B------:R-:W2:Y:S04]  /*242d0*/  LDL.64 R186, [R1+0x838] ;  /* 0x0008380001ba7983 */ /* 0x000ea80000100a00 */
[----:B------:R3:W2:Y:S02]  /*242e0*/  LDG.E.U16 R209, desc[UR8][R140.64] ;  /* 0x000000088cd17981 */ /* 0x0006a4000c1e1500 */
[----:B---3--:R-:W-:-:S02]  /*242f0*/  IMAD.WIDE R140, R2, 0x2, R184 ;  /* 0x00000002028c7825 */ /* 0x008fc400078e02b8 */
[----:B------:R-:W3:Y:S04]  /*24300*/  LDL.64 R184, [R1+0x820] ;  /* 0x0008200001b87983 */ /* 0x000ee80000100a00 */
[----:B------:R0:W3:Y:S02]  /*24310*/  LDG.E.U16 R195, desc[UR8][R140.64] ;  /* 0x000000088cc37981 */ /* 0x0000e4000c1e1500 */
[C---:B0-----:R-:W-:Y:S02]  /*24320*/  IMAD.WIDE R140, R2.reuse, 0x2, R236 ;  /* 0x00000002028c7825 */ /* 0x041fe400078e02ec */
[----:B------:R-:W3:Y:S04]  /*24330*/  LDL.64 R236, [R1+0x7d8] ;  /* 0x0007d80001ec7983 */ /* 0x000ee80000100a00 */
[----:B------:R0:W3:Y:S02]  /*24340*/  LDG.E.U16 R189, desc[UR8][R140.64] ;  /* 0x000000088cbd7981 */ /* 0x0000e4000c1e1500 */
[----:B0-----:R-:W-:-:S02]  /*24350*/  IMAD.WIDE R140, R2, 0x2, R198 ;  /* 0x00000002028c7825 */ /* 0x001fc400078e02c6 */
[----:B------:R-:W3:Y:S04]  /*24360*/  LDL.64 R198, [R1+0x7f0] ;  /* 0x0007f00001c67983 */ /* 0x000ee80000100a00 */
[----:B------:R0:W3:Y:S02]  /*24370*/  LDG.E.U16 R139, desc[UR8][R140.64] ;  /* 0x000000088c8b7981 */ /* 0x0000e4000c1e1500 */
[C---:B0-----:R-:W-:Y:S02]  /*24380*/  IMAD.WIDE R140, R2.reuse, 0x2, R202 ;  /* 0x00000002028c7825 */ /* 0x041fe400078e02ca */
[----:B------:R-:W3:Y:S04]  /*24390*/  LDL.64 R202, [R1+0x7c0] ;  /* 0x0007c00001ca7983 */ /* 0x000ee80000100a00 */
[----:B------:R4:W3:Y:S02]  /*243a0*/  LDG.E.U16 R136, desc[UR8][R140.64] ;  /* 0x000000088c887981 */ /* 0x0008e4000c1e1500 */
[----:B----4-:R-:W-:-:S02]  /*243b0*/  IMAD.WIDE R140, R2, 0x2, R200 ;  /* 0x00000002028c7825 */ /* 0x010fc400078e02c8 */
[----:B------:R-:W4:Y:S04]  /*243c0*/  LDL.64 R200, [R1+0x790] ;  /* 0x0007900001c87983 */ /* 0x000f280000100a00 */
[----:B------:R2:W4:Y:S02]  /*243d0*/  LDG.E.U16 R132, desc[UR8][R140.64] ;  /* 0x000000088c847981 */ /* 0x000524000c1e1500 */
[C---:B--2---:R-:W-:Y:S02]  /*243e0*/  IMAD.WIDE R140, R2.reuse, 0x2, R186 ;  /* 0x00000002028c7825 */ /* 0x044fe400078e02ba */
[----:B------:R-:W2:Y:S04]  /*243f0*/  LDL.64 R186, [R1+0x7a8] ;  /* 0x0007a80001ba7983 */ /* 0x000ea80000100a00 */
[----:B------:R-:W2:Y:S01]  /*24400*/  LDG.E.U16 R140, desc[UR8][R140.64] ;  /* 0x000000088c8c7981 */ /* 0x000ea2000c1e1500 */
[----:B---3--:R-:W-:-:S05]  /*24410*/  IMAD.WIDE R184, R2, 0x2, R184 ;  /* 0x0000000202b87825 */ /* 0x008fca00078e02b8 */
        /* <DEDUP_REMOVED lines=13> */
[C---:B----4-:R-:W-:Y:S02]  /*244f0*/  IMAD.WIDE R184, R2.reuse, 0x2, R200 ;  /* 0x0000000202b87825 */ /* 0x050fe400078e02c8 */
[----:B------:R-:W4:Y:S02]  /*24500*/  LDL.64 R200, [R1+0x700] ;  /* 0x0007000001c87983 */ /* 0x000f240000100a00 */
[----:B--2---:R-:W-:-:S06]  /*24510*/  IMAD.WIDE R186, R2, 0x2, R186 ;  /* 0x0000000202ba7825 */ /* 0x004fcc00078e02ba */
[----:B------:R-:W2:Y:S04]  /*24520*/  LDG.E.U16 R186, desc[UR8][R186.64] ;  /* 0x00000008baba7981 */ /* 0x000ea8000c1e1500 */
[----:B------:R0:W2:Y:S02]  /*24530*/  LDG.E.U16 R187, desc[UR8][R184.64] ;  /* 0x00000008b8bb7981 */ /* 0x0000a4000c1e1500 */
[C---:B0-----:R-:W-:Y:S02]  /*24540*/  IMAD.WIDE R184, R2.reuse, 0x2, R240 ;  /* 0x0000000202b87825 */ /* 0x041fe400078e02f0 */
        /* <DEDUP_REMOVED lines=19> */
[----:B------:R3:W2:Y:S02]  /*24680*/  LDG.E.U16 R210, desc[UR8][R184.64] ;  /* 0x00000008b8d27981 */ /* 0x0006a4000c1e1500 */
[----:B---3--:R-:W-:-:S02]  /*24690*/  IMAD.WIDE R184, R2, 0x2, R198 ;  /* 0x0000000202b87825 */ /* 0x008fc400078e02c6 */
[----:B------:R-:W3:Y:S04]  /*246a0*/  LDL.64 R198, [R1+0x658] ;  /* 0x0006580001c67983 */ /* 0x000ee80000100a00 */
[----:B------:R0:W2:Y:S02]  /*246b0*/  LDG.E.U16 R212, desc[UR8][R184.64] ;  /* 0x00000008b8d47981 */ /* 0x0000a4000c1e1500 */
[C---:B0-----:R-:W-:Y:S02]  /*246c0*/  IMAD.WIDE R184, R2.reuse, 0x2, R238 ;  /* 0x0000000202b87825 */ /* 0x041fe400078e02ee */
[----:B------:R-:W2:Y:S04]  /*246d0*/  LDL.64 R238, [R1+0x618] ;  /* 0x0006180001ee7983 */ /* 0x000ea80000100a00 */
[----:B------:R0:W2:Y:S02]  /*246e0*/  LDG.E.U16 R214, desc[UR8][R184.64] ;  /* 0x00000008b8d67981 */ /* 0x0000a4000c1e1500 */
[----:B0-----:R-:W-:-:S02]  /*246f0*/  IMAD.WIDE R184, R2, 0x2, R236 ;  /* 0x0000000202b87825 */ /* 0x001fc400078e02ec */
[----:B------:R-:W2:Y:S04]  /*24700*/  LDL.64 R236, [R1+0x5f8] ;  /* 0x0005f80001ec7983 */ /* 0x000ea80000100a00 */
[----:B------:R0:W2:Y:S02]  /*24710*/  LDG.E.U16 R216, desc[UR8][R184.64] ;  /* 0x00000008b8d87981 */ /* 0x0000a4000c1e1500 */
[C---:B0-----:R-:W-:Y:S02]  /*24720*/  IMAD.WIDE R184, R2.reuse, 0x2, R202 ;  /* 0x0000000202b87825 */ /* 0x041fe400078e02ca */
[----:B------:R-:W2:Y:S04]  /*24730*/  LDL.64 R202, [R1+0x5d8] ;  /* 0x0005d80001ca7983 */ /* 0x000ea80000100a00 */
[----:B------:R4:W2:Y:S02]  /*24740*/  LDG.E.U16 R218, desc[UR8][R184.64] ;  /* 0x00000008b8da7981 */ /* 0x0008a4000c1e1500 */
[----:B----4-:R-:W-:-:S02]  /*24750*/  IMAD.WIDE R184, R2, 0x2, R200 ;  /* 0x0000000202b87825 */ /* 0x010fc400078e02c8 */
[----:B------:R-:W4:Y:S04]  /*24760*/  LDL.64 R200, [R1+0x5b8] ;  /* 0x0005b80001c87983 */ /* 0x000f280000100a00 */
[----:B------:R0:W4:Y:S02]  /*24770*/  LDG.E.U16 R220, desc[UR8][R184.64] ;  /* 0x00000008b8dc7981 */ /* 0x000124000c1e1500 */
[C---:B0-----:R-:W-:Y:S02]  /*24780*/  IMAD.WIDE R184, R2.reuse, 0x2, R242 ;  /* 0x0000000202b87825 */ /* 0x041fe400078e02f2 */
[----:B------:R-:W4:Y:S04]  /*24790*/  LDL.64 R242, [R1+0x500] ;  /* 0x0005000001f27983 */ /* 0x000f280000100a00 */
[----:B------:R3:W4:Y:S02]  /*247a0*/  LDG.E.U16 R222, desc[UR8][R184.64] ;  /* 0x00000008b8de7981 */ /* 0x000724000c1e1500 */
[----:B---3--:R-:W-:-:S02]  /*247b0*/  IMAD.WIDE R184, R2, 0x2, R198 ;  /* 0x0000000202b87825 */ /* 0x008fc400078e02c6 */
[----:B------:R-:W3:Y:S04]  /*247c0*/  LDL.64 R198, [R1+0x598] ;  /* 0x0005980001c67983 */ /* 0x000ee80000100a00 */
[----:B------:R2:W3:Y:S02]  /*247d0*/  LDG.E.U16 R224, desc[UR8][R184.64] ;  /* 0x00000008b8e07981 */ /* 0x0004e4000c1e1500 */
[C---:B--2---:R-:W-:Y:S02]  /*247e0*/  IMAD.WIDE R184, R2.reuse, 0x2, R240 ;  /* 0x0000000202b87825 */ /* 0x044fe400078e02f0 */
[----:B------:R-:W2:Y:S04]  /*247f0*/  LDL.64 R240, [R1+0x530] ;  /* 0x0005300001f07983 */ /* 0x000ea80000100a00 */
[----:B------:R0:W2:Y:S02]  /*24800*/  LDG.E.U16 R226, desc[UR8][R184.64] ;  /* 0x00000008b8e27981 */ /* 0x0000a4000c1e1500 */
[----:B0-----:R-:W-:-:S02]  /*24810*/  IMAD.WIDE R184, R2, 0x2, R238 ;  /* 0x0000000202b87825 */ /* 0x001fc400078e02ee */
[----:B------:R-:W2:Y:S04]  /*24820*/  LDL.64 R238, [R1+0x560] ;  /* 0x0005600001ee7983 */ /* 0x000ea80000100a00 */
[----:B------:R0:W2:Y:S02]  /*24830*/  LDG.E.U16 R228, desc[UR8][R184.64] ;  /* 0x00000008b8e47981 */ /* 0x0000a4000c1e1500 */
[----:B0-----:R-:W-:-:S05]  /*24840*/  IMAD.WIDE R184, R2, 0x2, R236 ;  /* 0x0000000202b87825 */ /* 0x001fca00078e02ec */
[----:B------:R0:W2:Y:S02]  /*24850*/  LDG.E.U16 R230, desc[UR8][R184.64] ;  /* 0x00000008b8e67981 */ /* 0x0000a4000c1e1500 */
[C---:B0-----:R-:W-:Y:S02]  /*24860*/  IMAD.WIDE R184, R2.reuse, 0x2, R202 ;  /* 0x0000000202b87825 */ /* 0x041fe400078e02ca */
[----:B------:R-:W2:Y:S04]  /*24870*/  LDL.64 R202, [R1+0x4e8] ;  /* 0x0004e80001ca7983 */ /* 0x000ea80000100a00 */
[----:B------:R4:W2:Y:S02]  /*24880*/  LDG.E.U16 R232, desc[UR8][R184.64] ;  /* 0x00000008b8e87981 */ /* 0x0008a4000c1e1500 */
[----:B----4-:R-:W-:-:S02]  /*24890*/  IMAD.WIDE R184, R2, 0x2, R200 ;  /* 0x0000000202b87825 */ /* 0x010fc400078e02c8 */
[----:B------:R-:W4:Y:S04]  /*248a0*/  LDL.64 R200, [R1+0x4d0] ;  /* 0x0004d00001c87983 */ /* 0x000f280000100a00 */
[----:B------:R3:W2:Y:S02]  /*248b0*/  LDG.E.U16 R234, desc[UR8][R184.64] ;  /* 0x00000008b8ea7981 */ /* 0x0006a4000c1e1500 */
[C---:B---3--:R-:W-:Y:S02]  /*248c0*/  IMAD.WIDE R184, R2.reuse, 0x2, R198 ;  /* 0x0000000202b87825 */ /* 0x048fe400078e02c6 */
[----:B------:R-:W3:Y:S04]  /*248d0*/  LDL.64 R198, [R1+0x4b8] ;  /* 0x0004b80001c67983 */ /* 0x000ee80000100a00 */
[----:B------:R0:W2:Y:S04]  /*248e0*/  LDG.E.U16 R236, desc[UR8][R184.64] ;  /* 0x00000008b8ec7981 */ /* 0x0000a8000c1e1500 */
[----:B------:R-:W0:Y:S02]  /*248f0*/  LDL.64 R184, [R1+0x578] ;  /* 0x0005780001b87983 */ /* 0x000e240000100a00 */
[----:B0-----:R-:W-:-:S05]  /*24900*/  IMAD.WIDE R184, R2, 0x2, R184 ;  /* 0x0000000202b87825 */ /* 0x001fca00078e02b8 */
[----:B------:R2:W3:Y:S02]  /*24910*/  LDG.E.U16 R237, desc[UR8][R184.64] ;  /* 0x00000008b8ed7981 */ /* 0x0004e4000c1e1500 */
[----:B--2---:R-:W-:-:S05]  /*24920*/  IMAD.WIDE R184, R2, 0x2, R238 ;  /* 0x0000000202b87825 */ /* 0x004fca00078e02ee */
[----:B------:R0:W2:Y:S04]  /*24930*/  LDG.E.U16 R238, desc[UR8][R184.64] ;  /* 0x00000008b8ee7981 */ /* 0x0000a8000c1e1500 */
[----:B------:R-:W0:Y:S04]  /*24940*/  LDL.64 R184, [R1+0x548] ;  /* 0x0005480001b87983 */ /* 0x000e280000100a00 */
        /* <DEDUP_REMOVED lines=27> */
[----:B0-----:R-:W-:-:S05]  /*24b00*/  IMAD.WIDE R184, R2, 0x2, R184 ;  /* 0x0000000202b87825 */ /* 0x001fca00078e02b8 */
[----:B------:R0:W2:Y:S02]  /*24b10*/  LDG.E.U16 R239, desc[UR8][R184.64] ;  /* 0x00000008b8ef7981 */ /* 0x0000a4000c1e1500 */
[----:B0-----:R-:W-:-:S05]  /*24b20*/  IMAD.WIDE R184, R2, 0x2, R240 ;  /* 0x0000000202b87825 */ /* 0x001fca00078e02f0 */
[----:B------:R0:W2:Y:S02]  /*24b30*/  LDG.E.U16 R240, desc[UR8][R184.64] ;  /* 0x00000008b8f07981 */ /* 0x0000a4000c1e1500 */
[C---:B0-----:R-:W-:Y:S02]  /*24b40*/  IMAD.WIDE R184, R2.reuse, 0x2, R250 ;  /* 0x0000000202b87825 */ /* 0x041fe400078e02fa */
        /* <DEDUP_REMOVED lines=9> */
[----:B------:R3:W4:Y:S02]  /*24be0*/  LDG.E.U16 R244, desc[UR8][R184.64] ;  /* 0x00000008b8f47981 */ /* 0x000724000c1e1500 */
[C---:B---3--:R-:W-:Y:S02]  /*24bf0*/  IMAD.WIDE R184, R2.reuse, 0x2, R198 ;  /* 0x0000000202b87825 */ /* 0x048fe400078e02c6 */
[----:B------:R-:W3:Y:S04]  /*24c00*/  LDL.64 R198, [R1+0x410] ;  /* 0x0004100001c67983 */ /* 0x000ee80000100a00 */
[----:B------:R-:W-:Y:S04]  /*24c10*/  STL [R1+0x1098], R197 ;  /* 0x001098c501007387 */ /* 0x000fe80000100800 */
[----:B-1----:R-:W3:Y:S04]  /*24c20*/  LDL.64 R166, [R1+0x3f8] ;  /* 0x0003f80001a67983 */ /* 0x002ee80000100a00 */
[----:B------:R-:W3:Y:S04]  /*24c30*/  LDL.64 R158, [R1+0x3e0] ;  /* 0x0003e000019e7983 */ /* 0x000ee80000100a00 */
[----:B------:R-:W3:Y:S01]  /*24c40*/  LDL.64 R160, [R1+0x3c8] ;  /* 0x0003c80001a07983 */ /* 0x000ee20000100a00 */
[----:B------:R-:W-:-:S03]  /*24c50*/  IMAD.WIDE R134, R2, 0x2, R152 ;  /* 0x0000000202867825 */ /* 0x000fc600078e0298 */
[----:B------:R-:W3:Y:S04]  /*24c60*/  LDL.64 R152, [R1+0x3b0] ;  /* 0x0003b00001987983 */ /* 0x000ee80000100a00 */
[----:B------:R-:W3:Y:S01]  /*24c70*/  LDL.64 R162, [R1+0x398] ;  /* 0x0003980001a27983 */ /* 0x000ee20000100a00 */
[----:B------:R-:W-:-:S03]  /*24c80*/  IMAD.WIDE R144, R2, 0x2, R154 ;  /* 0x0000000202907825 */ /* 0x000fc600078e029a */
[----:B------:R-:W3:Y:S04]  /*24c90*/  LDL.64 R154, [R1+0x378] ;  /* 0x00037800019a7983 */ /* 0x000ee80000100a00 */
[----:B------:R-:W3:Y:S04]  /*24ca0*/  LDL.64 R164, [R1+0x348] ;  /* 0x0003480001a47983 */ /* 0x000ee80000100a00 */
[----:B------:R0:W3:Y:S04]  /*24cb0*/  LDG.E.U16 R205, desc[UR8][R134.64] ;  /* 0x0000000886cd7981 */ /* 0x0000e8000c1e1500 */
[----:B------:R-:W3:Y:S04]  /*24cc0*/  LDG.E.U16 R137, desc[UR8][R144.64] ;  /* 0x0000000890897981 */ /* 0x000ee8000c1e1500 */
[----:B------:R-:W-:Y:S01]  /*24cd0*/  STS.U16 [R3+UR4+0x36c80], R246 ;  /* 0x036c80f603007988 */ /* 0x000fe20008000404 */
[----:B0-----:R-:W-:-:S03]  /*24ce0*/  IMAD.WIDE R134, R2, 0x2, R156 ;  /* 0x0000000202867825 */ /* 0x001fc600078e029c */
[----:B------:R0:W-:Y:S04]  /*24cf0*/  STS.U16 [R3+UR4+0x37080], R0 ;  /* 0x0370800003007988 */ /* 0x0001e80008000404 */
[----:B------:R2:W3:Y:S04]  /*24d00*/  LDG.E.U16 R193, desc[UR8][R134.64] ;  /* 0x0000000886c17981 */ /* 0x0004e8000c1e1500 */
[----:B------:R-:W-:Y:S04]  /*24d10*/  STS.U16 [R3+UR4+0x37480], R245 ;  /* 0x037480f503007988 */ /* 0x000fe80008000404 */
[----:B------:R1:W-:Y:S04]  /*24d20*/  STS.U16 [R3+UR4+0x37880], R138 ;  /* 0x0378808a03007988 */ /* 0x0003e80008000404 */
[----:B------:R-:W3:Y:S04]  /*24d30*/  LDL.64 R156, [R1+0x318] ;  /* 0x00031800019c7983 */ /* 0x000ee80000100a00 */
[----:B------:R-:W3:Y:S04]  /*24d40*/  LDL.64 R170, [R1+0x610] ;  /* 0x0006100001aa7983 */ /* 0x000ee80000100a00 */
[----:B------:R0:W-:Y:S04]  /*24d50*/  STS.U16 [R3+UR4+0x37c80], R147 ;  /* 0x037c809303007988 */ /* 0x0001e80008000404 */
[----:B------:R-:W3:Y:S04]  /*24d60*/  LDL.64 R178, [R1+0x5d0] ;  /* 0x0005d00001b27983 */ /* 0x000ee80000100a00 */
[----:B------:R-:W3:Y:S04]  /*24d70*/  LDL.64 R176, [R1+0x5b0] ;  /* 0x0005b00001b07983 */ /* 0x000ee80000100a00 */
[----:B------:R-:W3:Y:S04]  /*24d80*/  LDL.64 R174, [R1+0x570] ;  /* 0x0005700001ae7983 */ /* 0x000ee80000100a00 */
[----:B------:R-:W3:Y:S04]  /*24d90*/  LDG.E.U16 R184, desc[UR8][R184.64] ;  /* 0x00000008b8b87981 */ /* 0x000ee8000c1e1500 */
[----:B------:R-:W3:Y:S04]  /*24da0*/  LDL.64 R168, [R1+0x558] ;  /* 0x0005580001a87983 */ /* 0x000ee80000100a00 */
[----:B------:R-:W3:Y:S04]  /*24db0*/  LDL.64 R182, [R1+0x4b0] ;  /* 0x0004b00001b67983 */ /* 0x000ee80000100a00 */
[----:B------:R-:W3:Y:S01]  /*24dc0*/  LDL.64 R180, [R1+0x408] ;  /* 0x0004080001b47983 */ /* 0x000ee20000100a00 */
[----:B--2---:R-:W-:-:S05]  /*24dd0*/  IMAD.WIDE R134, R2, 0x2, R250 ;  /* 0x0000000202867825 */ /* 0x004fca00078e02fa */
[----:B0-----:R4:W2:Y:S01]  /*24de0*/  LDG.E.U16 R0, desc[UR8][R134.64] ;  /* 0x0000000886007981 */ /* 0x0018a2000c1e1500 */
[C---:B------:R-:W-:Y:S01]  /*24df0*/  IMAD.WIDE R144, R2.reuse, 0x2, R202 ;  /* 0x0000000202907825 */ /* 0x040fe200078e02ca */
[----:B------:R-:W0:Y:S04]  /*24e00*/  S2R R250, SR_TID.X ;  /* 0x0000000000fa7919 */ /* 0x000e280000002100 */
[----:B------:R3:W2:Y:S04]  /*24e10*/  LDG.E.U16 R143, desc[UR8][R144.64] ;  /* 0x00000008908f7981 */ /* 0x0006a8000c1e1500 */
[----:B------:R-:W2:Y:S01]  /*24e20*/  LDL.64 R202, [R1+0x538] ;  /* 0x0005380001ca7983 */ /* 0x000ea20000100a00 */
[----:B----4-:R-:W-:-:S03]  /*24e30*/  IMAD.WIDE R134, R2, 0x2, R200 ;  /* 0x0000000202867825 */ /* 0x010fc600078e02c8 */
[----:B------:R-:W4:Y:S04]  /*24e40*/  LDL.64 R200, [R1+0x628] ;  /* 0x0006280001c87983 */ /* 0x000f280000100a00 */
[----:B-1----:R1:W2:Y:S01]  /*24e50*/  LDG.E.U16 R138, desc[UR8][R134.64] ;  /* 0x00000008868a7981 */ /* 0x0022a2000c1e1500 */
[----:B---3--:R-:W-:Y:S01]  /*24e60*/  IMAD.WIDE R144, R2, 0x2, R198 ;  /* 0x0000000202907825 */ /* 0x008fe200078e02c6 */
[----:B0-----:R-:W-:Y:S02]  /*24e70*/  SHF.L.U32 R185, R250, 0x1, RZ ;  /* 0x00000001fab97819 */ /* 0x001fe400000006ff */
[----:B------:R-:W3:Y:S04]  /*24e80*/  LDL.64 R198, [R1+0x5a8] ;  /* 0x0005a80001c67983 */ /* 0x000ee80000100a00 */
[----:B------:R0:W2:Y:S01]  /*24e90*/  LDG.E.U16 R148, desc[UR8][R144.64] ;  /* 0x0000000890947981 */ /* 0x0000a2000c1e1500 */
[----:B-1----:R-:W-:-:S03]  /*24ea0*/  IMAD.WIDE R134, R2, 0x2, R166 ;  /* 0x0000000202867825 */ /* 0x002fc600078e02a6 */
[----:B------:R-:W2:Y:S04]  /*24eb0*/  LDL.64 R166, [R1+0x670] ;  /* 0x0006700001a67983 */ /* 0x000ea80000100a00 */
[----:B------:R1:W3:Y:S01]  /*24ec0*/  LDG.E.U16 R147, desc[UR8][R134.64] ;  /* 0x0000000886937981 */ /* 0x0002e2000c1e1500 */
[----:B0-----:R-:W-:-:S03]  /*24ed0*/  IMAD.WIDE R144, R2, 0x2, R158 ;  /* 0x0000000202907825 */ /* 0x001fc600078e029e */
[----:B------:R-:W3:Y:S04]  /*24ee0*/  LDL.64 R158, [R1+0x650] ;  /* 0x00065000019e7983 */ /* 0x000ee80000100a00 */
[----:B------:R0:W4:Y:S01]  /*24ef0*/  LDG.E.U16 R151, desc[UR8][R144.64] ;  /* 0x0000000890977981 */ /* 0x000122000c1e1500 */
[----:B-1----:R-:W-:-:S03]  /*24f00*/  IMAD.WIDE R134, R2, 0x2, R160 ;  /* 0x0000000202867825 */ /* 0x002fc600078e02a0 */
[----:B------:R-:W4:Y:S01]  /*24f10*/  LDL.64 R160, [R1+0x630] ;  /* 0x0006300001a07983 */ /* 0x000f220000100a00 */
[----:B0-----:R-:W-:-:S03]  /*24f20*/  IMAD.WIDE R144, R2, 0x2, R152 ;  /* 0x0000000202907825 */ /* 0x001fc600078e0298 */
[----:B------:R0:W4:Y:S04]  /*24f30*/  LDG.E.U16 R152, desc[UR8][R134.64] ;  /* 0x0000000886987981 */ /* 0x000128000c1e1500 */
[----:B------:R1:W4:Y:S01]  /*24f40*/  LDG.E.U16 R153, desc[UR8][R144.64] ;  /* 0x0000000890997981 */ /* 0x000322000c1e1500 */
[----:B0-----:R-:W-:-:S03]  /*24f50*/  IMAD.WIDE R134, R2, 0x2, R162 ;  /* 0x0000000202867825 */ /* 0x001fc600078e02a2 */
[----:B------:R-:W4:Y:S01]  /*24f60*/  LDL.64 R162, [R1+0x5f0] ;  /* 0x0005f00001a27983 */ /* 0x000f220000100a00 */
[----:B-1----:R-:W-:-:S03]  /*24f70*/  IMAD.WIDE R144, R2, 0x2, R154 ;  /* 0x0000000202907825 */ /* 0x002fc600078e029a */
[----:B------:R0:W4:Y:S01]  /*24f80*/  LDG.E.U16 R154, desc[UR8][R134.64] ;  /* 0x00000008869a7981 */ /* 0x000122000c1e1500 */
[----:B------:R-:W-:Y:S02]  /*24f90*/  LOP3.LUT R185, R185, 0x7e, RZ, 0xc0, !PT ;  /* 0x0000007eb9b97812 */ /* 0x000fe400078ec0ff */
[----:B------:R-:W-:Y:S01]  /*24fa0*/  LOP3.LUT R173, R250, 0x40, RZ, 0xc0, !PT ;  /* 0x00000040faad7812 */ /* 0x000fe200078ec0ff */
[----:B------:R1:W4:Y:S01]  /*24fb0*/  LDG.E.U16 R155, desc[UR8][R144.64] ;  /* 0x00000008909b7981 */ /* 0x000322000c1e1500 */
[----:B0-----:R-:W-:-:S03]  /*24fc0*/  IMAD.WIDE R134, R2, 0x2, R164 ;  /* 0x0000000202867825 */ /* 0x001fc600078e02a4 */
[----:B------:R-:W4:Y:S01]  /*24fd0*/  LDL.64 R164, [R1+0x590] ;  /* 0x0005900001a47983 */ /* 0x000f220000100a00 */
[----:B------:R-:W-:Y:S01]  /*24fe0*/  LEA R173, R173, R185, 0x9 ;  /* 0x000000b9adad7211 */ /* 0x000fe200078e48ff */
[----:B-1----:R-:W-:Y:S02]  /*24ff0*/  IMAD.WIDE R144, R2, 0x2, R156 ;  /* 0x0000000202907825 */ /* 0x002fe400078e029c */
[----:B------:R2:W4:Y:S01]  /*25000*/  LDG.E.U16 R156, desc[UR8][R134.64] ;  /* 0x00000008869c7981 */ /* 0x000522000c1e1500 */
[----:B------:R-:W-:-:S03]  /*25010*/  LOP3.LUT R173, R173, 0x20, RZ, 0x3c, !PT ;  /* 0x00000020adad7812 */ /* 0x000fc600078e3cff */
[----:B------:R3:W4:Y:S04]  /*25020*/  LDG.E.U16 R157, desc[UR8][R144.64] ;  /* 0x00000008909d7981 */ /* 0x000728000c1e1500 */
        /* <DEDUP_REMOVED lines=11> */
[----:B--2---:R-:W-:-:S03]  /*250e0*/  IMAD.WIDE R134, R2, 0x2, R166 ;  /* 0x0000000202867825 */ /* 0x004fc600078e02a6 */
[----:B0-----:R-:W2:Y:S04]  /*250f0*/  LDL.64 R188, [R1+0x340] ;  /* 0x0003400001bc7983 */ /* 0x001ea80000100a00 */
[----:B------:R-:W2:Y:S01]  /*25100*/  LDL.64 R166, [R1+0x540] ;  /* 0x0005400001a67983 */ /* 0x000ea20000100a00 */
[----:B---3--:R-:W-:-:S03]  /*25110*/  IMAD.WIDE R144, R2, 0x2, R158 ;  /* 0x0000000202907825 */ /* 0x008fc600078e029e */
[----:B------:R4:W3:Y:S04]  /*25120*/  LDG.E.U16 R158, desc[UR8][R134.64] ;  /* 0x00000008869e7981 */ /* 0x0008e8000c1e1500 */
[----:B------:R0:W3:Y:S01]  /*25130*/  LDG.E.U16 R159, desc[UR8][R144.64] ;  /* 0x00000008909f7981 */ /* 0x0000e2000c1e1500 */
[----:B----4-:R-:W-:-:S03]  /*25140*/  IMAD.WIDE R134, R2, 0x2, R160 ;  /* 0x0000000202867825 */ /* 0x010fc600078e02a0 */
[----:B------:R-:W4:Y:S01]  /*25150*/  LDL.64 R160, [R1+0x528] ;  /* 0x0005280001a07983 */ /* 0x000f220000100a00 */
[----:B0-----:R-:W-:-:S03]  /*25160*/  IMAD.WIDE R144, R2, 0x2, R170 ;  /* 0x0000000202907825 */ /* 0x001fc600078e02aa */
[----:B------:R-:W3:Y:S04]  /*25170*/  LDL.64 R170, [R1+0x510] ;  /* 0x0005100001aa7983 */ /* 0x000ee80000100a00 */
[----:B-1----:R0:W3:Y:S04]  /*25180*/  LDG.E.U16 R139, desc[UR8][R144.64] ;  /* 0x00000008908b7981 */ /* 0x0020e8000c1e1500 */
[----:B------:R1:W3:Y:S01]  /*25190*/  LDG.E.U16 R136, desc[UR8][R134.64] ;  /* 0x0000000886887981 */ /* 0x0002e2000c1e1500 */
[----:B0-----:R-:W-:-:S03]  /*251a0*/  IMAD.WIDE R144, R2, 0x2, R178 ;  /* 0x0000000202907825 */ /* 0x001fc600078e02b2 */
[----:B------:R-:W3:Y:S01]  /*251b0*/  LDL.64 R178, [R1+0x4e0] ;  /* 0x0004e00001b27983 */ /* 0x000ee20000100a00 */
[----:B-1----:R-:W-:-:S03]  /*251c0*/  IMAD.WIDE R134, R2, 0x2, R162 ;  /* 0x0000000202867825 */ /* 0x002fc600078e02a2 */
[----:B------:R-:W3:Y:S04]  /*251d0*/  LDL.64 R162, [R1+0x4f8] ;  /* 0x0004f80001a27983 */ /* 0x000ee80000100a00 */
[----:B------:R0:W-:Y:S04]  /*251e0*/  STS.U16 [R173+UR4+0x32d00], R132 ;  /* 0x032d0084ad007988 */ /* 0x0001e80008000404 */
[----:B------:R1:W-:Y:S04]  /*251f0*/  STS.U16 [R173+UR4+0x33100], R140 ;  /* 0x0331008cad007988 */ /* 0x0003e80008000404 */
[----:B0-----:R0:W3:Y:S04]  /*25200*/  LDG.E.U16 R132, desc[UR8][R134.64] ;  /* 0x0000000886847981 */ /* 0x0010e8000c1e1500 */
[----:B-1----:R1:W3:Y:S01]  /*25210*/  LDG.E.U16 R140, desc[UR8][R144.64] ;  /* 0x00000008908c7981 */ /* 0x0022e2000c1e1500 */
[----:B0-----:R-:W-:-:S03]  /*25220*/  IMAD.WIDE R134, R2, 0x2, R176 ;  /* 0x0000000202867825 */ /* 0x001fc600078e02b0 */
[----:B------:R-:W-:Y:S01]  /*25230*/  STS.U16 [R173+UR4+0x33500], R150 ;  /* 0x03350096ad007988 */ /* 0x000fe20008000404 */
[----:B-1----:R-:W-:-:S03]  /*25240*/  IMAD.WIDE R144, R2, 0x2, R164 ;  /* 0x0000000202907825 */ /* 0x002fc600078e02a4 */
[----:B------:R0:W-:Y:S04]  /*25250*/  STS.U16 [R173+UR4+0x33900], R142 ;  /* 0x0339008ead007988 */ /* 0x0001e80008000404 */
[----:B------:R-:W3:Y:S04]  /*25260*/  LDL.64 R164, [R1+0x4c8] ;  /* 0x0004c80001a47983 */ /* 0x000ee80000100a00 */
[----:B------:R-:W3:Y:S04]  /*25270*/  LDL.64 R176, [R1+0x450] ;  /* 0x0004500001b07983 */ /* 0x000ee80000100a00 */
[----:B0-----:R0:W3:Y:S04]  /*25280*/  LDG.E.U16 R142, desc[UR8][R134.64] ;  /* 0x00000008868e7981 */ /* 0x0010e8000c1e1500 */
[----:B------:R1:W3:Y:S01]  /*25290*/  LDG.E.U16 R150, desc[UR8][R144.64] ;  /* 0x0000000890967981 */ /* 0x0002e2000c1e1500 */
[----:B0-----:R-:W-:-:S03]  /*252a0*/  IMAD.WIDE R134, R2, 0x2, R174 ;  /* 0x0000000202867825 */ /* 0x001fc600078e02ae */
[----:B------:R-:W3:Y:S04]  /*252b0*/  LDL.64 R174, [R1+0x480] ;  /* 0x0004800001ae7983 */ /* 0x000ee80000100a00 */
[----:B------:R-:W-:Y:S04]  /*252c0*/  STS.U16 [R173+UR4+0x33d00], R146 ;  /* 0x033d0092ad007988 */ /* 0x000fe80008000404 */
[----:B------:R0:W-:Y:S01]  /*252d0*/  STS.U16 [R173+UR4+0x34100], R141 ;  /* 0x0341008dad007988 */ /* 0x0001e20008000404 */
[----:B-1----:R-:W-:-:S03]  /*252e0*/  IMAD.WIDE R144, R2, 0x2, R168 ;  /* 0x0000000202907825 */ /* 0x002fc600078e02a8 */
[----:B0-----:R2:W3:Y:S04]  /*252f0*/  LDG.E.U16 R141, desc[UR8][R134.64] ;  /* 0x00000008868d7981 */ /* 0x0014e8000c1e1500 */
[----:B------:R0:W-:Y:S04]  /*25300*/  STS.U16 [R173+UR4+0x34500], R149 ;  /* 0x03450095ad007988 */ /* 0x0001e80008000404 */
[----:B------:R4:W3:Y:S04]  /*25310*/  LDG.E.U16 R146, desc[UR8][R144.64] ;  /* 0x0000000890927981 */ /* 0x0008e8000c1e1500 */
[----:B------:R-:W3:Y:S01]  /*25320*/  LDL.64 R168, [R1+0x468] ;  /* 0x0004680001a87983 */ /* 0x000ee20000100a00 */
[----:B--2---:R-:W-:-:S03]  /*25330*/  IMAD.WIDE R134, R2, 0x2, R166 ;  /* 0x0000000202867825 */ /* 0x004fc600078e02a6 */
[----:B------:R-:W2:Y:S04]  /*25340*/  LDL.64 R166, [R1+0x498] ;  /* 0x0004980001a67983 */ /* 0x000ea80000100a00 */
[----:B0-----:R3:W2:Y:S01]  /*25350*/  LDG.E.U16 R149, desc[UR8][R134.64] ;  /* 0x0000000886957981 */ /* 0x0016a2000c1e1500 */
[----:B----4-:R-:W-:-:S04]  /*25360*/  IMAD.WIDE R144, R2, 0x2, R160 ;  /* 0x0000000202907825 */ /* 0x010fc800078e02a0 */
[C---:B---3--:R-:W-:Y:S01]  /*25370*/  IMAD.WIDE R134, R2.reuse, 0x2, R170 ;  /* 0x0000000202867825 */ /* 0x048fe200078e02aa */
[----:B------:R-:W3:Y:S04]  /*25380*/  LDG.E.U16 R160, desc[UR8][R144.64] ;  /* 0x0000000890a07981 */ /* 0x000ee8000c1e1500 */
[----:B------:R0:W4:Y:S04]  /*25390*/  LDG.E.U16 R161, desc[UR8][R134.64] ;  /* 0x0000000886a17981 */ /* 0x000128000c1e1500 */
[----:B------:R-:W3:Y:S01]  /*253a0*/  LDL.64 R170, [R1+0x438] ;  /* 0x0004380001aa7983 */ /* 0x000ee20000100a00 */
[----:B0-----:R-:W-:-:S03]  /*253b0*/  IMAD.WIDE R134, R2, 0x2, R178 ;  /* 0x0000000202867825 */ /* 0x001fc600078e02b2 */
[----:B------:R-:W3:Y:S01]  /*253c0*/  LDL.64 R178, [R1+0x420] ;  /* 0x0004200001b27983 */ /* 0x000ee20000100a00 */
[----:B------:R-:W-:-:S03]  /*253d0*/  IMAD.WIDE R144, R2, 0x2, R162 ;  /* 0x0000000202907825 */ /* 0x000fc600078e02a2 */
[----:B------:R0:W4:Y:S04]  /*253e0*/  LDG.E.U16 R163, desc[UR8][R134.64] ;  /* 0x0000000886a37981 */ /* 0x000128000c1e1500 */
[----:B------:R-:W-:Y:S04]  /*253f0*/  STS.U16 [R173+UR4+0x34900], R186 ;  /* 0x034900baad007988 */ /* 0x000fe80008000404 */
[----:B------:R1:W4:Y:S01]  /*25400*/  LDG.E.U16 R162, desc[UR8][R144.64] ;  /* 0x0000000890a27981 */ /* 0x000322000c1e1500 */
[----:B0-----:R-:W-:-:S03]  /*25410*/  IMAD.WIDE R134, R2, 0x2, R182 ;  /* 0x0000000202867825 */ /* 0x001fc600078e02b6 */
[----:B------:R-:W4:Y:S04]  /*25420*/  LDL.64 R182, [R1+0x3f0] ;  /* 0x0003f00001b67983 */ /* 0x000f280000100a00 */
[----:B------:R0:W-:Y:S04]  /*25430*/  STS.U16 [R173+UR4+0x34d00], R187 ;  /* 0x034d00bbad007988 */ /* 0x0001e80008000404 */
[----:B------:R1:W-:Y:S04]  /*25440*/  STS.U16 [R173+UR4+0x35100], R190 ;  /* 0x035100bead007988 */ /* 0x0003e80008000404 */
[----:B0-----:R-:W4:Y:S04]  /*25450*/  LDL.64 R186, [R1+0x390] ;  /* 0x0003900001ba7983 */ /* 0x001f280000100a00 */
[----:B-1----:R-:W4:Y:S01]  /*25460*/  LDL.64 R190, [R1+0x3c0] ;  /* 0x0003c00001be7983 */ /* 0x002f220000100a00 */
[----:B------:R-:W-:-:S03]  /*25470*/  IMAD.WIDE R144, R2, 0x2, R164 ;  /* 0x0000000202907825 */ /* 0x000fc600078e02a4 */
[----:B------:R0:W4:Y:S04]  /*25480*/  LDG.E.U16 R165, desc[UR8][R134.64] ;  /* 0x0000000886a57981 */ /* 0x000128000c1e1500 */
[----:B------:R2:W4:Y:S01]  /*25490*/  LDG.E.U16 R164, desc[UR8][R144.64] ;  /* 0x0000000890a47981 */ /* 0x000522000c1e1500 */
[----:B0-----:R-:W-:-:S03]  /*254a0*/  IMAD.WIDE R134, R2, 0x2, R174 ;  /* 0x0000000202867825 */ /* 0x001fc600078e02ae */
[----:B------:R-:W4:Y:S01]  /*254b0*/  LDL.64 R174, [R1+0x3d8] ;  /* 0x0003d80001ae7983 */ /* 0x000f220000100a00 */
[C---:B------:R-:W-:Y:S02]  /*254c0*/  SHF.L.U32 R197, R250.reuse, 0x1, RZ ;  /* 0x00000001fac57819 */ /* 0x040fe400000006ff */
[----:B------:R-:W-:Y:S02]  /*254d0*/  LOP3.LUT R3, R250, 0x40, RZ, 0xc0, !PT ;  /* 0x00000040fa037812 */ /* 0x000fe400078ec0ff */
[----:B------:R-:W-:Y:S01]  /*254e0*/  LOP3.LUT R197, R197, 0x7e, RZ, 0xc0, !PT ;  /* 0x0000007ec5c57812 */ /* 0x000fe200078ec0ff */
[----:B------:R-:W-:Y:S03]  /*254f0*/  STS.U16 [R173+UR4+0x35500], R192 ;  /* 0x035500c0ad007988 */ /* 0x000fe60008000404 */
[----:B------:R-:W-:Y:S01]  /*25500*/  LEA R3, R3, R197, 0x9 ;  /* 0x000000c503037211 */ /* 0x000fe200078e48ff */
[----:B------:R0:W-:Y:S04]  /*25510*/  STS.U16 [R173+UR4+0x35900], R194 ;  /* 0x035900c2ad007988 */ /* 0x0001e80008000404 */
[----:B------:R1:W-:Y:S04]  /*25520*/  STS.U16 [R173+UR4+0x35d00], R196 ;  /* 0x035d00c4ad007988 */ /* 0x0003e80008000404 */
[----:B0-----:R-:W4:Y:S04]  /*25530*/  LDL.64 R194, [R1+0x5e8] ;  /* 0x0005e80001c27983 */ /* 0x001f280000100a00 */
[----:B-1----:R-:W4:Y:S04]  /*25540*/  LDL.64 R196, [R1+0x668] ;  /* 0x0006680001c47983 */ /* 0x002f280000100a00 */
[----:B------:R-:W-:Y:S04]  /*25550*/  STS.U16 [R173+UR4+0x36100], R206 ;  /* 0x036100cead007988 */ /* 0x000fe80008000404 */
[----:B------:R-:W-:Y:S04]  /*25560*/  STS.U16 [R173+UR4+0x36500], R208 ;  /* 0x036500d0ad007988 */ /* 0x000fe80008000404 */
[----:B------:R0:W-:Y:S01]  /*25570*/  STS.U16 [R173+UR4+0x36900], R210 ;  /* 0x036900d2ad007988 */ /* 0x0001e20008000404 */
[----:B--2---:R-:W-:-:S03]  /*25580*/  IMAD.WIDE R144, R2, 0x2, R166 ;  /* 0x0000000202907825 */ /* 0x004fc600078e02a6 */
[----:B0-----:R-:W2:Y:S04]  /*25590*/  LDL.64 R210, [R1+0x568] ;  /* 0x0005680001d27983 */ /* 0x001ea80000100a00 */
[----:B------:R0:W2:Y:S04]  /*255a0*/  LDG.E.U16 R167, desc[UR8][R134.64] ;  /* 0x0000000886a77981 */ /* 0x0000a8000c1e1500 */
[----:B------:R1:W2:Y:S04]  /*255b0*/  LDG.E.U16 R166, desc[UR8][R144.64] ;  /* 0x0000000890a67981 */ /* 0x0002a8000c1e1500 */
[----:B------:R-:W2:Y:S01]  /*255c0*/  LDL.64 R206, [R1+0x4c0] ;  /* 0x0004c00001ce7983 */ /* 0x000ea20000100a00 */
[----:B0-----:R-:W-:-:S03]  /*255d0*/  IMAD.WIDE R134, R2, 0x2, R176 ;  /* 0x0000000202867825 */ /* 0x001fc600078e02b0 */
[----:B------:R-:W2:Y:S01]  /*255e0*/  LDL.64 R176, [R1+0x3a8] ;  /* 0x0003a80001b07983 */ /* 0x000ea20000100a00 */
[----:B-1----:R-:W-:-:S03]  /*255f0*/  IMAD.WIDE R144, R2, 0x2, R168 ;  /* 0x0000000202907825 */ /* 0x002fc600078e02a8 */
[----:B------:R3:W2:Y:S04]  /*25600*/  LDG.E.U16 R169, desc[UR8][R134.64] ;  /* 0x0000000886a97981 */ /* 0x0006a8000c1e1500 */
[----:B------:R0:W2:Y:S04]  /*25610*/  LDG.E.U16 R168, desc[UR8][R144.64] ;  /* 0x0000000890a87981 */ /* 0x0000a8000c1e1500 */
[----:B------:R-:W2:Y:S01]  /*25620*/  LDL.64 R208, [R1+0x478] ;  /* 0x0004780001d07983 */ /* 0x000ea20000100a00 */
[----:B---3--:R-:W-:-:S03]  /*25630*/  IMAD.WIDE R134, R2, 0x2, R178 ;  /* 0x0000000202867825 */ /* 0x008fc600078e02b2 */
[----:B------:R-:W3:Y:S01]  /*25640*/  LDL.64 R178, [R1+0x370] ;  /* 0x0003700001b27983 */ /* 0x000ee20000100a00 */
[----:B0-----:R-:W-:-:S03]  /*25650*/  IMAD.WIDE R144, R2, 0x2, R170 ;  /* 0x0000000202907825 */ /* 0x001fc600078e02aa */
[----:B------:R-:W3:Y:S04]  /*25660*/  LDG.E.U16 R171, desc[UR8][R134.64] ;  /* 0x0000000886ab7981 */ /* 0x000ee8000c1e1500 */
[----:B------:R0:W3:Y:S04]  /*25670*/  LDG.E.U16 R170, desc[UR8][R144.64] ;  /* 0x0000000890aa7981 */ /* 0x0000e8000c1e1500 */
[----:B------:R-:W-:Y:S01]  /*25680*/  STS.U16 [R173+UR4+0x36d00], R212 ;  /* 0x036d00d4ad007988 */ /* 0x000fe20008000404 */
[----:B0-----:R-:W-:-:S03]  /*25690*/  IMAD.WIDE R144, R2, 0x2, R180 ;  /* 0x0000000202907825 */ /* 0x001fc600078e02b4 */
[----:B------:R-:W3:Y:S01]  /*256a0*/  LDL.64 R180, [R1+0x310] ;  /* 0x0003100001b47983 */ /* 0x000ee20000100a00 */
[----:B----4-:R-:W-:-:S03]  /*256b0*/  IMAD.WIDE R134, R2, 0x2, R182 ;  /* 0x0000000202867825 */ /* 0x010fc600078e02b6 */
[----:B------:R0:W-:Y:S04]  /*256c0*/  STS.U16 [R173+UR4+0x37100], R214 ;  /* 0x037100d6ad007988 */ /* 0x0001e80008000404 */
[----:B------:R-:W4:Y:S04]  /*256d0*/  LDL.64 R182, [R1+0x648] ;  /* 0x0006480001b67983 */ /* 0x000f280000100a00 */
[----:B------:R-:W-:Y:S04]  /*256e0*/  STS.U16 [R173+UR4+0x37500], R216 ;  /* 0x037500d8ad007988 */ /* 0x000fe80008000404 */
[----:B------:R-:W-:Y:S04]  /*256f0*/  STS.U16 [R173+UR4+0x37900], R218 ;  /* 0x037900daad007988 */ /* 0x000fe80008000404 */
[----:B------:R1:W-:Y:S04]  /*25700*/  STS.U16 [R173+UR4+0x37d00], R220 ;  /* 0x037d00dcad007988 */ /* 0x0003e80008000404 */
[----:B------:R-:W4:Y:S04]  /*25710*/  LDG.E.U16 R172, desc[UR8][R144.64] ;  /* 0x0000000890ac7981 */ /* 0x000f28000c1e1500 */
[----:B0-----:R-:W4:Y:S04]  /*25720*/  LDL.64 R214, [R1+0x508] ;  /* 0x0005080001d67983 */ /* 0x001f280000100a00 */
[----:B-1----:R0:W4:Y:S04]  /*25730*/  LDG.E.U16 R173, desc[UR8][R134.64] ;  /* 0x0000000886ad7981 */ /* 0x002128000c1e1500 */
[----:B------:R-:W4:Y:S01]  /*25740*/  LDL.64 R220, [R1+0x490] ;  /* 0x0004900001dc7983 */ /* 0x000f220000100a00 */
[----:B------:R-:W-:-:S03]  /*25750*/  LOP3.LUT R3, R3, 0x30, RZ, 0x3c, !PT ;  /* 0x0000003003037812 */ /* 0x000fc600078e3cff */
[----:B------:R-:W4:Y:S01]  /*25760*/  LDL.64 R218, [R1+0x460] ;  /* 0x0004600001da7983 */ /* 0x000f220000100a00 */
[----:B0-----:R-:W-:-:S03]  /*25770*/  IMAD.WIDE R134, R2, 0x2, R190 ;  /* 0x0000000202867825 */ /* 0x001fc600078e02be */
[----:B------:R-:W4:Y:S01]  /*25780*/  LDL.64 R190, [R1+0x608] ;  /* 0x0006080001be7983 */ /* 0x000f220000100a00 */
[----:B------:R-:W-:-:S03]  /*25790*/  IMAD.WIDE R144, R2, 0x2, R174 ;  /* 0x0000000202907825 */ /* 0x000fc600078e02ae */
[----:B------:R0:W4:Y:S04]  /*257a0*/  LDG.E.U16 R175, desc[UR8][R134.64] ;  /* 0x0000000886af7981 */ /* 0x000128000c1e1500 */
[----:B------:R2:W4:Y:S04]  /*257b0*/  LDG.E.U16 R174, desc[UR8][R144.64] ;  /* 0x0000000890ae7981 */ /* 0x000528000c1e1500 */
[----:B------:R-:W4:Y:S01]  /*257c0*/  LDL.64 R212, [R1+0x430] ;  /* 0x0004300001d47983 */ /* 0x000f220000100a00 */
[----:B0-----:R-:W-:-:S03]  /*257d0*/  IMAD.WIDE R134, R2, 0x2, R186 ;  /* 0x0000000202867825 */ /* 0x001fc600078e02ba */
[----:B------:R-:W4:Y:S04]  /*257e0*/  LDL.64 R186, [R1+0x5c8] ;  /* 0x0005c80001ba7983 */ /* 0x000f280000100a00 */
[----:B------:R-:W4:Y:S01]  /*257f0*/  LDL.64 R216, [R1+0x3d0] ;  /* 0x0003d00001d87983 */ /* 0x000f220000100a00 */
[----:B--2---:R-:W-:-:S03]  /*25800*/  IMAD.WIDE R144, R2, 0x2, R176 ;  /* 0x0000000202907825 */ /* 0x004fc600078e02b0 */
[----:B------:R0:W2:Y:S04]  /*25810*/  LDG.E.U16 R177, desc[UR8][R134.64] ;  /* 0x0000000886b17981 */ /* 0x0000a8000c1e1500 */
[----:B------:R3:W2:Y:S01]  /*25820*/  LDG.E.U16 R176, desc[UR8][R144.64] ;  /* 0x0000000890b07981 */ /* 0x0006a2000c1e1500 */
[----:B0-----:R-:W-:-:S03]  /*25830*/  IMAD.WIDE R134, R2, 0x2, R188 ;  /* 0x0000000202867825 */ /* 0x001fc600078e02bc */
[----:B------:R-:W2:Y:S01]  /*25840*/  LDL.64 R188, [R1+0x588] ;  /* 0x0005880001bc7983 */ /* 0x000ea20000100a00 */
[----:B---3--:R-:W-:-:S03]  /*25850*/  IMAD.WIDE R144, R2, 0x2, R178 ;  /* 0x0000000202907825 */ /* 0x008fc600078e02b2 */
[----:B------:R0:W3:Y:S04]  /*25860*/  LDG.E.U16 R179, desc[UR8][R134.64] ;  /* 0x0000000886b37981 */ /* 0x0000e8000c1e1500 */
[----:B------:R1:W3:Y:S01]  /*25870*/  LDG.E.U16 R178, desc[UR8][R144.64] ;  /* 0x0000000890b27981 */ /* 0x0002e2000c1e1500 */
[----:B0-----:R-:W-:-:S03]  /*25880*/  IMAD.WIDE R134, R2, 0x2, R196 ;  /* 0x0000000202867825 */ /* 0x001fc600078e02c4 */
[----:B------:R-:W3:Y:S01]  /*25890*/  LDL.64 R196, [R1+0x550] ;  /* 0x0005500001c47983 */ /* 0x000ee20000100a00 */
[----:B-1----:R-:W-:-:S03]  /*258a0*/  IMAD.WIDE R144, R2, 0x2, R180 ;  /* 0x0000000202907825 */ /* 0x002fc600078e02b4 */
[----:B------:R-:W3:Y:S04]  /*258b0*/  LDG.E.U16 R181, desc[UR8][R134.64] ;  /* 0x0000000886b57981 */ /* 0x000ee8000c1e1500 */
[----:B------:R4:W3:Y:S02]  /*258c0*/  LDG.E.U16 R180, desc[UR8][R144.64] ;  /* 0x0000000890b47981 */ /* 0x0008e4000c1e1500 */
[----:B----4-:R-:W-:-:S05]  /*258d0*/  IMAD.WIDE R144, R2, 0x2, R182 ;  /* 0x0000000202907825 */ /* 0x010fca00078e02b6 */
[----:B------:R0:W4:Y:S01]  /*258e0*/  LDG.E.U16 R182, desc[UR8][R144.64] ;  /* 0x0000000890b67981 */ /* 0x000122000c1e1500 */
[----:B------:R-:W-:-:S03]  /*258f0*/  IMAD.WIDE R134, R2, 0x2, R200 ;  /* 0x0000000202867825 */ /* 0x000fc600078e02c8 */
[----:B------:R-:W4:Y:S04]  /*25900*/  LDL.64 R200, [R1+0x4f0] ;  /* 0x0004f00001c87983 */ /* 0x000f280000100a00 */
[----:B------:R1:W4:Y:S01]  /*25910*/  LDG.E.U16 R183, desc[UR8][R134.64] ;  /* 0x0000000886b77981 */ /* 0x000322000c1e1500 */
[----:B0-----:R-:W-:-:S03]  /*25920*/  IMAD.WIDE R144, R2, 0x2, R190 ;  /* 0x0000000202907825 */ /* 0x001fc600078e02be */
[----:B------:R-:W4:Y:S01]  /*25930*/  LDL.64 R190, [R1+0x520] ;  /* 0x0005200001be7983 */ /* 0x000f220000100a00 */
[----:B-1----:R-:W-:-:S03]  /*25940*/  IMAD.WIDE R134, R2, 0x2, R194 ;  /* 0x0000000202867825 */ /* 0x002fc600078e02c2 */
[----:B------:R-:W4:Y:S04]  /*25950*/  LDL.64 R194, [R1+0x4d8] ;  /* 0x0004d80001c27983 */ /* 0x000f280000100a00 */
[----:B------:R0:W4:Y:S02]  /*25960*/  LDG.E.U16 R185, desc[UR8][R144.64] ;  /* 0x0000000890b97981 */ /* 0x000124000c1e1500 */
[C---:B0-----:R-:W-:Y:S02]  /*25970*/  IMAD.WIDE R144, R2.reuse, 0x2, R186 ;  /* 0x0000000202907825 */ /* 0x041fe400078e02ba */
[----:B------:R0:W4:Y:S04]  /*25980*/  LDG.E.U16 R186, desc[UR8][R134.64] ;  /* 0x0000000886ba7981 */ /* 0x000128000c1e1500 */
[----:B------:R2:W4:Y:S01]  /*25990*/  LDG.E.U16 R187, desc[UR8][R144.64] ;  /* 0x0000000890bb7981 */ /* 0x000522000c1e1500 */
[----:B0-----:R-:W-:-:S03]  /*259a0*/  IMAD.WIDE R134, R2, 0x2, R198 ;  /* 0x0000000202867825 */ /* 0x001fc600078e02c6 */
[----:B------:R-:W4:Y:S04]  /*259b0*/  LDL.64 R198, [R1+0x4a8] ;  /* 0x0004a80001c67983 */ /* 0x000f280000100a00 */
[----:B------:R0:W-:Y:S04]  /*259c0*/  STS.U16 [R3+UR4+0x30180], R222 ;  /* 0x030180de03007988 */ /* 0x0001e80008000404 */
        /* <DEDUP_REMOVED lines=16> */
[----:B0-----:R-:W4:Y:S04]  /*25ad0*/  LDL.64 R222, [R1+0x388] ;  /* 0x0003880001de7983 */ /* 0x001f280000100a00 */
[----:B-1----:R-:W4:Y:S04]  /*25ae0*/  LDL.64 R234, [R1+0x620] ;  /* 0x0006200001ea7983 */ /* 0x002f280000100a00 */
[----:B------:R-:W4:Y:S04]  /*25af0*/  LDL.64 R232, [R1+0x600] ;  /* 0x0006000001e87983 */ /* 0x000f280000100a00 */
[----:B------:R-:W4:Y:S01]  /*25b00*/  LDL.64 R230, [R1+0x5e0] ;  /* 0x0005e00001e67983 */ /* 0x000f220000100a00 */
[----:B--2---:R-:W-:-:S03]  /*25b10*/  IMAD.WIDE R144, R2, 0x2, R188 ;  /* 0x0000000202907825 */ /* 0x004fc600078e02bc */
[----:B------:R0:W2:Y:S04]  /*25b20*/  LDG.E.U16 R188, desc[UR8][R134.64] ;  /* 0x0000000886bc7981 */ /* 0x0000a8000c1e1500 */
[----:B------:R3:W2:Y:S01]  /*25b30*/  LDG.E.U16 R189, desc[UR8][R144.64] ;  /* 0x0000000890bd7981 */ /* 0x0006a2000c1e1500 */
[----:B0-----:R-:W-:-:S03]  /*25b40*/  IMAD.WIDE R134, R2, 0x2, R210 ;  /* 0x0000000202867825 */ /* 0x001fc600078e02d2 */
[----:B------:R-:W2:Y:S04]  /*25b50*/  LDL.64 R210, [R1+0x448] ;  /* 0x0004480001d27983 */ /* 0x000ea80000100a00 */
[----:B------:R0:W2:Y:S01]  /*25b60*/  LDG.E.U16 R184, desc[UR8][R134.64] ;  /* 0x0000000886b87981 */ /* 0x0000a2000c1e1500 */
[----:B---3--:R-:W-:-:S03]  /*25b70*/  IMAD.WIDE R144, R2, 0x2, R196 ;  /* 0x0000000202907825 */ /* 0x008fc600078e02c4 */
[----:B------:R-:W3:Y:S01]  /*25b80*/  LDL.64 R196, [R1+0x418] ;  /* 0x0004180001c47983 */ /* 0x000ee20000100a00 */
[----:B0-----:R-:W-:-:S03]  /*25b90*/  IMAD.WIDE R134, R2, 0x2, R202 ;  /* 0x0000000202867825 */ /* 0x001fc600078e02ca */
[----:B------:R-:W3:Y:S04]  /*25ba0*/  LDG.E.U16 R144, desc[UR8][R144.64] ;  /* 0x0000000890907981 */ /* 0x000ee8000c1e1500 */
[----:B------:R-:W3:Y:S04]  /*25bb0*/  LDL.64 R202, [R1+0x400] ;  /* 0x0004000001ca7983 */ /* 0x000ee80000100a00 */
[----:B------:R4:W3:Y:S02]  /*25bc0*/  LDG.E.U16 R145, desc[UR8][R134.64] ;  /* 0x0000000886917981 */ /* 0x0008e4000c1e1500 */
[----:B----4-:R-:W-:-:S05]  /*25bd0*/  IMAD.WIDE R134, R2, 0x2, R190 ;  /* 0x0000000202867825 */ /* 0x010fca00078e02be */
[----:B------:R0:W4:Y:S02]  /*25be0*/  LDG.E.U16 R190, desc[UR8][R134.64] ;  /* 0x0000000886be7981 */ /* 0x000124000c1e1500 */
[C---:B0-----:R-:W-:Y:S02]  /*25bf0*/  IMAD.WIDE R134, R2.reuse, 0x2, R214 ;  /* 0x0000000202867825 */ /* 0x041fe400078e02d6 */
[----:B------:R-:W4:Y:S04]  /*25c00*/  LDL.64 R214, [R1+0x3e8] ;  /* 0x0003e80001d67983 */ /* 0x000f280000100a00 */
[----:B------:R0:W4:Y:S02]  /*25c10*/  LDG.E.U16 R191, desc[UR8][R134.64] ;  /* 0x0000000886bf7981 */ /* 0x000124000c1e1500 */
[----:B0-----:R-:W-:-:S02]  /*25c20*/  IMAD.WIDE R134, R2, 0x2, R200 ;  /* 0x0000000202867825 */ /* 0x001fc400078e02c8 */
[----:B------:R-:W4:Y:S04]  /*25c30*/  LDL.64 R200, [R1+0x3b8] ;  /* 0x0003b80001c87983 */ /* 0x000f280000100a00 */
[----:B------:R0:W4:Y:S02]  /*25c40*/  LDG.E.U16 R192, desc[UR8][R134.64] ;  /* 0x0000000886c07981 */ /* 0x000124000c1e1500 */
[----:B0-----:R-:W-:-:S05]  /*25c50*/  IMAD.WIDE R134, R2, 0x2, R194 ;  /* 0x0000000202867825 */ /* 0x001fca00078e02c2 */
[----:B------:R0:W4:Y:S02]  /*25c60*/  LDG.E.U16 R194, desc[UR8][R134.64] ;  /* 0x0000000886c27981 */ /* 0x000124000c1e1500 */
[----:B0-----:R-:W-:-:S05]  /*25c70*/  IMAD.WIDE R134, R2, 0x2, R206 ;  /* 0x0000000202867825 */ /* 0x001fca00078e02ce */
        /* <DEDUP_REMOVED lines=9> */
[C---:B0-----:R-:W-:Y:S02]  /*25d10*/  IMAD.WIDE R134, R2.reuse, 0x2, R218 ;  /* 0x0000000202867825 */ /* 0x041fe400078e02da */
[----:B------:R-:W4:Y:S04]  /*25d20*/  LDL.64 R218, [R1+0x640] ;  /* 0x0006400001da7983 */ /* 0x000f280000100a00 */
[----:B------:R2:W4:Y:S02]  /*25d30*/  LDG.E.U16 R209, desc[UR8][R134.64] ;  /* 0x0000000886d17981 */ /* 0x000524000c1e1500 */
[----:B--2---:R-:W-:-:S05]  /*25d40*/  IMAD.WIDE R134, R2, 0x2, R210 ;  /* 0x0000000202867825 */ /* 0x004fca00078e02d2 */
[----:B------:R0:W2:Y:S02]  /*25d50*/  LDG.E.U16 R210, desc[UR8][R134.64] ;  /* 0x0000000886d27981 */ /* 0x0000a4000c1e1500 */
[----:B0-----:R-:W-:-:S05]  /*25d60*/  IMAD.WIDE R134, R2, 0x2, R212 ;  /* 0x0000000202867825 */ /* 0x001fca00078e02d4 */
[----:B------:R3:W2:Y:S02]  /*25d70*/  LDG.E.U16 R211, desc[UR8][R134.64] ;  /* 0x0000000886d37981 */ /* 0x0006a4000c1e1500 */
[----:B---3--:R-:W-:-:S05]  /*25d80*/  IMAD.WIDE R134, R2, 0x2, R196 ;  /* 0x0000000202867825 */ /* 0x008fca00078e02c4 */
[----:B------:R0:W3:Y:S02]  /*25d90*/  LDG.E.U16 R212, desc[UR8][R134.64] ;  /* 0x0000000886d47981 */ /* 0x0000e4000c1e1500 */
[----:B0-----:R-:W-:Y:S02]  /*25da0*/  IMAD.WIDE R134, R2, 0x2, R202 ;  /* 0x0000000202867825 */ /* 0x001fe400078e02ca */
[----:B------:R-:W2:Y:S04]  /*25db0*/  LDL.64 R202, [R1+0x338] ;  /* 0x0003380001ca7983 */ /* 0x000ea80000100a00 */
[----:B------:R4:W3:Y:S01]  /*25dc0*/  LDG.E.U16 R213, desc[UR8][R134.64] ;  /* 0x0000000886d57981 */ /* 0x0008e2000c1e1500 */
[----:B------:R-:W-:-:S05]  /*25dd0*/  FMUL R196, R131, R133 ;  /* 0x0000008583c47220 */ /* 0x000fca0000400000 */
[----:B------:R-:W-:Y:S01]  /*25de0*/  FMNMX3 R196, R248, R196, R249, !PT ;  /* 0x000000c4f8c47276 */ /* 0x000fe200078000f9 */
[----:B----4-:R-:W-:-:S05]  /*25df0*/  IMAD.WIDE R134, R2, 0x2, R214 ;  /* 0x0000000202867825 */ /* 0x010fca00078e02d6 */
[----:B------:R0:W4:Y:S02]  /*25e00*/  LDG.E.U16 R214, desc[UR8][R134.64] ;  /* 0x0000000886d67981 */ /* 0x000124000c1e1500 */
[----:B0-----:R-:W-:-:S05]  /*25e10*/  IMAD.WIDE R134, R2, 0x2, R216 ;  /* 0x0000000202867825 */ /* 0x001fca00078e02d8 */
[----:B------:R0:W3:Y:S01]  /*25e20*/  LDG.E.U16 R215, desc[UR8][R134.64] ;  /* 0x0000000886d77981 */ /* 0x0000e2000c1e1500 */
[-CC-:B------:R-:W-:Y:S01]  /*25e30*/  FFMA R228, R4, R133.reuse, -R196.reuse ;  /* 0x0000008504e47223 */ /* 0x180fe200000008c4 */
[----:B------:R-:W-:Y:S01]  /*25e40*/  FFMA R216, R5, R133, -R196 ;  /* 0x0000008505d87223 */ /* 0x000fe200000008c4 */
[C---:B0-----:R-:W-:Y:S02]  /*25e50*/  IMAD.WIDE R134, R2.reuse, 0x2, R200 ;  /* 0x0000000202867825 */ /* 0x041fe400078e02c8 */
[----:B------:R-:W3:Y:S04]  /*25e60*/  LDL.64 R200, [R1+0x308] ;  /* 0x0003080001c87983 */ /* 0x000ee80000100a00 */
[----:B------:R-:W4:Y:S01]  /*25e70*/  LDG.E.U16 R134, desc[UR8][R134.64] ;  /* 0x0000000886867981 */ /* 0x000f22000c1e1500 */
[----:B------:R-:W-:-:S03]  /*25e80*/  IMAD.WIDE R4, R2, 0x2, R198 ;  /* 0x0000000202047825 */ /* 0x000fc600078e02c6 */
[----:B------:R-:W4:Y:S04]  /*25e90*/  LDL.64 R198, [R1+0x660] ;  /* 0x0006600001c67983 */ /* 0x000f280000100a00 */
[----:B------:R0:W4:Y:S01]  /*25ea0*/  LDG.E.U16 R135, desc[UR8][R4.64] ;  /* 0x0000000804877981 */ /* 0x000122000c1e1500 */
[----:B------:R-:W-:Y:S01]  /*25eb0*/  FFMA R226, R6, R133, -R196 ;  /* 0x0000008506e27223 */ /* 0x000fe200000008c4 */
[----:B0-----:R-:W-:-:S05]  /*25ec0*/  IMAD.WIDE R4, R2, 0x2, R222 ;  /* 0x0000000202047825 */ /* 0x001fca00078e02de */
[----:B------:R0:W4:Y:S01]  /*25ed0*/  LDG.E.U16 R6, desc[UR8][R4.64] ;  /* 0x0000000804067981 */ /* 0x000122000c1e1500 */
[----:B------:R-:W-:Y:S01]  /*25ee0*/  FFMA R225, R7, R133, -R196 ;  /* 0x0000008507e17223 */ /* 0x000fe200000008c4 */
[----:B0-----:R-:W-:-:S05]  /*25ef0*/  IMAD.WIDE R4, R2, 0x2, R220 ;  /* 0x0000000202047825 */ /* 0x001fca00078e02dc */
[----:B------:R2:W4:Y:S01]  /*25f00*/  LDG.E.U16 R7, desc[UR8][R4.64] ;  /* 0x0000000804077981 */ /* 0x000522000c1e1500 */
[----:B------:R-:W-:Y:S01]  /*25f10*/  FMUL R216, R216, 1.4426950216293334961 ;  /* 0x3fb8aa3bd8d87820 */ /* 0x000fe20000400000 */
[----:B--2---:R-:W-:Y:S02]  /*25f20*/  IMAD.WIDE R4, R2, 0x2, R202 ;  /* 0x0000000202047825 */ /* 0x004fe400078e02ca */
[----:B------:R-:W2:Y:S01]  /*25f30*/  LDL.64 R202, [R1+0x5c0] ;  /* 0x0005c00001ca7983 */ /* 0x000ea20000100a00 */
[----:B------:R0:W-:Y:S01]  /*25f40*/  MUFU.EX2 R227, R216 ;  /* 0x000000d800e37308 */ /* 0x0001e20000000800 */
[-CC-:B------:R-:W-:Y:S01]  /*25f50*/  FFMA R223, R9, R133.reuse, -R196.reuse ;  /* 0x0000008509df7223 */ /* 0x180fe200000008c4 */
[----:B0-----:R-:W-:Y:S02]  /*25f60*/  FFMA R216, R8, R133, -R196 ;  /* 0x0000008508d87223 */ /* 0x001fe400000008c4 */
[----:B------:R3:W2:Y:S02]  /*25f70*/  LDG.E.U16 R8, desc[UR8][R4.64] ;  /* 0x0000000804087981 */ /* 0x0006a4000c1e1500 */
[----:B---3--:R-:W-:-:S02]  /*25f80*/  IMAD.WIDE R4, R2, 0x2, R200 ;  /* 0x0000000202047825 */ /* 0x008fc400078e02c8 */
[----:B------:R-:W3:Y:S04]  /*25f90*/  LDL.64 R200, [R1+0x5a0] ;  /* 0x0005a00001c87983 */ /* 0x000ee80000100a00 */
[----:B------:R4:W3:Y:S02]  /*25fa0*/  LDG.E.U16 R9, desc[UR8][R4.64] ;  /* 0x0000000804097981 */ /* 0x0008e4000c1e1500 */
[----:B----4-:R-:W-:Y:S02]  /*25fb0*/  IMAD.WIDE R4, R2, 0x2, R198 ;  /* 0x0000000202047825 */ /* 0x010fe400078e02c6 */
[----:B------:R-:W4:Y:S02]  /*25fc0*/  LDL.64 R198, [R1+0x580] ;  /* 0x0005800001c67983 */ /* 0x000f240000100a00 */
[----:B------:R-:W-:Y:S01]  /*25fd0*/  FFMA R222, R10, R133, -R196 ;  /* 0x000000850ade7223 */ /* 0x000fe200000008c4 */
[----:B------:R-:W-:Y:S01]  /*25fe0*/  FMUL R216, R216, 1.4426950216293334961 ;  /* 0x3fb8aa3bd8d87820 */ /* 0x000fe20000400000 */
[----:B------:R0:W4:Y:S03]  /*25ff0*/  LDG.E.U16 R10, desc[UR8][R4.64] ;  /* 0x00000008040a7981 */ /* 0x000126000c1e1500 */
[----:B------:R1:W-:Y:S01]  /*26000*/  MUFU.EX2 R224, R216 ;  /* 0x000000d800e07308 */ /* 0x0003e20000000800 */
[----:B0-----:R-:W-:-:S04]  /*26010*/  IMAD.WIDE R4, R2, 0x2, R218 ;  /* 0x0000000202047825 */ /* 0x001fc800078e02da */
[-CC-:B-1----:R-:W-:Y:S02]  /*26020*/  FFMA R216, R11, R133.reuse, -R196.reuse ;  /* 0x000000850bd87223 */ /* 0x182fe400000008c4 */
[----:B------:R0:W4:Y:S01]  /*26030*/  LDG.E.U16 R11, desc[UR8][R4.64] ;  /* 0x00000008040b7981 */ /* 0x000122000c1e1500 */
[----:B------:R-:W-:Y:S01]  /*26040*/  FFMA R220, R12, R133, -R196 ;  /* 0x000000850cdc7223 */ /* 0x000fe200000008c4 */
[----:B0-----:R-:W-:-:S05]  /*26050*/  IMAD.WIDE R4, R2, 0x2, R234 ;  /* 0x0000000202047825 */ /* 0x001fca00078e02ea */
[----:B------:R0:W4:Y:S01]  /*26060*/  LDG.E.U16 R12, desc[UR8][R4.64] ;  /* 0x00000008040c7981 */ /* 0x000122000c1e1500 */
[----:B------:R-:W-:Y:S01]  /*26070*/  FFMA R219, R13, R133, -R196 ;  /* 0x000000850ddb7223 */ /* 0x000fe200000008c4 */
[----:B------:R-:W-:Y:S02]  /*26080*/  FMUL R216, R216, 1.4426950216293334961 ;  /* 0x3fb8aa3bd8d87820 */ /* 0x000fe40000400000 */
[----:B------:R-:W-:Y:S01]  /*26090*/  STS.U16 [R3+UR4+0x34580], R205 ;  /* 0x034580cd03007988 */ /* 0x000fe20008000404 */
[----:B0-----:R-:W-:-:S03]  /*260a0*/  IMAD.WIDE R4, R2, 0x2, R232 ;  /* 0x0000000202047825 */ /* 0x001fc600078e02e8 */
[----:B------:R-:W-:Y:S04]  /*260b0*/  STS.U16 [R3+UR4+0x34980], R193 ;  /* 0x034980c103007988 */ /* 0x000fe80008000404 */
[----:B------:R0:W4:Y:S01]  /*260c0*/  LDG.E.U16 R13, desc[UR8][R4.64] ;  /* 0x00000008040d7981 */ /* 0x000122000c1e1500 */
[----:B------:R1:W-:Y:S03]  /*260d0*/  MUFU.EX2 R221, R216 ;  /* 0x000000d800dd7308 */ /* 0x0003e60000000800 */
[----:B------:R-:W-:Y:S04]  /*260e0*/  STS.U16 [R3+UR4+0x34d80], R137 ;  /* 0x034d808903007988 */ /* 0x000fe80008000404 */
[----:B------:R-:W-:Y:S01]  /*260f0*/  STS.U16 [R3+UR4+0x35180], R0 ;  /* 0x0351800003007988 */ /* 0x000fe20008000404 */
[----:B0-----:R-:W-:-:S04]  /*26100*/  IMAD.WIDE R4, R2, 0x2, R230 ;  /* 0x0000000202047825 */ /* 0x001fc800078e02e6 */
[-CC-:B-1----:R-:W-:Y:S01]  /*26110*/  FFMA R216, R14, R133.reuse, -R196.reuse ;  /* 0x000000850ed87223 */ /* 0x182fe200000008c4 */
[----:B------:R-:W-:Y:S04]  /*26120*/  STS.U16 [R3+UR4+0x35580], R143 ;  /* 0x0355808f03007988 */ /* 0x000fe80008000404 */
[----:B------:R-:W-:Y:S04]  /*26130*/  STS.U16 [R3+UR4+0x35980], R138 ;  /* 0x0359808a03007988 */ /* 0x000fe80008000404 */
[----:B------:R2:W4:Y:S04]  /*26140*/  LDG.E.U16 R14, desc[UR8][R4.64] ;  /* 0x00000008040e7981 */ /* 0x000528000c1e1500 */
[----:B------:R-:W-:Y:S04]  /*26150*/  STS.U16 [R3+UR4+0x35d80], R148 ;  /* 0x035d809403007988 */ /* 0x000fe80008000404 */
[----:B------:R-:W-:Y:S01]  /*26160*/  STS.U16 [R3+UR4+0x36180], R147 ;  /* 0x0361809303007988 */ /* 0x000fe20008000404 */
[----:B------:R-:W-:-:S03]  /*26170*/  FFMA R217, R15, R133, -R196 ;  /* 0x000000850fd97223 */ /* 0x000fc600000008c4 */
[----:B------:R-:W-:Y:S04]  /*26180*/  STS.U16 [R3+UR4+0x36580], R151 ;  /* 0x0365809703007988 */ /* 0x000fe80008000404 */
[----:B------:R-:W-:Y:S04]  /*26190*/  STS.U16 [R3+UR4+0x36980], R152 ;  /* 0x0369809803007988 */ /* 0x000fe80008000404 */
[----:B------:R0:W-:Y:S04]  /*261a0*/  STS.U16 [R3+UR4+0x36d80], R153 ;  /* 0x036d809903007988 */ /* 0x0001e80008000404 */
[----:B------:R-:W-:Y:S04]  /*261b0*/  STS.U16 [R3+UR4+0x37180], R154 ;  /* 0x0371809a03007988 */ /* 0x000fe80008000404 */
[----:B------:R1:W-:Y:S04]  /*261c0*/  STS.U16 [R3+UR4+0x37580], R155 ;  /* 0x0375809b03007988 */ /* 0x0003e80008000404 */
[----:B0-----:R-:W4:Y:S04]  /*261d0*/  LDL.64 R152, [R1+0x250] ;  /* 0x0002500001987983 */ /* 0x001f280000100a00 */
[----:B------:R-:W4:Y:S04]  /*261e0*/  LDL.64 R232, [R1+0x2c0] ;  /* 0x0002c00001e87983 */ /* 0x000f280000100a00 */
[----:B-1----:R-:W4:Y:S04]  /*261f0*/  LDL.64 R154, [R1+0x270] ;  /* 0x00027000019a7983 */ /* 0x002f280000100a00 */
[----:B------:R-:W4:Y:S01]  /*26200*/  LDL.64 R230, [R1+0x2b0] ;  /* 0x0002b00001e67983 */ /* 0x000f220000100a00 */
[----:B--2---:R-:W-:-:S03]  /*26210*/  IMAD.WIDE R4, R2, 0x2, R202 ;  /* 0x0000000202047825 */ /* 0x004fc600078e02ca */
[----:B------:R-:W-:Y:S04]  /*26220*/  STS.U16 [R3+UR4+0x37980], R156 ;  /* 0x0379809c03007988 */ /* 0x000fe80008000404 */
[----:B------:R3:W2:Y:S04]  /*26230*/  LDG.E.U16 R15, desc[UR8][R4.64] ;  /* 0x00000008040f7981 */ /* 0x0006a8000c1e1500 */
[----:B------:R0:W-:Y:S01]  /*26240*/  STS.U16 [R3+UR4+0x37d80], R157 ;  /* 0x037d809d03007988 */ /* 0x0001e20008000404 */
[----:B------:R-:W-:-:S03]  /*26250*/  FMUL R218, R216, 1.4426950216293334961 ;  /* 0x3fb8aa3bd8da7820 */ /* 0x000fc60000400000 */
[----:B------:R-:W2:Y:S01]  /*26260*/  LDL.64 R202, [R1+0x2a0] ;  /* 0x0002a00001ca7983 */ /* 0x000ea20000100a00 */
[----:B0-----:R-:W0:Y:S01]  /*26270*/  S2R R3, SR_TID.X ;  /* 0x0000000000037919 */ /* 0x001e220000002100 */
[----:B------:R-:W-:Y:S02]  /*26280*/  FFMA R216, R16, R133, -R196 ;  /* 0x0000008510d87223 */ /* 0x000fe400000008c4 */
[----:B------:R-:W2:Y:S01]  /*26290*/  LDL.64 R156, [R1+0x260] ;  /* 0x00026000019c7983 */ /* 0x000ea20000100a00 */
[----:B---3--:R-:W-:Y:S01]  /*262a0*/  IMAD.WIDE R4, R2, 0x2, R200 ;  /* 0x0000000202047825 */ /* 0x008fe200078e02c8 */
[----:B0-----:R-:W-:Y:S02]  /*262b0*/  SHF.L.U32 R0, R3, 0x1, RZ ;  /* 0x0000000103007819 */ /* 0x001fe400000006ff */
[----:B------:R-:W3:Y:S04]  /*262c0*/  LDL.64 R200, [R1+0x290] ;  /* 0x0002900001c87983 */ /* 0x000ee80000100a00 */
[----:B------:R4:W2:Y:S01]  /*262d0*/  LDG.E.U16 R16, desc[UR8][R4.64] ;  /* 0x0000000804107981 */ /* 0x0008a2000c1e1500 */
[----:B------:R-:W-:Y:S01]  /*262e0*/  LOP3.LUT R0, R0, 0x7e, RZ, 0xc0, !PT ;  /* 0x0000007e00007812 */ /* 0x000fe200078ec0ff */
[----:B----4-:R-:W-:-:S02]  /*262f0*/  IMAD.WIDE R4, R2, 0x2, R198 ;  /* 0x0000000202047825 */ /* 0x010fc400078e02c6 */
[----:B------:R-:W4:Y:S04]  /*26300*/  LDL.64 R198, [R1+0x280] ;  /* 0x0002800001c67983 */ /* 0x000f280000100a00 */
[----:B------:R0:W2:Y:S02]  /*26310*/  LDG.E.U16 R4, desc[UR8][R4.64] ;  /* 0x0000000804047981 */ /* 0x0000a4000c1e1500 */
[----:B0-----:R-:W-:-:S04]  /*26320*/  LOP3.LUT R5, R3, 0x40, RZ, 0xc0, !PT ;  /* 0x0000004003057812 */ /* 0x001fc800078ec0ff */
[----:B------:R-:W-:-:S04]  /*26330*/  LEA R0, R5, R0, 0x9 ;  /* 0x0000000005007211 */ /* 0x000fc800078e48ff */
[----:B------:R-:W-:-:S05]  /*26340*/  LOP3.LUT R5, R0, 0x40, RZ, 0x3c, !PT ;  /* 0x0000004000057812 */ /* 0x000fca00078e3cff */
[----:B------:R0:W-:Y:S04]  /*26350*/  STS.U16 [R5+UR4+0x32600], R146 ;  /* 0x0326009205007988 */ /* 0x0001e80008000404 */
[----:B0-----:R-:W3:Y:S04]  /*26360*/  LDL.64 R146, [R1+0x240] ;  /* 0x0002400001927983 */ /* 0x001ee80000100a00 */
[----:B------:R0:W-:Y:S04]  /*26370*/  STS.U16 [R5+UR4+0x30a00], R136 ;  /* 0x030a008805007988 */ /* 0x0001e80008000404 */
[----:B------:R1:W-:Y:S01]  /*26380*/  STS.U16 [R5+UR4+0x31a00], R142 ;  /* 0x031a008e05007988 */ /* 0x0003e20008000404 */
[----:B0-----:R-:W-:-:S03]  /*26390*/  LOP3.LUT R136, R0, 0x50, RZ, 0x3c, !PT ;  /* 0x0000005000887812 */ /* 0x001fc600078e3cff */
[----:B------:R-:W-:Y:S04]  /*263a0*/  STS.U16 [R5+UR4+0x30200], R158 ;  /* 0x0302009e05007988 */ /* 0x000fe80008000404 */
[----:B-1----:R-:W3:Y:S04]  /*263b0*/  LDL.64 R142, [R1+0x220] ;  /* 0x00022000018e7983 */ /* 0x002ee80000100a00 */
[----:B------:R-:W-:Y:S04]  /*263c0*/  STS.U16 [R5+UR4+0x30600], R159 ;  /* 0x0306009f05007988 */ /* 0x000fe80008000404 */
[----:B------:R-:W-:Y:S04]  /*263d0*/  STS.U16 [R5+UR4+0x30e00], R139 ;  /* 0x030e008b05007988 */ /* 0x000fe80008000404 */
[----:B------:R0:W-:Y:S04]  /*263e0*/  STS.U16 [R5+UR4+0x31200], R132 ;  /* 0x0312008405007988 */ /* 0x0001e80008000404 */
        /* <DEDUP_REMOVED lines=27> */
[----:B0-----:R-:W-:-:S03]  /*265a0*/  LOP3.LUT R132, R0, 0x60, RZ, 0x3c, !PT ;  /* 0x0000006000847812 */ /* 0x001fc600078e3cff */
[----:B------:R-:W3:Y:S04]  /*265b0*/  LDL.64 R138, [R1+0x1c0] ;  /* 0x0001c000018a7983 */ /* 0x000ee80000100a00 */
[----:B-1----:R-:W3:Y:S04]  /*265c0*/  LDL.64 R140, [R1+0x1b0] ;  /* 0x0001b000018c7983 */ /* 0x002ee80000100a00 */
[----:B------:R-:W3:Y:S04]  /*265d0*/  LDL.64 R144, [R1+0x230] ;  /* 0x0002300001907983 */ /* 0x000ee80000100a00 */
        /* <DEDUP_REMOVED lines=31> */
[----:B0-----:R-:W3:Y:S04]  /*267d0*/  LDL.64 R134, [R1+0x200] ;  /* 0x0002000001867983 */ /* 0x001ee80000100a00 */
[----:B-1----:R-:W3:Y:S04]  /*267e0*/  LDL.64 R136, [R1+0x210] ;  /* 0x0002100001887983 */ /* 0x002ee80000100a00 */
[----:B------:R0:W-:Y:S04]  /*267f0*/  STS.U16 [R132+UR4+0x30f00], R13 ;  /* 0x030f000d84007988 */ /* 0x0001e80008000404 */
[----:B------:R-:W-:Y:S04]  /*26800*/  STS.U16 [R132+UR4+0x31300], R14 ;  /* 0x0313000e84007988 */ /* 0x000fe80008000404 */
[----:B--2---:R1:W-:Y:S01]  /*26810*/  STS.U16 [R132+UR4+0x31700], R15 ;  /* 0x0317000f84007988 */ /* 0x0043e20008000404 */
[----:B0-----:R-:W-:-:S03]  /*26820*/  IMAD.WIDE R12, R2, 0x2, R152 ;  /* 0x00000002020c7825 */ /* 0x001fc600078e0298 */
[----:B------:R-:W2:Y:S04]  /*26830*/  LDL.64 R152, [R1+0x1e0] ;  /* 0x0001e00001987983 */ /* 0x000ea80000100a00 */
[----:B------:R-:W2:Y:S01]  /*26840*/  LDL.64 R150, [R1+0x1d0] ;  /* 0x0001d00001967983 */ /* 0x000ea20000100a00 */
[----:B-1----:R-:W-:-:S03]  /*26850*/  IMAD.WIDE R14, R2, 0x2, R154 ;  /* 0x00000002020e7825 */ /* 0x002fc600078e029a */
[----:B------:R-:W2:Y:S01]  /*26860*/  LDL.64 R154, [R1+0x1f0] ;  /* 0x0001f000019a7983 */ /* 0x000ea20000100a00 */
[----:B------:R-:W-:-:S03]  /*26870*/  IMAD.WIDE R6, R2, 0x2, R232 ;  /* 0x0000000202067825 */ /* 0x000fc600078e02e8 */
[----:B------:R0:W-:Y:S01]  /*26880*/  STS.U16 [R132+UR4+0x31f00], R4 ;  /* 0x031f000484007988 */ /* 0x0001e20008000404 */
[----:B------:R-:W-:-:S03]  /*26890*/  IMAD.WIDE R8, R2, 0x2, R202 ;  /* 0x0000000202087825 */ /* 0x000fc600078e02ca */
[----:B------:R-:W2:Y:S01]  /*268a0*/  LDL.64 R148, [R1+0x190] ;  /* 0x0001900001947983 */ /* 0x000ea20000100a00 */
[-CC-:B------:R-:W-:Y:S01]  /*268b0*/  FFMA R17, R17, R133.reuse, -R196.reuse ;  /* 0x0000008511117223 */ /* 0x180fe200000008c4 */
[-CC-:B------:R-:W-:Y:S01]  /*268c0*/  FFMA R18, R18, R133.reuse, -R196.reuse ;  /* 0x0000008512127223 */ /* 0x180fe200000008c4 */
[-CC-:B------:R-:W-:Y:S01]  /*268d0*/  FFMA R19, R19, R133.reuse, -R196.reuse ;  /* 0x0000008513137223 */ /* 0x180fe200000008c4 */
[-CC-:B------:R-:W-:Y:S01]  /*268e0*/  FFMA R20, R20, R133.reuse, -R196.reuse ;  /* 0x0000008514147223 */ /* 0x180fe200000008c4 */
[-CC-:B------:R-:W-:Y:S01]  /*268f0*/  FFMA R21, R21, R133.reuse, -R196.reuse ;  /* 0x0000008515157223 */ /* 0x180fe200000008c4 */
[----:B0-----:R0:W2:Y:S01]  /*26900*/  LDG.E.U16 R4, desc[UR8][R6.64] ;  /* 0x0000000806047981 */ /* 0x0010a2000c1e1500 */
[-CC-:B------:R-:W-:Y:S01]  /*26910*/  FFMA R22, R22, R133.reuse, -R196.reuse ;  /* 0x0000008516167223 */ /* 0x180fe200000008c4 */
[-CC-:B------:R-:W-:Y:S01]  /*26920*/  FFMA R23, R23, R133.reuse, -R196.reuse ;  /* 0x0000008517177223 */ /* 0x180fe200000008c4 */
[-CC-:B------:R-:W-:Y:S01]  /*26930*/  FFMA R24, R24, R133.reuse, -R196.reuse ;  /* 0x0000008518187223 */ /* 0x180fe200000008c4 */
[-CC-:B------:R-:W-:Y:S01]  /*26940*/  FFMA R25, R25, R133.reuse, -R196.reuse ;  /* 0x0000008519197223 */ /* 0x180fe200000008c4 */
[-CC-:B------:R-:W-:Y:S01]  /*26950*/  FFMA R26, R26, R133.reuse, -R196.reuse ;  /* 0x000000851a1a7223 */ /* 0x180fe200000008c4 */
[-CC-:B------:R-:W-:Y:S01]  /*26960*/  FFMA R27, R27, R133.reuse, -R196.reuse ;  /* 0x000000851b1b7223 */ /* 0x180fe200000008c4 */
[-CC-:B------:R-:W-:Y:S01]  /*26970*/  FFMA R28, R28, R133.reuse, -R196.reuse ;  /* 0x000000851c1c7223 */ /* 0x180fe200000008c4 */
[-CC-:B------:R-:W-:Y:S01]  /*26980*/  FFMA R29, R29, R133.reuse, -R196.reuse ;  /* 0x000000851d1d7223 */ /* 0x180fe200000008c4 */
[----:B------:R-:W-:Y:S01]  /*26990*/  FFMA R30, R30, R133, -R196 ;  /* 0x000000851e1e7223 */ /* 0x000fe200000008c4 */
[----:B0-----:R-:W-:-:S04]  /*269a0*/  IMAD.WIDE R6, R2, 0x2, R230 ;  /* 0x0000000202067825 */ /* 0x001fc800078e02e6 */
[-CC-:B------:R-:W-:Y:S01]  /*269b0*/  FFMA R31, R31, R133.reuse, -R196.reuse ;  /* 0x000000851f1f7223 */ /* 0x180fe200000008c4 */
[-CC-:B------:R-:W-:Y:S01]  /*269c0*/  FFMA R32, R32, R133.reuse, -R196.reuse ;  /* 0x0000008520207223 */ /* 0x180fe200000008c4 */
[-CC-:B------:R-:W-:Y:S01]  /*269d0*/  FFMA R35, R35, R133.reuse, -R196.reuse ;  /* 0x0000008523237223 */ /* 0x180fe200000008c4 */
[-CC-:B------:R-:W-:Y:S01]  /*269e0*/  FFMA R36, R36, R133.reuse, -R196.reuse ;  /* 0x0000008524247223 */ /* 0x180fe200000008c4 */
[-CC-:B------:R-:W-:Y:S01]  /*269f0*/  FFMA R37, R37, R133.reuse, -R196.reuse ;  /* 0x0000008525257223 */ /* 0x180fe200000008c4 */
[----:B------:R-:W2:Y:S01]  /*26a00*/  LDG.E.U16 R6, desc[UR8][R6.64] ;  /* 0x0000000806067981 */ /* 0x000ea2000c1e1500 */
        /* <DEDUP_REMOVED lines=9> */
[----:B------:R4:W2:Y:S01]  /*26aa0*/  LDG.E.U16 R7, desc[UR8][R8.64] ;  /* 0x0000000808077981 */ /* 0x0008a2000c1e1500 */
[-CC-:B------:R-:W-:Y:S01]  /*26ab0*/  FFMA R47, R47, R133.reuse, -R196.reuse ;  /* 0x000000852f2f7223 */ /* 0x180fe200000008c4 */
[-CC-:B------:R-:W-:Y:S01]  /*26ac0*/  FFMA R48, R48, R133.reuse, -R196.reuse ;  /* 0x0000008530307223 */ /* 0x180fe200000008c4 */
[-CC-:B------:R-:W-:Y:S01]  /*26ad0*/  FFMA R49, R49, R133.reuse, -R196.reuse ;  /* 0x0000008531317223 */ /* 0x180fe200000008c4 */
[-CC-:B------:R-:W-:Y:S01]  /*26ae0*/  FFMA R50, R50, R133.reuse, -R196.reuse ;  /* 0x0000008532327223 */ /* 0x180fe200000008c4 */
[----:B------:R-:W-:Y:S01]  /*26af0*/  FFMA R51, R51, R133, -R196 ;  /* 0x0000008533337223 */ /* 0x000fe200000008c4 */
[----:B------:R-:W2:Y:S01]  /*26b00*/  LDL.64 R188, [R1+0x2f8] ;  /* 0x0002f80001bc7983 */ /* 0x000ea20000100a00 */
[----:B----4-:R-:W-:-:S04]  /*26b10*/  IMAD.WIDE R8, R2, 0x2, R198 ;  /* 0x0000000202087825 */ /* 0x010fc800078e02c6 */
[-CC-:B------:R-:W-:Y:S01]  /*26b20*/  FFMA R52, R52, R133.reuse, -R196.reuse ;  /* 0x0000008534347223 */ /* 0x180fe200000008c4 */
[-CC-:B------:R-:W-:Y:S01]  /*26b30*/  FFMA R53, R53, R133.reuse, -R196.reuse ;  /* 0x0000008535357223 */ /* 0x180fe200000008c4 */
[-CC-:B------:R-:W-:Y:S01]  /*26b40*/  FFMA R54, R54, R133.reuse, -R196.reuse ;  /* 0x0000008536367223 */ /* 0x180fe200000008c4 */
[-CC-:B------:R-:W-:Y:S01]  /*26b50*/  FFMA R55, R55, R133.reuse, -R196.reuse ;  /* 0x0000008537377223 */ /* 0x180fe200000008c4 */
[-CC-:B------:R-:W-:Y:S01]  /*26b60*/  FFMA R56, R56, R133.reuse, -R196.reuse ;  /* 0x0000008538387223 */ /* 0x180fe200000008c4 */
[----:B------:R-:W4:Y:S01]  /*26b70*/  LDG.E.U16 R9, desc[UR8][R8.64] ;  /* 0x0000000808097981 */ /* 0x000f22000c1e1500 */
[-CC-:B------:R-:W-:Y:S01]  /*26b80*/  FFMA R57, R57, R133.reuse, -R196.reuse ;  /* 0x0000008539397223 */ /* 0x180fe200000008c4 */
[-CC-:B------:R-:W-:Y:S01]  /*26b90*/  FFMA R58, R58, R133.reuse, -R196.reuse ;  /* 0x000000853a3a7223 */ /* 0x180fe200000008c4 */
[-CC-:B------:R-:W-:Y:S01]  /*26ba0*/  FFMA R59, R59, R133.reuse, -R196.reuse ;  /* 0x000000853b3b7223 */ /* 0x180fe200000008c4 */
[-CC-:B------:R-:W-:Y:S01]  /*26bb0*/  FFMA R60, R60, R133.reuse, -R196.reuse ;  /* 0x000000853c3c7223 */ /* 0x180fe200000008c4 */
[-CC-:B------:R-:W-:Y:S01]  /*26bc0*/  FFMA R61, R61, R133.reuse, -R196.reuse ;  /* 0x000000853d3d7223 */ /* 0x180fe200000008c4 */
[-CC-:B------:R-:W-:Y:S01]  /*26bd0*/  FFMA R62, R62, R133.reuse, -R196.reuse ;  /* 0x000000853e3e7223 */ /* 0x180fe200000008c4 */
[----:B------:R-:W-:Y:S01]  /*26be0*/  FFMA R63, R63, R133, -R196 ;  /* 0x000000853f3f7223 */ /* 0x000fe200000008c4 */
[----:B------:R-:W4:Y:S04]  /*26bf0*/  LDL.64 R190, [R1+0x300] ;  /* 0x0003000001be7983 */ /* 0x000f280000100a00 */
[----:B------:R3:W4:Y:S04]  /*26c00*/  LDG.E.U16 R8, desc[UR8][R14.64] ;  /* 0x000000080e087981 */ /* 0x000728000c1e1500 */
[----:B------:R-:W4:Y:S04]  /*26c10*/  LDL.64 R186, [R1+0x2f0] ;  /* 0x0002f00001ba7983 */ /* 0x000f280000100a00 */
[----:B------:R-:W4:Y:S01]  /*26c20*/  LDL.64 R184, [R1+0x2e8] ;  /* 0x0002e80001b87983 */ /* 0x000f220000100a00 */
[----:B---3--:R-:W-:-:S03]  /*26c30*/  IMAD.WIDE R14, R2, 0x2, R146 ;  /* 0x00000002020e7825 */ /* 0x008fc600078e0292 */
[----:B------:R-:W3:Y:S01]  /*26c40*/  LDL.64 R146, [R1+0x170] ;  /* 0x0001700001927983 */ /* 0x000ee20000100a00 */
[----:B------:R-:W-:Y:S01]  /*26c50*/  FMUL R17, R17, 1.4426950216293334961 ;  /* 0x3fb8aa3b11117820 */ /* 0x000fe20000400000 */
[----:B------:R-:W-:Y:S02]  /*26c60*/  FMUL R18, R18, 1.4426950216293334961 ;  /* 0x3fb8aa3b12127820 */ /* 0x000fe40000400000 */
[----:B------:R-:W-:Y:S01]  /*26c70*/  STS.U16 [R132+UR4+0x30300], R10 ;  /* 0x0303000a84007988 */ /* 0x000fe20008000404 */
[----:B------:R0:W-:Y:S03]  /*26c80*/  MUFU.EX2 R205, R17 ;  /* 0x0000001100cd7308 */ /* 0x0001e60000000800 */
[----:B------:R1:W-:Y:S01]  /*26c90*/  STS.U16 [R132+UR4+0x30700], R11 ;  /* 0x0307000b84007988 */ /* 0x0003e20008000404 */
[-CC-:B------:R-:W-:Y:S01]  /*26ca0*/  FFMA R171, R90, R133.reuse, -R196.reuse ;  /* 0x000000855aab7223 */ /* 0x180fe200000008c4 */
[----:B------:R-:W-:-:S02]  /*26cb0*/  FFMA R168, R91, R133, -R196 ;  /* 0x000000855ba87223 */ /* 0x000fc400000008c4 */
[----:B------:R-:W4:Y:S01]  /*26cc0*/  LDL.64 R182, [R1+0x2e0] ;  /* 0x0002e00001b67983 */ /* 0x000f220000100a00 */
[----:B------:R1:W-:Y:S01]  /*26cd0*/  MUFU.EX2 R193, R18 ;  /* 0x0000001200c17308 */ /* 0x0003e20000000800 */
[----:B0-----:R-:W-:Y:S01]  /*26ce0*/  FMUL R17, R19, 1.4426950216293334961 ;  /* 0x3fb8aa3b13117820 */ /* 0x001fe20000400000 */
[----:B------:R-:W-:Y:S01]  /*26cf0*/  FMUL R19, R21, 1.4426950216293334961 ;  /* 0x3fb8aa3b15137820 */ /* 0x000fe20000400000 */
[----:B------:R-:W-:Y:S01]  /*26d00*/  FMUL R21, R23, 1.4426950216293334961 ;  /* 0x3fb8aa3b17157820 */ /* 0x000fe20000400000 */
[----:B------:R-:W-:Y:S01]  /*26d10*/  FMUL R23, R25, 1.4426950216293334961 ;  /* 0x3fb8aa3b19177820 */ /* 0x000fe20000400000 */
[----:B------:R-:W-:Y:S01]  /*26d20*/  FMUL R25, R27, 1.4426950216293334961 ;  /* 0x3fb8aa3b1b197820 */ /* 0x000fe20000400000 */
[----:B-1----:R-:W-:Y:S01]  /*26d30*/  IMAD.WIDE R10, R2, 0x2, R200 ;  /* 0x00000002020a7825 */ /* 0x002fe200078e02c8 */
[----:B------:R-:W4:Y:S03]  /*26d40*/  LDL.64 R180, [R1+0x2d8] ;  /* 0x0002d80001b47983 */ /* 0x000f260000100a00 */
[----:B------:R-:W-:Y:S01]  /*26d50*/  FMUL R18, R20, 1.4426950216293334961 ;  /* 0x3fb8aa3b14127820 */ /* 0x000fe20000400000 */
        /* <DEDUP_REMOVED lines=8> */
[-CC-:B------:R-:W-:Y:S01]  /*26de0*/  FFMA R31, R33, R133.reuse, -R196.reuse ;  /* 0x00000085211f7223 */ /* 0x180fe200000008c4 */
[----:B------:R-:W-:Y:S01]  /*26df0*/  FFMA R32, R34, R133, -R196 ;  /* 0x0000008522207223 */ /* 0x000fe200000008c4 */
        /* <DEDUP_REMOVED lines=21> */
[----:B------:R0:W4:Y:S01]  /*26f50*/  LDG.E.U16 R5, desc[UR8][R10.64] ;  /* 0x000000080a057981 */ /* 0x000122000c1e1500 */
[----:B------:R-:W-:Y:S01]  /*26f60*/  FMUL R54, R56, 1.4426950216293334961 ;  /* 0x3fb8aa3b38367820 */ /* 0x000fe20000400000 */
[----:B------:R-:W-:Y:S01]  /*26f70*/  FMUL R55, R57, 1.4426950216293334961 ;  /* 0x3fb8aa3b39377820 */ /* 0x000fe20000400000 */
[----:B------:R-:W-:Y:S01]  /*26f80*/  FMUL R56, R58, 1.4426950216293334961 ;  /* 0x3fb8aa3b3a387820 */ /* 0x000fe20000400000 */
[----:B------:R-:W-:Y:S01]  /*26f90*/  FMUL R57, R59, 1.4426950216293334961 ;  /* 0x3fb8aa3b3b397820 */ /* 0x000fe20000400000 */
[----:B------:R-:W-:Y:S01]  /*26fa0*/  FMUL R58, R60, 1.4426950216293334961 ;  /* 0x3fb8aa3b3c3a7820 */ /* 0x000fe20000400000 */
[----:B------:R-:W-:Y:S01]  /*26fb0*/  FMUL R59, R61, 1.4426950216293334961 ;  /* 0x3fb8aa3b3d3b7820 */ /* 0x000fe20000400000 */
[----:B------:R-:W-:Y:S01]  /*26fc0*/  FMUL R60, R62, 1.4426950216293334961 ;  /* 0x3fb8aa3b3e3c7820 */ /* 0x000fe20000400000 */
[----:B------:R-:W4:Y:S01]  /*26fd0*/  LDL.64 R90, [R1+0x2b8] ;  /* 0x0002b800015a7983 */ /* 0x000f220000100a00 */
[----:B0-----:R-:W-:-:S04]  /*26fe0*/  IMAD.WIDE R10, R2, 0x2, R156 ;  /* 0x00000002020a7825 */ /* 0x001fc800078e029c */
[----:B------:R-:W-:Y:S01]  /*26ff0*/  FMUL R61, R63, 1.4426950216293334961 ;  /* 0x3fb8aa3b3f3d7820 */ /* 0x000fe20000400000 */
[-CC-:B------:R-:W-:Y:S01]  /*27000*/  FFMA R62, R64, R133.reuse, -R196.reuse ;  /* 0x00000085403e7223 */ /* 0x180fe200000008c4 */
[-C--:B------:R-:W-:Y:S01]  /*27010*/  FFMA R63, R65, R133.reuse, -R196 ;  /* 0x00000085413f7223 */ /* 0x080fe200000008c4 */
[----:B------:R-:W-:Y:S01]  /*27020*/  IMAD.WIDE R64, R2, 0x2, R142 ;  /* 0x0000000202407825 */ /* 0x000fe200078e028e */
[----:B------:R-:W4:Y:S04]  /*27030*/  LDL.64 R178, [R1+0x2d0] ;  /* 0x0002d00001b27983 */ /* 0x000f280000100a00 */
[----:B------:R-:W4:Y:S04]  /*27040*/  LDG.E.U16 R10, desc[UR8][R10.64] ;  /* 0x000000080a0a7981 */ /* 0x000f28000c1e1500 */
[----:B------:R-:W4:Y:S01]  /*27050*/  LDL.64 R142, [R1+0x1a0] ;  /* 0x0001a000018e7983 */ /* 0x000f220000100a00 */
[-CC-:B------:R-:W-:Y:S01]  /*27060*/  FFMA R175, R86, R133.reuse, -R196.reuse ;  /* 0x0000008556af7223 */ /* 0x180fe200000008c4 */
[-CC-:B------:R-:W-:Y:S01]  /*27070*/  FFMA R174, R87, R133.reuse, -R196.reuse ;  /* 0x0000008557ae7223 */ /* 0x180fe200000008c4 */
[----:B------:R-:W-:Y:S01]  /*27080*/  FFMA R66, R66, R133, -R196 ;  /* 0x0000008542427223 */ /* 0x000fe200000008c4 */
[----:B------:R-:W4:Y:S04]  /*27090*/  LDL.64 R86, [R1+0x2c8] ;  /* 0x0002c80001567983 */ /* 0x000f280000100a00 */
[----:B------:R0:W4:Y:S04]  /*270a0*/  LDG.E.U16 R11, desc[UR8][R12.64] ;  /* 0x000000080c0b7981 */ /* 0x000128000c1e1500 */
[----:B------:R-:W4:Y:S01]  /*270b0*/  LDG.E.U16 R14, desc[UR8][R14.64] ;  /* 0x000000080e0e7981 */ /* 0x000f22000c1e1500 */
[----:B0-----:R-:W-:-:S03]  /*270c0*/  IMAD.WIDE R12, R2, 0x2, R144 ;  /* 0x00000002020c7825 */ /* 0x001fc600078e0290 */
[----:B------:R-:W4:Y:S01]  /*270d0*/  LDL.64 R144, [R1+0x180] ;  /* 0x0001800001907983 */ /* 0x000f220000100a00 */
[----:B------:R-:W-:-:S03]  /*270e0*/  FFMA R156, R109, R133, -R196 ;  /* 0x000000856d9c7223 */ /* 0x000fc600000008c4 */
[----:B------:R-:W4:Y:S01]  /*270f0*/  LDG.E.U16 R12, desc[UR8][R12.64] ;  /* 0x000000080c0c7981 */ /* 0x000f22000c1e1500 */
[----:B------:R-:W-:-:S03]  /*27100*/  FFMA R163, R94, R133, -R196 ;  /* 0x000000855ea37223 */ /* 0x000fc600000008c4 */
[----:B------:R0:W-:Y:S01]  /*27110*/  STS.U16 [R132+UR4+0x31b00], R16 ;  /* 0x031b001084007988 */ /* 0x0001e20008000404 */
[----:B------:R-:W-:-:S03]  /*27120*/  FFMA R164, R116, R133, -R196 ;  /* 0x0000008574a47223 */ /* 0x000fc600000008c4 */
[----:B------:R1:W4:Y:S01]  /*27130*/  LDG.E.U16 R13, desc[UR8][R64.64] ;  /* 0x00000008400d7981 */ /* 0x000322000c1e1500 */
[-CC-:B0-----:R-:W-:Y:S01]  /*27140*/  FFMA R16, R67, R133.reuse, -R196.reuse ;  /* 0x0000008543107223 */ /* 0x181fe200000008c4 */
[-CC-:B------:R-:W-:Y:S02]  /*27150*/  FFMA R165, R117, R133.reuse, -R196.reuse ;  /* 0x0000008575a57223 */ /* 0x180fe400000008c4 */
[----:B------:R-:W4:Y:S01]  /*27160*/  LDL.64 R116, [R1+0x268] ;  /* 0x0002680001747983 */ /* 0x000f220000100a00 */
[----:B-1----:R-:W-:Y:S01]  /*27170*/  FMUL R64, R66, 1.4426950216293334961 ;  /* 0x3fb8aa3b42407820 */ /* 0x002fe20000400000 */
[-CC-:B------:R-:W-:Y:S01]  /*27180*/  FFMA R157, R110, R133.reuse, -R196.reuse ;  /* 0x000000856e9d7223 */ /* 0x180fe200000008c4 */
[-CC-:B------:R-:W-:Y:S02]  /*27190*/  FFMA R158, R111, R133.reuse, -R196.reuse ;  /* 0x000000856f9e7223 */ /* 0x180fe400000008c4 */
[----:B------:R-:W4:Y:S01]  /*271a0*/  LDL.64 R110, [R1+0x258] ;  /* 0x00025800016e7983 */ /* 0x000f220000100a00 */
[-CC-:B------:R-:W-:Y:S01]  /*271b0*/  FFMA R176, R85, R133.reuse, -R196.reuse ;  /* 0x0000008555b07223 */ /* 0x180fe200000008c4 */
[----:B------:R-:W-:-:S03]  /*271c0*/  FFMA R159, R112, R133, -R196 ;  /* 0x00000085709f7223 */ /* 0x000fc600000008c4 */
[----:B------:R-:W-:Y:S02]  /*271d0*/  FMUL R112, R176, 1.4426950216293334961 ;  /* 0x3fb8aa3bb0707820 */ /* 0x000fe40000400000 */
[----:B------:R-:W4:Y:S01]  /*271e0*/  LDL.64 R176, [R1+0x238] ;  /* 0x0002380001b07983 */ /* 0x000f220000100a00 */
[----:B------:R-:W-:-:S05]  /*271f0*/  IMAD.WIDE R136, R2, 0x2, R136 ;  /* 0x0000000202887825 */ /* 0x000fca00078e0288 */
[----:B------:R2:W4:Y:S02]  /*27200*/  LDG.E.U16 R15, desc[UR8][R136.64] ;  /* 0x00000008880f7981 */ /* 0x000524000c1e1500 */
[----:B--2---:R-:W-:-:S04]  /*27210*/  IMAD.WIDE R136, R2, 0x2, R152 ;  /* 0x0000000202887825 */ /* 0x004fc800078e0298 */
[----:B------:R-:W-:Y:S02]  /*27220*/  FFMA R153, R108, R133, -R196 ;  /* 0x000000856c997223 */ /* 0x000fe400000008c4 */
[----:B------:R-:W2:Y:S01]  /*27230*/  LDL.64 R108, [R1+0x2a8] ;  /* 0x0002a800016c7983 */ /* 0x000ea20000100a00 */
[----:B------:R-:W-:Y:S01]  /*27240*/  FMUL R228, R228, 1.4426950216293334961 ;  /* 0x3fb8aa3be4e47820 */ /* 0x000fe20000400000 */
[----:B------:R-:W-:-:S04]  /*27250*/  IMAD.WIDE R138, R2, 0x2, R138 ;  /* 0x00000002028a7825 */ /* 0x000fc800078e028a */
[----:B------:R-:W-:Y:S01]  /*27260*/  FMUL R65, R16, 1.4426950216293334961 ;  /* 0x3fb8aa3b10417820 */ /* 0x000fe20000400000 */
[----:B------:R-:W-:Y:S01]  /*27270*/  FFMA R68, R68, R133, -R196 ;  /* 0x0000008544447223 */ /* 0x000fe200000008c4 */
[----:B------:R-:W-:-:S04]  /*27280*/  IMAD.WIDE R134, R2, 0x2, R134 ;  /* 0x0000000202867825 */ /* 0x000fc800078e0286 */
[----:B------:R-:W-:-:S04]  /*27290*/  IMAD.WIDE R66, R2, 0x2, R154 ;  /* 0x0000000202427825 */ /* 0x000fc800078e029a */
[----:B------:R-:W-:Y:S01]  /*272a0*/  FFMA R155, R95, R133, -R196 ;  /* 0x000000855f9b7223 */ /* 0x000fe200000008c4 */
[----:B------:R-:W-:Y:S01]  /*272b0*/  FMUL R226, R226, 1.4426950216293334961 ;  /* 0x3fb8aa3be2e27820 */ /* 0x000fe20000400000 */
[----:B------:R-:W2:Y:S01]  /*272c0*/  LDL.64 R94, [R1+0x298] ;  /* 0x00029800015e7983 */ /* 0x000ea20000100a00 */
[----:B------:R-:W-:-:S03]  /*272d0*/  IMAD.WIDE R140, R2, 0x2, R140 ;  /* 0x00000002028c7825 */ /* 0x000fc600078e028c */
[----:B------:R0:W2:Y:S01]  /*272e0*/  LDG.E.U16 R16, desc[UR8][R66.64] ;  /* 0x0000000842107981 */ /* 0x0000a2000c1e1500 */
[----:B------:R-:W1:Y:S01]  /*272f0*/  MUFU.EX2 R228, R228 ;  /* 0x000000e400e47308 */ /* 0x000e620000000800 */
[----:B------:R-:W-:Y:S01]  /*27300*/  FMUL R68, R68, 1.4426950216293334961 ;  /* 0x3fb8aa3b44447820 */ /* 0x000fe20000400000 */
[----:B------:R-:W-:Y:S01]  /*27310*/  FMUL R225, R225, 1.4426950216293334961 ;  /* 0x3fb8aa3be1e17820 */ /* 0x000fe20000400000 */
[----:B------:R-:W2:Y:S01]  /*27320*/  LDG.E.U16 R138, desc[UR8][R138.64] ;  /* 0x000000088a8a7981 */ /* 0x000ea2000c1e1500 */
[----:B------:R-:W-:-:S03]  /*27330*/  FFMA R70, R70, R133, -R196 ;  /* 0x0000008546467223 */ /* 0x000fc600000008c4 */
[----:B------:R-:W2:Y:S01]  /*27340*/  LDG.E.U16 R134, desc[UR8][R134.64] ;  /* 0x0000000886867981 */ /* 0x000ea2000c1e1500 */
[----:B0-----:R-:W-:Y:S01]  /*27350*/  IMAD.WIDE R66, R2, 0x2, R150 ;  /* 0x0000000202427825 */ /* 0x001fe200078e0296 */
[----:B------:R-:W0:Y:S03]  /*27360*/  MUFU.EX2 R226, R226 ;  /* 0x000000e200e27308 */ /* 0x000e260000000800 */
[-C--:B------:R-:W-:Y:S01]  /*27370*/  FFMA R76, R76, R133.reuse, -R196 ;  /* 0x000000854c4c7223 */ /* 0x080fe200000008c4 */
[----:B------:R-:W-:Y:S01]  /*27380*/  FMUL R223, R223, 1.4426950216293334961 ;  /* 0x3fb8aa3bdfdf7820 */ /* 0x000fe20000400000 */
[----:B------:R1:W2:Y:S04]  /*27390*/  LDG.E.U16 R139, desc[UR8][R140.64] ;  /* 0x000000088c8b7981 */ /* 0x0002a8000c1e1500 */
[----:B------:R0:W2:Y:S01]  /*273a0*/  LDG.E.U16 R135, desc[UR8][R66.64] ;  /* 0x0000000842877981 */ /* 0x0000a2000c1e1500 */
[----:B------:R-:W-:Y:S01]  /*273b0*/  FMUL R70, R70, 1.4426950216293334961 ;  /* 0x3fb8aa3b46467820 */ /* 0x000fe20000400000 */
[----:B------:R-:W-:Y:S01]  /*273c0*/  FMUL R222, R222, 1.4426950216293334961 ;  /* 0x3fb8aa3bdede7820 */ /* 0x000fe20000400000 */
[----:B------:R-:W-:Y:S01]  /*273d0*/  FMUL R220, R220, 1.4426950216293334961 ;  /* 0x3fb8aa3bdcdc7820 */ /* 0x000fe20000400000 */
[----:B------:R-:W-:Y:S01]  /*273e0*/  FMUL R219, R219, 1.4426950216293334961 ;  /* 0x3fb8aa3bdbdb7820 */ /* 0x000fe20000400000 */
[----:B------:R-:W-:Y:S01]  /*273f0*/  FMUL R217, R217, 1.4426950216293334961 ;  /* 0x3fb8aa3bd9d97820 */ /* 0x000fe20000400000 */
[----:B-1----:R-:W-:Y:S01]  /*27400*/  IMAD.WIDE R140, R2, 0x2, R148 ;  /* 0x00000002028c7825 */ /* 0x002fe200078e0294 */
[----:B------:R-:W-:Y:S03]  /*27410*/  MUFU.EX2 R218, R218 ;  /* 0x000000da00da7308 */ /* 0x000fe60000000800 */
[----:B------:R-:W-:Y:S01]  /*27420*/  FMUL R216, R216, 1.4426950216293334961 ;  /* 0x3fb8aa3bd8d87820 */ /* 0x000fe20000400000 */
[-CC-:B------:R-:W-:Y:S01]  /*27430*/  FFMA R81, R81, R133.reuse, -R196.reuse ;  /* 0x0000008551517223 */ /* 0x180fe200000008c4 */
[-CC-:B0-----:R-:W-:Y:S01]  /*27440*/  FFMA R67, R69, R133.reuse, -R196.reuse ;  /* 0x0000008545437223 */ /* 0x181fe200000008c4 */
[-CC-:B------:R-:W-:Y:S01]  /*27450*/  FFMA R160, R113, R133.reuse, -R196.reuse ;  /* 0x0000008571a07223 */ /* 0x180fe200000008c4 */
[----:B------:R-:W2:Y:S01]  /*27460*/  LDG.E.U16 R141, desc[UR8][R140.64] ;  /* 0x000000088c8d7981 */ /* 0x000ea2000c1e1500 */
[----:B------:R3:W-:Y:S01]  /*27470*/  MUFU.EX2 R66, R68 ;  /* 0x0000004400427308 */ /* 0x0007e20000000800 */
[----:B------:R-:W-:Y:S01]  /*27480*/  FMUL R76, R76, 1.4426950216293334961 ;  /* 0x3fb8aa3b4c4c7820 */ /* 0x000fe20000400000 */
[-CC-:B------:R-:W-:Y:S01]  /*27490*/  FFMA R161, R114, R133.reuse, -R196.reuse ;  /* 0x0000008572a17223 */ /* 0x180fe200000008c4 */
[-CC-:B------:R-:W-:Y:S01]  /*274a0*/  FFMA R78, R78, R133.reuse, -R196.reuse ;  /* 0x000000854e4e7223 */ /* 0x180fe200000008c4 */
[-CC-:B------:R-:W-:Y:S01]  /*274b0*/  FFMA R79, R79, R133.reuse, -R196.reuse ;  /* 0x000000854f4f7223 */ /* 0x180fe200000008c4 */
[-CC-:B------:R-:W-:Y:S01]  /*274c0*/  FFMA R77, R77, R133.reuse, -R196.reuse ;  /* 0x000000854d4d7223 */ /* 0x180fe200000008c4 */
[-CC-:B------:R-:W-:Y:S01]  /*274d0*/  FFMA R173, R88, R133.reuse, -R196.reuse ;  /* 0x0000008558ad7223 */ /* 0x180fe200000008c4 */
[-CC-:B------:R-:W-:Y:S01]  /*274e0*/  FFMA R172, R89, R133.reuse, -R196.reuse ;  /* 0x0000008559ac7223 */ /* 0x180fe200000008c4 */
[----:B------:R-:W0:Y:S01]  /*274f0*/  MUFU.EX2 R225, R225 ;  /* 0x000000e100e17308 */ /* 0x000e220000000800 */
[-CC-:B------:R-:W-:Y:S01]  /*27500*/  FFMA R170, R92, R133.reuse, -R196.reuse ;  /* 0x000000855caa7223 */ /* 0x180fe200000008c4 */
[----:B------:R-:W-:Y:S01]  /*27510*/  FFMA R169, R93, R133, -R196 ;  /* 0x000000855da97223 */ /* 0x000fe200000008c4 */
[----:B------:R-:W2:Y:S05]  /*27520*/  LDG.E.U16 R136, desc[UR8][R136.64] ;  /* 0x0000000888887981 */ /* 0x000eaa000c1e1500 */
[----:B------:R-:W1:Y:S01]  /*27530*/  MUFU.EX2 R223, R223 ;  /* 0x000000df00df7308 */ /* 0x000e620000000800 */
[----:B---3--:R-:W-:-:S07]  /*27540*/  IMAD.WIDE R68, R2, 0x2, R146 ;  /* 0x0000000202447825 */ /* 0x008fce00078e0292 */
[----:B------:R-:W3:Y:S08]  /*27550*/  MUFU.EX2 R222, R222 ;  /* 0x000000de00de7308 */ /* 0x000ef00000000800 */
[----:B------:R-:W0:Y:S01]  /*27560*/  MUFU.EX2 R220, R220 ;  /* 0x000000dc00dc7308 */ /* 0x000e220000000800 */
[----:B------:R0:W2:Y:S07]  /*27570*/  LDG.E.U16 R140, desc[UR8][R68.64] ;  /* 0x00000008448c7981 */ /* 0x0000ae000c1e1500 */
[----:B------:R-:W0:Y:S08]  /*27580*/  MUFU.EX2 R219, R219 ;  /* 0x000000db00db7308 */ /* 0x000e300000000800 */
[----:B------:R-:W0:Y:S08]  /*27590*/  MUFU.EX2 R217, R217 ;  /* 0x000000d900d97308 */ /* 0x000e300000000800 */
[----:B------:R-:W0:Y:S01]  /*275a0*/  MUFU.EX2 R216, R216 ;  /* 0x000000d800d87308 */ /* 0x000e220000000800 */
[----:B------:R-:W-:Y:S01]  /*275b0*/  FMUL R81, R81, 1.4426950216293334961 ;  /* 0x3fb8aa3b51517820 */ /* 0x000fe20000400000 */
[----:B------:R-:W-:-:S06]  /*275c0*/  FFMA R148, R104, R133, -R196 ;  /* 0x0000008568947223 */ /* 0x000fcc00000008c4 */
[----:B------:R-:W0:Y:S08]  /*275d0*/  MUFU.EX2 R17, R17 ;  /* 0x0000001100117308 */ /* 0x000e300000000800 */
[----:B------:R-:W0:Y:S08]  /*275e0*/  MUFU.EX2 R18, R18 ;  /* 0x0000001200127308 */ /* 0x000e300000000800 */
[----:B------:R-:W0:Y:S08]  /*275f0*/  MUFU.EX2 R19, R19 ;  /* 0x0000001300137308 */ /* 0x000e300000000800 */
[----:B------:R-:W0:Y:S01]  /*27600*/  MUFU.EX2 R20, R20 ;  /* 0x0000001400147308 */ /* 0x000e220000000800 */
[----:B------:R-:W-:-:S07]  /*27610*/  FMUL R78, R78, 1.4426950216293334961 ;  /* 0x3fb8aa3b4e4e7820 */ /* 0x000fce0000400000 */
[----:B------:R-:W1:Y:S01]  /*27620*/  MUFU.EX2 R21, R21 ;  /* 0x0000001500157308 */ /* 0x000e620000000800 */
[----:B----4-:R-:W-:-:S04]  /*27630*/  IMAD.WIDE R142, R2, 0x2, R142 ;  /* 0x00000002028e7825 */ /* 0x010fc800078e028e */
[----:B------:R-:W-:Y:S01]  /*27640*/  FMUL R79, R79, 1.4426950216293334961 ;  /* 0x3fb8aa3b4f4f7820 */ /* 0x000fe20000400000 */
[----:B------:R-:W4:Y:S02]  /*27650*/  LDL.64 R88, [R1+0x288] ;  /* 0x0002880001587983 */ /* 0x000f240000100a00 */
[----:B0-----:R0:W-:Y:S01]  /*27660*/  MUFU.EX2 R68, R70 ;  /* 0x0000004600447308 */ /* 0x0011e20000000800 */
[-CC-:B------:R-:W-:Y:S01]  /*27670*/  FFMA R69, R71, R133.reuse, -R196.reuse ;  /* 0x0000008547457223 */ /* 0x180fe200000008c4 */
[-CC-:B------:R-:W-:Y:S01]  /*27680*/  FFMA R147, R103, R133.reuse, -R196.reuse ;  /* 0x0000008567937223 */ /* 0x180fe200000008c4 */
[----:B------:R1:W4:Y:S05]  /*27690*/  LDG.E.U16 R142, desc[UR8][R142.64] ;  /* 0x000000088e8e7981 */ /* 0x00032a000c1e1500 */
[----:B------:R-:W1:Y:S01]  /*276a0*/  MUFU.EX2 R22, R22 ;  /* 0x0000001600167308 */ /* 0x000e620000000800 */
[-CC-:B0-----:R-:W-:Y:S01]  /*276b0*/  FFMA R70, R72, R133.reuse, -R196.reuse ;  /* 0x0000008548467223 */ /* 0x181fe200000008c4 */
[-CC-:B------:R-:W-:Y:S01]  /*276c0*/  FFMA R72, R74, R133.reuse, -R196.reuse ;  /* 0x000000854a487223 */ /* 0x180fe200000008c4 */
[-CC-:B------:R-:W-:Y:S01]  /*276d0*/  FFMA R74, R82, R133.reuse, -R196.reuse ;  /* 0x00000085524a7223 */ /* 0x180fe200000008c4 */
[----:B------:R-:W-:Y:S01]  /*276e0*/  FFMA R82, R99, R133, -R196 ;  /* 0x0000008563527223 */ /* 0x000fe200000008c4 */
[----:B------:R-:W-:Y:S01]  /*276f0*/  FMUL R77, R77, 1.4426950216293334961 ;  /* 0x3fb8aa3b4d4d7820 */ /* 0x000fe20000400000 */
[----:B------:R-:W4:Y:S02]  /*27700*/  LDL.64 R92, [R1+0x278] ;  /* 0x00027800015c7983 */ /* 0x000f240000100a00 */
[----:B------:R0:W-:Y:S02]  /*27710*/  MUFU.EX2 R99, R76 ;  /* 0x0000004c00637308 */ /* 0x0001e40000000800 */
[----:B0-----:R-:W-:-:S04]  /*27720*/  FADD R76, R228, R227 ;  /* 0x000000e3e44c7221 */ /* 0x001fc80000000000 */
[----:B------:R-:W-:-:S04]  /*27730*/  FADD R76, R226, R76 ;  /* 0x0000004ce24c7221 */ /* 0x000fc80000000000 */
[----:B------:R-:W-:-:S04]  /*27740*/  FADD R76, R225, R76 ;  /* 0x0000004ce14c7221 */ /* 0x000fc80000000000 */
[----:B------:R-:W-:-:S04]  /*27750*/  FADD R76, R224, R76 ;  /* 0x0000004ce04c7221 */ /* 0x000fc80000000000 */
[----:B-1----:R-:W-:-:S04]  /*27760*/  FADD R76, R223, R76 ;  /* 0x0000004cdf4c7221 */ /* 0x002fc80000000000 */
[----:B---3--:R-:W-:-:S04]  /*27770*/  FADD R76, R222, R76 ;  /* 0x0000004cde4c7221 */ /* 0x008fc80000000000 */
[----:B------:R-:W-:-:S04]  /*27780*/  FADD R76, R221, R76 ;  /* 0x0000004cdd4c7221 */ /* 0x000fc80000000000 */
[----:B------:R-:W-:Y:S01]  /*27790*/  FADD R76, R220, R76 ;  /* 0x0000004cdc4c7221 */ /* 0x000fe20000000000 */
[----:B------:R-:W-:-:S03]  /*277a0*/  FFMA R71, R73, R133, -R196 ;  /* 0x0000008549477223 */ /* 0x000fc600000008c4 */
[----:B------:R-:W-:Y:S01]  /*277b0*/  FADD R76, R219, R76 ;  /* 0x0000004cdb4c7221 */ /* 0x000fe20000000000 */
[-CC-:B------:R-:W-:Y:S01]  /*277c0*/  FFMA R73, R75, R133.reuse, -R196.reuse ;  /* 0x000000854b497223 */ /* 0x180fe200000008c4 */
[-C--:B------:R-:W-:Y:S02]  /*277d0*/  FFMA R75, R80, R133.reuse, -R196 ;  /* 0x00000085504b7223 */ /* 0x080fe400000008c4 */
[----:B------:R-:W-:Y:S01]  /*277e0*/  FADD R76, R218, R76 ;  /* 0x0000004cda4c7221 */ /* 0x000fe20000000000 */
[----:B------:R0:W-:Y:S01]  /*277f0*/  MUFU.EX2 R104, R81 ;  /* 0x0000005100687308 */ /* 0x0001e20000000800 */
[----:B------:R-:W-:Y:S01]  /*27800*/  FMUL R75, R75, 1.4426950216293334961 ;  /* 0x3fb8aa3b4b4b7820 */ /* 0x000fe20000400000 */
[----:B------:R-:W-:Y:S01]  /*27810*/  FMUL R74, R74, 1.4426950216293334961 ;  /* 0x3fb8aa3b4a4a7820 */ /* 0x000fe20000400000 */
[----:B------:R-:W-:Y:S01]  /*27820*/  FFMA R80, R83, R133, -R196 ;  /* 0x0000008553507223 */ /* 0x000fe200000008c4 */
[----:B0-----:R-:W-:-:S04]  /*27830*/  FADD R81, R217, R76 ;  /* 0x0000004cd9517221 */ /* 0x001fc80000000000 */
[----:B------:R-:W-:Y:S01]  /*27840*/  MUFU.EX2 R103, R75 ;  /* 0x0000004b00677308 */ /* 0x000fe20000000800 */
[----:B------:R-:W-:Y:S01]  /*27850*/  FADD R81, R216, R81 ;  /* 0x00000051d8517221 */ /* 0x000fe20000000000 */
[----:B------:R-:W-:-:S06]  /*27860*/  FMUL R114, R80, 1.4426950216293334961 ;  /* 0x3fb8aa3b50727820 */ /* 0x000fcc0000400000 */
[----:B------:R0:W-:Y:S01]  /*27870*/  MUFU.EX2 R113, R74 ;  /* 0x0000004a00717308 */ /* 0x0001e20000000800 */
[----:B------:R-:W-:Y:S01]  /*27880*/  FADD R80, R205, R81 ;  /* 0x00000051cd507221 */ /* 0x000fe20000000000 */
[----:B0-----:R-:W-:-:S06]  /*27890*/  IMAD.WIDE R74, R2, 0x2, R188 ;  /* 0x00000002024a7825 */ /* 0x001fcc00078e02bc */
[----:B------:R-:W0:Y:S01]  /*278a0*/  MUFU.EX2 R23, R23 ;  /* 0x0000001700177308 */ /* 0x000e220000000800 */
[----:B------:R-:W-:-:S04]  /*278b0*/  IMAD.WIDE R144, R2, 0x2, R144 ;  /* 0x0000000202907825 */ /* 0x000fc800078e0290 */
[-CC-:B------:R-:W-:Y:S01]  /*278c0*/  FFMA R83, R84, R133.reuse, -R196.reuse ;  /* 0x0000008554537223 */ /* 0x180fe200000008c4 */
[----:B------:R1:W3:Y:S01]  /*278d0*/  LDG.E.U16 R74, desc[UR8][R74.64] ;  /* 0x000000084a4a7981 */ /* 0x0002e2000c1e1500 */
[-CC-:B------:R-:W-:Y:S01]  /*278e0*/  FFMA R143, R101, R133.reuse, -R196.reuse ;  /* 0x00000085658f7223 */ /* 0x180fe200000008c4 */
[-CC-:B------:R-:W-:Y:S01]  /*278f0*/  FFMA R146, R102, R133.reuse, -R196.reuse ;  /* 0x0000008566927223 */ /* 0x180fe200000008c4 */
[----:B------:R-:W0:Y:S01]  /*27900*/  MUFU.EX2 R24, R24 ;  /* 0x0000001800187308 */ /* 0x000e220000000800 */
[----:B------:R0:W3:Y:S01]  /*27910*/  LDG.E.U16 R137, desc[UR8][R144.64] ;  /* 0x0000000890897981 */ /* 0x0000e2000c1e1500 */
[-CC-:B------:R-:W-:Y:S01]  /*27920*/  FFMA R154, R96, R133.reuse, -R196.reuse ;  /* 0x00000085609a7223 */ /* 0x180fe200000008c4 */
[----:B------:R-:W-:Y:S01]  /*27930*/  FFMA R150, R97, R133, -R196 ;  /* 0x0000008561967223 */ /* 0x000fe200000008c4 */
[----:B------:R-:W-:Y:S01]  /*27940*/  FMUL R83, R83, 1.4426950216293334961 ;  /* 0x3fb8aa3b53537820 */ /* 0x000fe20000400000 */
[----:B------:R-:W3:Y:S01]  /*27950*/  LDL.64 R96, [R1+0x248] ;  /* 0x0002480001607983 */ /* 0x000ee20000100a00 */
[----:B-1----:R-:W-:-:S02]  /*27960*/  FADD R75, R193, R80 ;  /* 0x00000050c14b7221 */ /* 0x002fc40000000000 */
[----:B------:R-:W1:Y:S01]  /*27970*/  MUFU.EX2 R25, R25 ;  /* 0x0000001900197308 */ /* 0x000e620000000800 */
[-CC-:B------:R-:W-:Y:S01]  /*27980*/  FFMA R152, R107, R133.reuse, -R196.reuse ;  /* 0x000000856b987223 */ /* 0x180fe200000008c4 */
[-CC-:B------:R-:W-:Y:S01]  /*27990*/  FFMA R149, R105, R133.reuse, -R196.reuse ;  /* 0x0000008569957223 */ /* 0x180fe200000008c4 */
[----:B------:R-:W-:Y:S01]  /*279a0*/  FADD R75, R17, R75 ;  /* 0x0000004b114b7221 */ /* 0x000fe20000000000 */
[----:B------:R-:W-:-:S04]  /*279b0*/  FFMA R151, R106, R133, -R196 ;  /* 0x000000856a977223 */ /* 0x000fc800000008c4 */
[----:B------:R-:W1:Y:S01]  /*279c0*/  MUFU.EX2 R26, R26 ;  /* 0x0000001a001a7308 */ /* 0x000e620000000800 */
[----:B------:R-:W-:Y:S01]  /*279d0*/  FADD R75, R18, R75 ;  /* 0x0000004b124b7221 */ /* 0x000fe20000000000 */
[----:B0-----:R-:W-:Y:S01]  /*279e0*/  FFMA R144, R100, R133, -R196 ;  /* 0x0000008564907223 */ /* 0x001fe200000008c4 */
[----:B------:R-:W-:-:S05]  /*279f0*/  IMAD.WIDE R86, R2, 0x2, R86 ;  /* 0x0000000202567825 */ /* 0x000fca00078e0256 */
[----:B------:R-:W0:Y:S01]  /*27a00*/  MUFU.EX2 R27, R27 ;  /* 0x0000001b001b7308 */ /* 0x000e220000000800 */
[----:B------:R-:W-:Y:S01]  /*27a10*/  FADD R75, R19, R75 ;  /* 0x0000004b134b7221 */ /* 0x000fe20000000000 */
[----:B------:R-:W-:-:S06]  /*27a20*/  IMAD.WIDE R80, R2, 0x2, R184 ;  /* 0x0000000202507825 */ /* 0x000fcc00078e02b8 */
[----:B------:R-:W0:Y:S01]  /*27a30*/  MUFU.EX2 R28, R28 ;  /* 0x0000001c001c7308 */ /* 0x000e220000000800 */
[----:B------:R-:W-:Y:S01]  /*27a40*/  FADD R75, R20, R75 ;  /* 0x0000004b144b7221 */ /* 0x000fe20000000000 */
[----:B------:R-:W-:-:S06]  /*27a50*/  FMUL R31, R31, 1.4426950216293334961 ;  /* 0x3fb8aa3b1f1f7820 */ /* 0x000fcc0000400000 */
[----:B------:R-:W0:Y:S01]  /*27a60*/  MUFU.EX2 R29, R29 ;  /* 0x0000001d001d7308 */ /* 0x000e220000000800 */
[----:B------:R-:W-:Y:S01]  /*27a70*/  FADD R75, R21, R75 ;  /* 0x0000004b154b7221 */ /* 0x000fe20000000000 */
[----:B------:R-:W-:Y:S01]  /*27a80*/  FMUL R32, R32, 1.4426950216293334961 ;  /* 0x3fb8aa3b20207820 */ /* 0x000fe20000400000 */
[-CC-:B------:R-:W-:Y:S01]  /*27a90*/  FFMA R162, R115, R133.reuse, -R196.reuse ;  /* 0x0000008573a27223 */ /* 0x180fe200000008c4 */
[----:B------:R-:W-:Y:S01]  /*27aa0*/  FFMA R167, R118, R133, -R196 ;  /* 0x0000008576a77223 */ /* 0x000fe200000008c4 */
[----:B------:R-:W3:Y:S03]  /*27ab0*/  LDL.64 R188, [R1+0x1a8] ;  /* 0x0001a80001bc7983 */ /* 0x000ee60000100a00 */
[----:B------:R-:W-:Y:S08]  /*27ac0*/  MUFU.EX2 R101, R78 ;  /* 0x0000004e00657308 */ /* 0x000ff00000000800 */
[----:B------:R0:W-:Y:S01]  /*27ad0*/  MUFU.EX2 R102, R79 ;  /* 0x0000004f00667308 */ /* 0x0001e20000000800 */
[----:B------:R-:W-:Y:S01]  /*27ae0*/  FMUL R105, R175, 1.4426950216293334961 ;  /* 0x3fb8aa3baf697820 */ /* 0x000fe20000400000 */
[----:B------:R-:W-:-:S06]  /*27af0*/  FMUL R106, R174, 1.4426950216293334961 ;  /* 0x3fb8aa3bae6a7820 */ /* 0x000fcc0000400000 */
[----:B------:R-:W1:Y:S01]  /*27b00*/  MUFU.EX2 R30, R30 ;  /* 0x0000001e001e7308 */ /* 0x000e620000000800 */
[C---:B0-----:R-:W-:Y:S01]  /*27b10*/  IMAD.WIDE R78, R2.reuse, 0x2, R190 ;  /* 0x00000002024e7825 */ /* 0x041fe200078e02be */
[----:B------:R-:W3:Y:S04]  /*27b20*/  LDL.64 R174, [R1+0x228] ;  /* 0x0002280001ae7983 */ /* 0x000ee80000100a00 */
[----:B------:R0:W3:Y:S02]  /*27b30*/  LDG.E.U16 R85, desc[UR8][R78.64] ;  /* 0x000000084e557981 */ /* 0x0000e4000c1e1500 */
[----:B------:R0:W-:Y:S08]  /*27b40*/  MUFU.EX2 R100, R77 ;  /* 0x0000004d00647308 */ /* 0x0001f00000000800 */
[----:B------:R-:W-:Y:S01]  /*27b50*/  MUFU.EX2 R33, R33 ;  /* 0x0000002100217308 */ /* 0x000fe20000000800 */
[----:B0-----:R-:W-:-:S07]  /*27b60*/  IMAD.WIDE R76, R2, 0x2, R186 ;  /* 0x00000002024c7825 */ /* 0x001fce00078e02ba */
[----:B------:R-:W-:Y:S01]  /*27b70*/  MUFU.EX2 R34, R34 ;  /* 0x0000002200227308 */ /* 0x000fe20000000800 */
[C---:B------:R-:W-:Y:S01]  /*27b80*/  IMAD.WIDE R78, R2.reuse, 0x2, R182 ;  /* 0x00000002024e7825 */ /* 0x040fe200078e02b6 */
[----:B------:R0:W3:Y:S04]  /*27b90*/  LDG.E.U16 R84, desc[UR8][R76.64] ;  /* 0x000000084c547981 */ /* 0x0000e8000c1e1500 */
[----:B------:R-:W3:Y:S02]  /*27ba0*/  LDL.64 R182, [R1+0x208] ;  /* 0x0002080001b67983 */ /* 0x000ee40000100a00 */
[----:B------:R1:W-:Y:S02]  /*27bb0*/  MUFU.EX2 R107, R83 ;  /* 0x00000053006b7308 */ /* 0x0003e40000000800 */
[----:B------:R-:W3:Y:S01]  /*27bc0*/  LDG.E.U16 R79, desc[UR8][R78.64] ;  /* 0x000000084e4f7981 */ /* 0x000ee2000c1e1500 */
[----:B0-----:R-:W-:-:S03]  /*27bd0*/  IMAD.WIDE R76, R2, 0x2, R180 ;  /* 0x00000002024c7825 */ /* 0x001fc600078e02b4 */
[----:B------:R-:W3:Y:S04]  /*27be0*/  LDL.64 R180, [R1+0x1d8] ;  /* 0x0001d80001b47983 */ /* 0x000ee80000100a00 */
[----:B-1----:R0:W3:Y:S04]  /*27bf0*/  LDG.E.U16 R83, desc[UR8][R80.64] ;  /* 0x0000000850537981 */ /* 0x0020e8000c1e1500 */
[----:B------:R1:W3:Y:S01]  /*27c00*/  LDG.E.U16 R78, desc[UR8][R76.64] ;  /* 0x000000084c4e7981 */ /* 0x0002e2000c1e1500 */
[----:B------:R-:W2:Y:S01]  /*27c10*/  MUFU.EX2 R31, R31 ;  /* 0x0000001f001f7308 */ /* 0x000ea20000000800 */
[----:B------:R-:W-:Y:S01]  /*27c20*/  FMUL R115, R173, 1.4426950216293334961 ;  /* 0x3fb8aa3bad737820 */ /* 0x000fe20000400000 */
[----:B------:R-:W-:Y:S01]  /*27c30*/  FMUL R118, R172, 1.4426950216293334961 ;  /* 0x3fb8aa3bac767820 */ /* 0x000fe20000400000 */
[----:B------:R-:W-:Y:S01]  /*27c40*/  FFMA R145, R98, R133, -R196 ;  /* 0x0000008562917223 */ /* 0x000fe200000008c4 */
[----:B------:R-:W3:Y:S01]  /*27c50*/  LDL.64 R172, [R1+0x1b8] ;  /* 0x0001b80001ac7983 */ /* 0x000ee20000100a00 */
[----:B0-----:R-:W-:-:S04]  /*27c60*/  IMAD.WIDE R80, R2, 0x2, R90 ;  /* 0x0000000202507825 */ /* 0x001fc800078e025a */
[----:B------:R-:W-:Y:S01]  /*27c70*/  FADD R90, R22, R75 ;  /* 0x0000004b165a7221 */ /* 0x000fe20000000000 */
[----:B------:R-:W0:Y:S01]  /*27c80*/  MUFU.EX2 R32, R32 ;  /* 0x0000002000207308 */ /* 0x000e220000000800 */
[----:B-1----:R-:W-:-:S04]  /*27c90*/  IMAD.WIDE R76, R2, 0x2, R178 ;  /* 0x00000002024c7825 */ /* 0x002fc800078e02b2 */
[----:B------:R-:W-:Y:S01]  /*27ca0*/  FADD R90, R23, R90 ;  /* 0x0000005a175a7221 */ /* 0x000fe20000000000 */
[----:B------:R2:W3:Y:S03]  /*27cb0*/  LDG.E.U16 R75, desc[UR8][R80.64] ;  /* 0x00000008504b7981 */ /* 0x0004e6000c1e1500 */
[----:B------:R-:W-:Y:S01]  /*27cc0*/  FADD R90, R24, R90 ;  /* 0x0000005a185a7221 */ /* 0x000fe20000000000 */
[----:B------:R-:W3:Y:S03]  /*27cd0*/  LDG.E.U16 R77, desc[UR8][R76.64] ;  /* 0x000000084c4d7981 */ /* 0x000ee6000c1e1500 */
[----:B------:R-:W-:Y:S01]  /*27ce0*/  FADD R90, R25, R90 ;  /* 0x0000005a195a7221 */ /* 0x000fe20000000000 */
[----:B------:R-:W3:Y:S01]  /*27cf0*/  LDL.64 R178, [R1+0x1c8] ;  /* 0x0001c80001b27983 */ /* 0x000ee20000100a00 */
[----:B--2---:R-:W-:Y:S01]  /*27d00*/  IMAD.WIDE R80, R2, 0x2, R94 ;  /* 0x0000000202507825 */ /* 0x004fe200078e025e */
[----:B------:R-:W1:Y:S02]  /*27d10*/  MUFU.EX2 R35, R35 ;  /* 0x0000002300237308 */ /* 0x000e640000000800 */
[----:B------:R-:W2:Y:S04]  /*27d20*/  LDL.64 R184, [R1+0x188] ;  /* 0x0001880001b87983 */ /* 0x000ea80000100a00 */
[----:B------:R0:W2:Y:S01]  /*27d30*/  LDG.E.U16 R76, desc[UR8][R86.64] ;  /* 0x00000008564c7981 */ /* 0x0000a2000c1e1500 */
[----:B------:R-:W-:Y:S01]  /*27d40*/  FADD R94, R26, R90 ;  /* 0x0000005a1a5e7221 */ /* 0x000fe20000000000 */
[----:B------:R-:W-:-:S02]  /*27d50*/  IMAD.WIDE R90, R2, 0x2, R116 ;  /* 0x00000002025a7825 */ /* 0x000fc400078e0274 */
[----:B------:R-:W2:Y:S04]  /*27d60*/  LDL.64 R116, [R1+0x1f8] ;  /* 0x0001f80001747983 */ /* 0x000ea80000100a00 */
[----:B------:R-:W2:Y:S01]  /*27d70*/  LDG.E.U16 R90, desc[UR8][R90.64] ;  /* 0x000000085a5a7981 */ /* 0x000ea2000c1e1500 */
[----:B0-----:R-:W-:-:S03]  /*27d80*/  IMAD.WIDE R86, R2, 0x2, R108 ;  /* 0x0000000202567825 */ /* 0x001fc600078e026c */
[----:B------:R-:W2:Y:S04]  /*27d90*/  LDL.64 R108, [R1+0x218] ;  /* 0x00021800016c7983 */ /* 0x000ea80000100a00 */
[----:B------:R-:W2:Y:S01]  /*27da0*/  LDG.E.U16 R86, desc[UR8][R86.64] ;  /* 0x0000000856567981 */ /* 0x000ea2000c1e1500 */
[----:B------:R-:W0:Y:S03]  /*27db0*/  MUFU.EX2 R36, R36 ;  /* 0x0000002400247308 */ /* 0x000e260000000800 */
[----:B------:R-:W2:Y:S04]  /*27dc0*/  LDL.64 R186, [R1+0x198] ;  /* 0x0001980001ba7983 */ /* 0x000ea80000100a00 */
[----:B------:R0:W2:Y:S02]  /*27dd0*/  LDG.E.U16 R87, desc[UR8][R80.64] ;  /* 0x0000000850577981 */ /* 0x0000a4000c1e1500 */
[----:B0-----:R-:W-:-:S02]  /*27de0*/  IMAD.WIDE R80, R2, 0x2, R110 ;  /* 0x0000000202507825 */ /* 0x001fc400078e026e */
[----:B------:R-:W2:Y:S04]  /*27df0*/  LDL.64 R110, [R1+0x1e8] ;  /* 0x0001e800016e7983 */ /* 0x000ea80000100a00 */
[----:B------:R0:W2:Y:S02]  /*27e00*/  LDG.E.U16 R91, desc[UR8][R80.64] ;  /* 0x00000008505b7981 */ /* 0x0000a4000c1e1500 */
[C---:B0-----:R-:W-:Y:S02]  /*27e10*/  IMAD.WIDE R80, R2.reuse, 0x2, R176 ;  /* 0x0000000202507825 */ /* 0x041fe400078e02b0 */
[----:B------:R-:W2:Y:S02]  /*27e20*/  LDL.64 R176, [R1+0x160] ;  /* 0x0001600001b07983 */ /* 0x000ea40000100a00 */
[----:B------:R-:W-:Y:S01]  /*27e30*/  FADD R94, R27, R94 ;  /* 0x0000005e1b5e7221 */ /* 0x000fe20000000000 */
[----:B----4-:R-:W-:-:S04]  /*27e40*/  IMAD.WIDE R88, R2, 0x2, R88 ;  /* 0x0000000202587825 */ /* 0x010fc800078e0258 */
[----:B------:R-:W-:Y:S02]  /*27e50*/  FADD R94, R28, R94 ;  /* 0x0000005e1c5e7221 */ /* 0x000fe40000000000 */
[----:B------:R-:W4:Y:S01]  /*27e60*/  LDG.E.U16 R88, desc[UR8][R88.64] ;  /* 0x0000000858587981 */ /* 0x000f22000c1e1500 */
[----:B------:R-:W-:-:S05]  /*27e70*/  IMAD.WIDE R92, R2, 0x2, R92 ;  /* 0x00000002025c7825 */ /* 0x000fca00078e025c */
[----:B------:R3:W4:Y:S01]  /*27e80*/  LDG.E.U16 R89, desc[UR8][R92.64] ;  /* 0x000000085c597981 */ /* 0x000722000c1e1500 */
[----:B------:R-:W0:Y:S01]  /*27e90*/  MUFU.EX2 R37, R37 ;  /* 0x0000002500257308 */ /* 0x000e220000000800 */
[----:B---3--:R-:W-:-:S04]  /*27ea0*/  IMAD.WIDE R92, R2, 0x2, R96 ;  /* 0x00000002025c7825 */ /* 0x008fc800078e0260 */
[----:B------:R-:W-:-:S04]  /*27eb0*/  FADD R96, R29, R94 ;  /* 0x0000005e1d607221 */ /* 0x000fc80000000000 */
[----:B------:R-:W-:Y:S01]  /*27ec0*/  FADD R96, R30, R96 ;  /* 0x000000601e607221 */ /* 0x000fe20000000000 */
[----:B------:R-:W3:Y:S03]  /*27ed0*/  LDG.E.U16 R92, desc[UR8][R92.64] ;  /* 0x000000085c5c7981 */ /* 0x000ee6000c1e1500 */
[----:B------:R-:W-:-:S04]  /*27ee0*/  FADD R96, R31, R96 ;  /* 0x000000601f607221 */ /* 0x000fc80000000000 */
[----:B------:R-:W-:Y:S01]  /*27ef0*/  FADD R98, R32, R96 ;  /* 0x0000006020627221 */ /* 0x000fe20000000000 */
[----:B------:R2:W3:Y:S03]  /*27f00*/  LDG.E.U16 R93, desc[UR8][R80.64] ;  /* 0x00000008505d7981 */ /* 0x0004e6000c1e1500 */
[----:B------:R-:W-:-:S04]  /*27f10*/  FADD R98, R33, R98 ;  /* 0x0000006221627221 */ /* 0x000fc80000000000 */
[----:B------:R-:W-:Y:S01]  /*27f20*/  FADD R98, R34, R98 ;  /* 0x0000006222627221 */ /* 0x000fe20000000000 */
[C---:B------:R-:W-:Y:S02]  /*27f30*/  IMAD.WIDE R94, R2.reuse, 0x2, R174 ;  /* 0x00000002025e7825 */ /* 0x040fe400078e02ae */
[----:B------:R-:W3:Y:S04]  /*27f40*/  LDL.64 R174, [R1+0x150] ;  /* 0x0001500001ae7983 */ /* 0x000ee80000100a00 */
[----:B------:R-:W4:Y:S01]  /*27f50*/  LDG.E.U16 R94, desc[UR8][R94.64] ;  /* 0x000000085e5e7981 */ /* 0x000f22000c1e1500 */
[----:B------:R-:W-:-:S03]  /*27f60*/  IMAD.WIDE R96, R2, 0x2, R182 ;  /* 0x0000000202607825 */ /* 0x000fc600078e02b6 */
[----:B------:R-:W4:Y:S04]  /*27f70*/  LDL.64 R182, [R1+0x178] ;  /* 0x0001780001b67983 */ /* 0x000f280000100a00 */
[----:B------:R-:W4:Y:S01]  /*27f80*/  LDG.E.U16 R96, desc[UR8][R96.64] ;  /* 0x0000000860607981 */ /* 0x000f22000c1e1500 */
[----:B--2---:R-:W-:-:S04]  /*27f90*/  IMAD.WIDE R80, R2, 0x2, R116 ;  /* 0x0000000202507825 */ /* 0x004fc800078e0274 */
[----:B-1----:R-:W-:Y:S01]  /*27fa0*/  FADD R117, R35, R98 ;  /* 0x0000006223757221 */ /* 0x002fe20000000000 */
[----:B------:R-:W-:-:S04]  /*27fb0*/  IMAD.WIDE R108, R2, 0x2, R108 ;  /* 0x00000002026c7825 */ /* 0x000fc800078e026c */
[----:B------:R-:W-:Y:S01]  /*27fc0*/  FADD R117, R36, R117 ;  /* 0x0000007524757221 */ /* 0x000fe20000000000 */
[----:B------:R-:W2:Y:S04]  /*27fd0*/  LDG.E.U16 R97, desc[UR8][R80.64] ;  /* 0x0000000850617981 */ /* 0x000ea8000c1e1500 */
[----:B------:R1:W2:Y:S02]  /*27fe0*/  LDG.E.U16 R95, desc[UR8][R108.64] ;  /* 0x000000086c5f7981 */ /* 0x0002a4000c1e1500 */
[C---:B-1----:R-:W-:Y:S02]  /*27ff0*/  IMAD.WIDE R108, R2.reuse, 0x2, R178 ;  /* 0x00000002026c7825 */ /* 0x042fe400078e02b2 */
[----:B------:R-:W2:Y:S02]  /*28000*/  LDL.64 R178, [R1+0x148] ;  /* 0x0001480001b27983 */ /* 0x000ea40000100a00 */
[----:B------:R-:W-:-:S05]  /*28010*/  IMAD.WIDE R110, R2, 0x2, R110 ;  /* 0x00000002026e7825 */ /* 0x000fca00078e026e */
[----:B------:R0:W2:Y:S01]  /*28020*/  LDG.E.U16 R98, desc[UR8][R110.64] ;  /* 0x000000086e627981 */ /* 0x0000a2000c1e1500 */
[----:B------:R-:W-:-:S03]  /*28030*/  IMAD.WIDE R80, R2, 0x2, R180 ;  /* 0x0000000202507825 */ /* 0x000fc600078e02b4 */
[----:B------:R-:W2:Y:S01]  /*28040*/  LDL.64 R180, [R1+0x168] ;  /* 0x0001680001b47983 */ /* 0x000ea20000100a00 */
[----:B------:R-:W1:Y:S08]  /*28050*/  MUFU.EX2 R38, R38 ;  /* 0x0000002600267308 */ /* 0x000e700000000800 */
[----:B------:R-:W1:Y:S01]  /*28060*/  MUFU.EX2 R39, R39 ;  /* 0x0000002700277308 */ /* 0x000e620000000800 */
[----:B0-----:R-:W-:Y:S01]  /*28070*/  FADD R110, R37, R117 ;  /* 0x00000075256e7221 */ /* 0x001fe20000000000 */
[----:B------:R-:W-:Y:S01]  /*28080*/  FMUL R163, R163, 1.4426950216293334961 ;  /* 0x3fb8aa3ba3a37820 */ /* 0x000fe20000400000 */
[----:B------:R0:W2:Y:S04]  /*28090*/  LDG.E.U16 R117, desc[UR8][R108.64] ;  /* 0x000000086c757981 */ /* 0x0000a8000c1e1500 */
[----:B------:R1:W2:Y:S01]  /*280a0*/  LDG.E.U16 R116, desc[UR8][R80.64] ;  /* 0x0000000850747981 */ /* 0x0002a2000c1e1500 */
[----:B0-----:R-:W-:-:S03]  /*280b0*/  IMAD.WIDE R108, R2, 0x2, R176 ;  /* 0x00000002026c7825 */ /* 0x001fc600078e02b0 */
[----:B------:R-:W2:Y:S01]  /*280c0*/  LDL.64 R176, [R1+0x158] ;  /* 0x0001580001b07983 */ /* 0x000ea20000100a00 */
[----:B------:R-:W0:Y:S01]  /*280d0*/  MUFU.EX2 R40, R40 ;  /* 0x0000002800287308 */ /* 0x000e220000000800 */
[----:B-1----:R-:W-:-:S07]  /*280e0*/  IMAD.WIDE R80, R2, 0x2, R172 ;  /* 0x0000000202507825 */ /* 0x002fce00078e02ac */
[----:B------:R-:W1:Y:S08]  /*280f0*/  MUFU.EX2 R41, R41 ;  /* 0x0000002900297308 */ /* 0x000e700000000800 */
[----:B------:R-:W0:Y:S08]  /*28100*/  MUFU.EX2 R42, R42 ;  /* 0x0000002a002a7308 */ /* 0x000e300000000800 */
[----:B------:R0:W-:Y:S02]  /*28110*/  MUFU.EX2 R172, R163 ;  /* 0x000000a300ac7308 */ /* 0x0001e40000000800 */
[----:B0-----:R-:W-:-:S06]  /*28120*/  FADD R163, R38, R110 ;  /* 0x0000006e26a37221 */ /* 0x001fcc0000000000 */
[----:B------:R-:W0:Y:S01]  /*28130*/  MUFU.EX2 R43, R43 ;  /* 0x0000002b002b7308 */ /* 0x000e220000000800 */
[----:B------:R-:W-:-:S07]  /*28140*/  FADD R163, R39, R163 ;  /* 0x000000a327a37221 */ /* 0x000fce0000000000 */
[----:B------:R-:W0:Y:S08]  /*28150*/  MUFU.EX2 R44, R44 ;  /* 0x0000002c002c7308 */ /* 0x000e300000000800 */
[----:B------:R-:W0:Y:S01]  /*28160*/  MUFU.EX2 R45, R45 ;  /* 0x0000002d002d7308 */ /* 0x000e220000000800 */
[-CC-:B------:R-:W-:Y:S01]  /*28170*/  FFMA R166, R119, R133.reuse, -R196.reuse ;  /* 0x0000008577a67223 */ /* 0x180fe200000008c4 */
[-CC-:B------:R-:W-:Y:S01]  /*28180*/  FFMA R120, R120, R133.reuse, -R196.reuse ;  /* 0x0000008578787223 */ /* 0x180fe200000008c4 */
[-CC-:B------:R-:W-:Y:S01]  /*28190*/  FFMA R121, R121, R133.reuse, -R196.reuse ;  /* 0x0000008579797223 */ /* 0x180fe200000008c4 */
[----:B------:R-:W-:-:S04]  /*281a0*/  FFMA R122, R122, R133, -R196 ;  /* 0x000000857a7a7223 */ /* 0x000fc800000008c4 */
[----:B------:R-:W0:Y:S01]  /*281b0*/  MUFU.EX2 R46, R46 ;  /* 0x0000002e002e7308 */ /* 0x000e220000000800 */
        /* <DEDUP_REMOVED lines=9> */
[----:B------:R-:W0:Y:S01]  /*28250*/  MUFU.EX2 R47, R47 ;  /* 0x0000002f002f7308 */ /* 0x000e220000000800 */
[----:B------:R1:W2:Y:S01]  /*28260*/  LDG.E.U16 R133, desc[UR8][R80.64] ;  /* 0x0000000850857981 */ /* 0x0002a2000c1e1500 */
[----:B------:R-:W-:Y:S01]  /*28270*/  FMUL R154, R154, 1.4426950216293334961 ;  /* 0x3fb8aa3b9a9a7820 */ /* 0x000fe20000400000 */
[----:B-1----:R-:W-:-:S04]  /*28280*/  IMAD.WIDE R80, R2, 0x2, R188 ;  /* 0x0000000202507825 */ /* 0x002fc800078e02bc */
[----:B------:R-:W-:Y:S01]  /*28290*/  FMUL R173, R155, 1.4426950216293334961 ;  /* 0x3fb8aa3b9bad7820 */ /* 0x000fe20000400000 */
[----:B------:R-:W-:Y:S01]  /*282a0*/  FMUL R169, R169, 1.4426950216293334961 ;  /* 0x3fb8aa3ba9a97820 */ /* 0x000fe20000400000 */
[----:B------:R1:W2:Y:S01]  /*282b0*/  LDG.E.U16 R155, desc[UR8][R108.64] ;  /* 0x000000086c9b7981 */ /* 0x0002a2000c1e1500 */
[----:B------:R-:W-:Y:S02]  /*282c0*/  FMUL R119, R171, 1.4426950216293334961 ;  /* 0x3fb8aa3bab777820 */ /* 0x000fe40000400000 */
[----:B------:R0:W-:Y:S01]  /*282d0*/  MUFU.EX2 R171, R169 ;  /* 0x000000a900ab7308 */ /* 0x0001e20000000800 */
[----:B-1----:R-:W-:-:S07]  /*282e0*/  IMAD.WIDE R108, R2, 0x2, R186 ;  /* 0x00000002026c7825 */ /* 0x002fce00078e02ba */
[----:B------:R-:W1:Y:S01]  /*282f0*/  MUFU.EX2 R48, R48 ;  /* 0x0000003000307308 */ /* 0x000e620000000800 */
[----:B0-----:R-:W2:Y:S07]  /*28300*/  LDG.E.U16 R169, desc[UR8][R108.64] ;  /* 0x000000086ca97981 */ /* 0x001eae000c1e1500 */
[----:B------:R-:W0:Y:S08]  /*28310*/  MUFU.EX2 R49, R49 ;  /* 0x0000003100317308 */ /* 0x000e300000000800 */
[----:B------:R-:W0:Y:S01]  /*28320*/  MUFU.EX2 R50, R50 ;  /* 0x0000003200327308 */ /* 0x000e220000000800 */
[----:B---3--:R-:W-:-:S04]  /*28330*/  IMAD.WIDE R110, R2, 0x2, R174 ;  /* 0x00000002026e7825 */ /* 0x008fc800078e02ae */
[----:B------:R-:W-:-:S04]  /*28340*/  FADD R175, R40, R163 ;  /* 0x000000a328af7221 */ /* 0x000fc80000000000 */
[----:B------:R-:W-:Y:S01]  /*28350*/  FADD R175, R41, R175 ;  /* 0x000000af29af7221 */ /* 0x000fe20000000000 */
[----:B------:R3:W2:Y:S03]  /*28360*/  LDG.E.U16 R163, desc[UR8][R110.64] ;  /* 0x000000086ea37981 */ /* 0x0006a6000c1e1500 */
[----:B------:R-:W-:-:S04]  /*28370*/  FADD R175, R42, R175 ;  /* 0x000000af2aaf7221 */ /* 0x000fc80000000000 */
[----:B------:R-:W-:Y:S01]  /*28380*/  FADD R175, R43, R175 ;  /* 0x000000af2baf7221 */ /* 0x000fe20000000000 */
[----:B---3--:R-:W-:Y:S01]  /*28390*/  IMAD.WIDE R110, R2, 0x2, R184 ;  /* 0x00000002026e7825 */ /* 0x008fe200078e02b8 */
[----:B------:R3:W-:Y:S05]  /*283a0*/  MUFU.EX2 R174, R154 ;  /* 0x0000009a00ae7308 */ /* 0x0007ea0000000800 */
[----:B------:R0:W2:Y:S04]  /*283b0*/  LDG.E.U16 R110, desc[UR8][R110.64] ;  /* 0x000000086e6e7981 */ /* 0x0000a8000c1e1500 */
[----:B---3--:R4:W3:Y:S01]  /*283c0*/  LDG.E.U16 R154, desc[UR8][R80.64] ;  /* 0x00000008509a7981 */ /* 0x0088e2000c1e1500 */
[----:B0-----:R-:W-:Y:S01]  /*283d0*/  FADD R111, R44, R175 ;  /* 0x000000af2c6f7221 */ /* 0x001fe20000000000 */
[----:B------:R-:W-:Y:S01]  /*283e0*/  FMUL R175, R145, 1.4426950216293334961 ;  /* 0x3fb8aa3b91af7820 */ /* 0x000fe20000400000 */
[----:B----4-:R-:W-:-:S04]  /*283f0*/  IMAD.WIDE R80, R2, 0x2, R182 ;  /* 0x0000000202507825 */ /* 0x010fc800078e02b6 */
[----:B------:R-:W-:Y:S02]  /*28400*/  FADD R145, R45, R111 ;  /* 0x0000006f2d917221 */ /* 0x000fe40000000000 */
[----:B------:R0:W4:Y:S02]  /*28410*/  LDG.E.U16 R111, desc[UR8][R80.64] ;  /* 0x00000008506f7981 */ /* 0x000124000c1e1500 */
[----:B------:R-:W-:Y:S01]  /*28420*/  FADD R145, R46, R145 ;  /* 0x000000912e917221 */ /* 0x000fe20000000000 */
[----:B------:R-:W0:Y:S08]  /*28430*/  MUFU.EX2 R51, R51 ;  /* 0x0000003300337308 */ /* 0x000e300000000800 */
[----:B------:R-:W0:Y:S08]  /*28440*/  MUFU.EX2 R52, R52 ;  /* 0x0000003400347308 */ /* 0x000e300000000800 */
[----:B------:R-:W0:Y:S08]  /*28450*/  MUFU.EX2 R53, R53 ;  /* 0x0000003500357308 */ /* 0x000e300000000800 */
[----:B------:R-:W0:Y:S08]  /*28460*/  MUFU.EX2 R54, R54 ;  /* 0x0000003600367308 */ /* 0x000e300000000800 */
[----:B------:R-:W0:Y:S01]  /*28470*/  MUFU.EX2 R55, R55 ;  /* 0x0000003700377308 */ /* 0x000e220000000800 */
[----:B--2---:R-:W-:-:S06]  /*28480*/  IMAD.WIDE R108, R2, 0x2, R180 ;  /* 0x00000002026c7825 */ /* 0x004fcc00078e02b4 */
[----:B------:R-:W2:Y:S01]  /*28490*/  LDG.E.U16 R109, desc[UR8][R108.64] ;  /* 0x000000086c6d7981 */ /* 0x000ea2000c1e1500 */
[----:B0-----:R-:W-:-:S04]  /*284a0*/  IMAD.WIDE R80, R2, 0x2, R176 ;  /* 0x0000000202507825 */ /* 0x001fc800078e02b0 */
[----:B------:R-:W-:Y:S01]  /*284b0*/  FMUL R176, R82, 1.4426950216293334961 ;  /* 0x3fb8aa3b52b07820 */ /* 0x000fe20000400000 */
[----:B------:R-:W-:Y:S02]  /*284c0*/  FADD R82, R47, R145 ;  /* 0x000000912f527221 */ /* 0x000fe40000000000 */
[----:B------:R0:W2:Y:S01]  /*284d0*/  LDG.E.U16 R145, desc[UR8][R80.64] ;  /* 0x0000000850917981 */ /* 0x0000a2000c1e1500 */
[----:B------:R-:W-:Y:S01]  /*284e0*/  FMUL R177, R144, 1.4426950216293334961 ;  /* 0x3fb8aa3b90b17820 */ /* 0x000fe20000400000 */
[----:B0-----:R-:W-:-:S05]  /*284f0*/  IMAD.WIDE R80, R2, 0x2, R178 ;  /* 0x0000000202507825 */ /* 0x001fca00078e02b2 */
[----:B------:R0:W2:Y:S01]  /*28500*/  LDG.E.U16 R144, desc[UR8][R80.64] ;  /* 0x0000000850907981 */ /* 0x0000a2000c1e1500 */
[----:B-1----:R-:W-:-:S04]  /*28510*/  FADD R82, R48, R82 ;  /* 0x0000005230527221 */ /* 0x002fc80000000000 */
[----:B------:R-:W-:-:S04]  /*28520*/  FADD R82, R49, R82 ;  /* 0x0000005231527221 */ /* 0x000fc80000000000 */
[----:B------:R-:W-:Y:S01]  /*28530*/  FADD R82, R50, R82 ;  /* 0x0000005232527221 */ /* 0x000fe20000000000 */
[----:B------:R-:W1:Y:S03]  /*28540*/  MUFU.EX2 R56, R56 ;  /* 0x0000003800387308 */ /* 0x000e660000000800 */
[----:B------:R-:W-:-:S04]  /*28550*/  FADD R82, R51, R82 ;  /* 0x0000005233527221 */ /* 0x000fc80000000000 */
[----:B------:R-:W-:Y:S01]  /*28560*/  FADD R82, R52, R82 ;  /* 0x0000005234527221 */ /* 0x000fe20000000000 */
[----:B------:R-:W0:Y:S03]  /*28570*/  MUFU.EX2 R57, R57 ;  /* 0x0000003900397308 */ /* 0x000e260000000800 */
[----:B------:R-:W-:-:S04]  /*28580*/  FADD R82, R53, R82 ;  /* 0x0000005235527221 */ /* 0x000fc80000000000 */
[----:B------:R-:W-:Y:S01]  /*28590*/  FADD R82, R54, R82 ;  /* 0x0000005236527221 */ /* 0x000fe20000000000 */
[----:B------:R-:W0:Y:S03]  /*285a0*/  MUFU.EX2 R58, R58 ;  /* 0x0000003a003a7308 */ /* 0x000e260000000800 */
[----:B------:R-:W-:-:S05]  /*285b0*/  FADD R82, R55, R82 ;  /* 0x0000005237527221 */ /* 0x000fca0000000000 */
[----:B------:R-:W0:Y:S01]  /*285c0*/  MUFU.EX2 R59, R59 ;  /* 0x0000003b003b7308 */ /* 0x000e220000000800 */
[----:B-1----:R-:W-:Y:S01]  /*285d0*/  FADD R82, R56, R82 ;  /* 0x0000005238527221 */ /* 0x002fe20000000000 */
[----:B------:R-:W-:-:S06]  /*285e0*/  FMUL R62, R62, 1.4426950216293334961 ;  /* 0x3fb8aa3b3e3e7820 */ /* 0x000fcc0000400000 */
[----:B------:R-:W1:Y:S01]  /*285f0*/  MUFU.EX2 R60, R60 ;  /* 0x0000003c003c7308 */ /* 0x000e620000000800 */
[----:B0-----:R-:W-:Y:S01]  /*28600*/  FADD R82, R57, R82 ;  /* 0x0000005239527221 */ /* 0x001fe20000000000 */
[----:B------:R-:W-:-:S06]  /*28610*/  FMUL R63, R63, 1.4426950216293334961 ;  /* 0x3fb8aa3b3f3f7820 */ /* 0x000fcc0000400000 */
[----:B------:R-:W0:Y:S01]  /*28620*/  MUFU.EX2 R61, R61 ;  /* 0x0000003d003d7308 */ /* 0x000e220000000800 */
[----:B------:R-:W-:-:S07]  /*28630*/  FADD R82, R58, R82 ;  /* 0x000000523a527221 */ /* 0x000fce0000000000 */
[----:B------:R-:W0:Y:S01]  /*28640*/  MUFU.EX2 R62, R62 ;  /* 0x0000003e003e7308 */ /* 0x000e220000000800 */
[----:B------:R-:W-:-:S07]  /*28650*/  FADD R82, R59, R82 ;  /* 0x000000523b527221 */ /* 0x000fce0000000000 */
[----:B------:R-:W0:Y:S01]  /*28660*/  MUFU.EX2 R63, R63 ;  /* 0x0000003f003f7308 */ /* 0x000e220000000800 */
[----:B-1----:R-:W-:Y:S01]  /*28670*/  FADD R82, R60, R82 ;  /* 0x000000523c527221 */ /* 0x002fe20000000000 */
[----:B------:R-:W-:-:S06]  /*28680*/  FMUL R67, R67, 1.4426950216293334961 ;  /* 0x3fb8aa3b43437820 */ /* 0x000fcc0000400000 */
[----:B------:R-:W1:Y:S01]  /*28690*/  MUFU.EX2 R64, R64 ;  /* 0x0000004000407308 */ /* 0x000e620000000800 */
[----:B0-----:R-:W-:-:S07]  /*286a0*/  FADD R82, R61, R82 ;  /* 0x000000523d527221 */ /* 0x001fce0000000000 */
[----:B------:R-:W0:Y:S01]  /*286b0*/  MUFU.EX2 R65, R65 ;  /* 0x0000004100417308 */ /* 0x000e220000000800 */
[----:B------:R-:W-:Y:S01]  /*286c0*/  FADD R82, R62, R82 ;  /* 0x000000523e527221 */ /* 0x000fe20000000000 */
[----:B------:R-:W-:-:S03]  /*286d0*/  FMUL R69, R69, 1.4426950216293334961 ;  /* 0x3fb8aa3b45457820 */ /* 0x000fc60000400000 */
[----:B------:R-:W-:-:S03]  /*286e0*/  FADD R82, R63, R82 ;  /* 0x000000523f527221 */ /* 0x000fc60000000000 */
[----:B------:R-:W0:Y:S01]  /*286f0*/  MUFU.EX2 R67, R67 ;  /* 0x0000004300437308 */ /* 0x000e220000000800 */
[----:B-1----:R-:W-:Y:S01]  /*28700*/  FADD R82, R64, R82 ;  /* 0x0000005240527221 */ /* 0x002fe20000000000 */
[----:B------:R-:W-:Y:S01]  /*28710*/  FMUL R70, R70, 1.4426950216293334961 ;  /* 0x3fb8aa3b46467820 */ /* 0x000fe20000400000 */
[----:B------:R-:W-:-:S05]  /*28720*/  FMUL R71, R71, 1.4426950216293334961 ;  /* 0x3fb8aa3b47477820 */ /* 0x000fca0000400000 */
[----:B------:R-:W1:Y:S01]  /*28730*/  MUFU.EX2 R69, R69 ;  /* 0x0000004500457308 */ /* 0x000e620000000800 */
[----:B0-----:R-:W-:Y:S01]  /*28740*/  FADD R82, R65, R82 ;  /* 0x0000005241527221 */ /* 0x001fe20000000000 */
[----:B------:R-:W-:-:S03]  /*28750*/  FMUL R72, R72, 1.4426950216293334961 ;  /* 0x3fb8aa3b48487820 */ /* 0x000fc60000400000 */
[----:B------:R-:W-:-:S03]  /*28760*/  FADD R82, R66, R82 ;  /* 0x0000005242527221 */ /* 0x000fc60000000000 */
[----:B------:R-:W0:Y:S01]  /*28770*/  MUFU.EX2 R70, R70 ;  /* 0x0000004600467308 */ /* 0x000e220000000800 */
[----:B------:R-:W-:Y:S01]  /*28780*/  FADD R82, R67, R82 ;  /* 0x0000005243527221 */ /* 0x000fe20000000000 */
[----:B------:R-:W-:-:S06]  /*28790*/  FMUL R73, R73, 1.4426950216293334961 ;  /* 0x3fb8aa3b49497820 */ /* 0x000fcc0000400000 */
[----:B------:R-:W0:Y:S01]  /*287a0*/  MUFU.EX2 R71, R71 ;  /* 0x0000004700477308 */ /* 0x000e220000000800 */
[----:B------:R-:W-:-:S07]  /*287b0*/  FADD R82, R68, R82 ;  /* 0x0000005244527221 */ /* 0x000fce0000000000 */
[----:B------:R-:W0:Y:S01]  /*287c0*/  MUFU.EX2 R72, R72 ;  /* 0x0000004800487308 */ /* 0x000e220000000800 */
[----:B-1----:R-:W-:-:S07]  /*287d0*/  FADD R82, R69, R82 ;  /* 0x0000005245527221 */ /* 0x002fce0000000000 */
[----:B------:R-:W1:Y:S01]  /*287e0*/  MUFU.EX2 R73, R73 ;  /* 0x0000004900497308 */ /* 0x000e620000000800 */
[----:B0-----:R-:W-:-:S04]  /*287f0*/  FADD R82, R70, R82 ;  /* 0x0000005246527221 */ /* 0x001fc80000000000 */
[----:B------:R-:W-:-:S04]  /*28800*/  FADD R82, R71, R82 ;  /* 0x0000005247527221 */ /* 0x000fc80000000000 */
[----:B------:R-:W-:-:S04]  /*28810*/  FADD R82, R72, R82 ;  /* 0x0000005248527221 */ /* 0x000fc80000000000 */
[----:B-1----:R-:W-:-:S04]  /*28820*/  FADD R82, R73, R82 ;  /* 0x0000005249527221 */ /* 0x002fc80000000000 */
[----:B------:R-:W-:-:S04]  /*28830*/  FADD R82, R99, R82 ;  /* 0x0000005263527221 */ /* 0x000fc80000000000 */
[----:B------:R-:W-:Y:S01]  /*28840*/  FADD R82, R100, R82 ;  /* 0x0000005264527221 */ /* 0x000fe20000000000 */
[----:B------:R-:W0:Y:S03]  /*28850*/  MUFU.EX2 R114, R114 ;  /* 0x0000007200727308 */ /* 0x000e260000000800 */
[----:B------:R-:W-:-:S04]  /*28860*/  FADD R82, R101, R82 ;  /* 0x0000005265527221 */ /* 0x000fc80000000000 */
[----:B------:R-:W-:Y:S01]  /*28870*/  FADD R82, R102, R82 ;  /* 0x0000005266527221 */ /* 0x000fe20000000000 */
[----:B------:R-:W1:Y:S03]  /*28880*/  MUFU.EX2 R112, R112 ;  /* 0x0000007000707308 */ /* 0x000e660000000800 */
[----:B------:R-:W-:-:S04]  /*28890*/  FADD R82, R103, R82 ;  /* 0x0000005267527221 */ /* 0x000fc80000000000 */
[----:B------:R-:W-:Y:S01]  /*288a0*/  FADD R82, R104, R82 ;  /* 0x0000005268527221 */ /* 0x000fe20000000000 */
[----:B------:R-:W1:Y:S03]  /*288b0*/  MUFU.EX2 R105, R105 ;  /* 0x0000006900697308 */ /* 0x000e660000000800 */
[----:B------:R-:W-:-:S04]  /*288c0*/  FADD R82, R113, R82 ;  /* 0x0000005271527221 */ /* 0x000fc80000000000 */
[----:B0-----:R-:W-:Y:S01]  /*288d0*/  FADD R82, R114, R82 ;  /* 0x0000005272527221 */ /* 0x001fe20000000000 */
[----:B------:R-:W0:Y:S03]  /*288e0*/  MUFU.EX2 R106, R106 ;  /* 0x0000006a006a7308 */ /* 0x000e260000000800 */
[----:B------:R-:W-:-:S05]  /*288f0*/  FADD R82, R107, R82 ;  /* 0x000000526b527221 */ /* 0x000fca0000000000 */
[----:B------:R-:W0:Y:S01]  /*28900*/  MUFU.EX2 R115, R115 ;  /* 0x0000007300737308 */ /* 0x000e220000000800 */
[----:B-1----:R-:W-:Y:S01]  /*28910*/  FADD R82, R112, R82 ;  /* 0x0000005270527221 */ /* 0x002fe20000000000 */
[----:B------:R-:W-:-:S06]  /*28920*/  FMUL R168, R168, 1.4426950216293334961 ;  /* 0x3fb8aa3ba8a87820 */ /* 0x000fcc0000400000 */
[----:B------:R-:W1:Y:S01]  /*28930*/  MUFU.EX2 R118, R118 ;  /* 0x0000007600767308 */ /* 0x000e620000000800 */
[----:B------:R-:W-:Y:S01]  /*28940*/  FADD R82, R105, R82 ;  /* 0x0000005269527221 */ /* 0x000fe20000000000 */
[----:B------:R-:W-:-:S06]  /*28950*/  FMUL R170, R170, 1.4426950216293334961 ;  /* 0x3fb8aa3baaaa7820 */ /* 0x000fcc0000400000 */
[----:B------:R-:W1:Y:S01]  /*28960*/  MUFU.EX2 R119, R119 ;  /* 0x0000007700777308 */ /* 0x000e620000000800 */
[----:B0-----:R-:W-:-:S07]  /*28970*/  FADD R82, R106, R82 ;  /* 0x000000526a527221 */ /* 0x001fce0000000000 */
[----:B------:R-:W0:Y:S01]  /*28980*/  MUFU.EX2 R168, R168 ;  /* 0x000000a800a87308 */ /* 0x000e220000000800 */
[----:B------:R-:W-:Y:S01]  /*28990*/  FADD R82, R115, R82 ;  /* 0x0000005273527221 */ /* 0x000fe20000000000 */
[----:B------:R1:W-:Y:S06]  /*289a0*/  STS.U16 [R132+UR4+0x33700], R8 ;  /* 0x0337000884007988 */ /* 0x0003ec0008000404 */
[----:B------:R-:W0:Y:S01]  /*289b0*/  MUFU.EX2 R170, R170 ;  /* 0x000000aa00aa7308 */ /* 0x000e220000000800 */
[----:B------:R3:W-:Y:S01]  /*289c0*/  STS.U16 [R132+UR4+0x33b00], R10 ;  /* 0x033b000a84007988 */ /* 0x0007e20008000404 */
[----:B-1----:R-:W-:-:S03]  /*289d0*/  FADD R8, R118, R82 ;  /* 0x0000005276087221 */ /* 0x002fc60000000000 */
[----:B------:R0:W-:Y:S01]  /*289e0*/  STS.U16 [R132+UR4+0x34700], R12 ;  /* 0x0347000c84007988 */ /* 0x0001e20008000404 */
[----:B------:R-:W-:Y:S02]  /*289f0*/  FMUL R150, R150, 1.4426950216293334961 ;  /* 0x3fb8aa3b96967820 */ /* 0x000fe40000400000 */
[----:B------:R-:W1:Y:S01]  /*28a00*/  MUFU.EX2 R173, R173 ;  /* 0x000000ad00ad7308 */ /* 0x000e620000000800 */
[----:B---3--:R-:W-:Y:S01]  /*28a10*/  FADD R10, R119, R8 ;  /* 0x00000008770a7221 */ /* 0x008fe20000000000 */
[----:B------:R3:W-:Y:S03]  /*28a20*/  STS.U16 [R132+UR4+0x34300], R14 ;  /* 0x0343000e84007988 */ /* 0x0007e60008000404 */
[----:B0-----:R-:W-:-:S03]  /*28a30*/  FADD R12, R168, R10 ;  /* 0x0000000aa80c7221 */ /* 0x001fc60000000000 */
[----:B------:R-:W0:Y:S01]  /*28a40*/  MUFU.EX2 R150, R150 ;  /* 0x0000009600967308 */ /* 0x000e220000000800 */
[----:B------:R1:W-:Y:S01]  /*28a50*/  STS.U16 [R132+UR4+0x35700], R16 ;  /* 0x0357001084007988 */ /* 0x0003e20008000404 */
[----:B---3--:R-:W-:Y:S01]  /*28a60*/  FADD R14, R170, R12 ;  /* 0x0000000caa0e7221 */ /* 0x008fe20000000000 */
[----:B------:R-:W-:-:S05]  /*28a70*/  F2FP.F16.F32.PACK_AB R12, R19, R18 ;  /* 0x00000012130c723e */ /* 0x000fca00000000ff */
[----:B------:R-:W3:Y:S01]  /*28a80*/  MUFU.EX2 R175, R175 ;  /* 0x000000af00af7308 */ /* 0x000ee20000000800 */
[----:B-1----:R-:W-:Y:S01]  /*28a90*/  FADD R16, R171, R14 ;  /* 0x0000000eab107221 */ /* 0x002fe20000000000 */
[----:B------:R1:W-:Y:S03]  /*28aa0*/  STS.U16 [R132+UR4+0x34b00], R13 ;  /* 0x034b000d84007988 */ /* 0x0003e60008000404 */
[----:B------:R-:W-:-:S03]  /*28ab0*/  FADD R18, R172, R16 ;  /* 0x00000010ac127221 */ /* 0x000fc60000000000 */
[----:B------:R-:W0:Y:S01]  /*28ac0*/  MUFU.EX2 R176, R176 ;  /* 0x000000b000b07308 */ /* 0x000e220000000800 */
[----:B------:R-:W-:Y:S01]  /*28ad0*/  FMUL R143, R143, 1.4426950216293334961 ;  /* 0x3fb8aa3b8f8f7820 */ /* 0x000fe20000400000 */
[----:B------:R-:W-:Y:S02]  /*28ae0*/  F2FP.F16.F32.PACK_AB R14, R23, R22 ;  /* 0x00000016170e723e */ /* 0x000fe400000000ff */
[----:B-1----:R-:W-:Y:S01]  /*28af0*/  F2FP.F16.F32.PACK_AB R13, R21, R20 ;  /* 0x00000014150d723e */ /* 0x002fe200000000ff */
[----:B------:R-:W-:-:S03]  /*28b00*/  FADD R20, R173, R18 ;  /* 0x00000012ad147221 */ /* 0x000fc60000000000 */
[----:B------:R-:W1:Y:S01]  /*28b10*/  MUFU.EX2 R177, R177 ;  /* 0x000000b100b17308 */ /* 0x000e620000000800 */
[----:B------:R-:W-:Y:S01]  /*28b20*/  FMUL R146, R146, 1.4426950216293334961 ;  /* 0x3fb8aa3b92927820 */ /* 0x000fe20000400000 */
[----:B------:R-:W-:Y:S01]  /*28b30*/  FADD R22, R174, R20 ;  /* 0x00000014ae167221 */ /* 0x000fe20000000000 */
[----:B------:R0:W-:Y:S01]  /*28b40*/  STS.U16 [R132+UR4+0x34f00], R15 ;  /* 0x034f000f84007988 */ /* 0x0001e20008000404 */
[----:B------:R-:W-:-:S04]  /*28b50*/  FMUL R147, R147, 1.4426950216293334961 ;  /* 0x3fb8aa3b93937820 */ /* 0x000fc80000400000 */
[----:B------:R-:W1:Y:S01]  /*28b60*/  MUFU.EX2 R143, R143 ;  /* 0x0000008f008f7308 */ /* 0x000e620000000800 */
[----:B------:R-:W-:Y:S02]  /*28b70*/  F2FP.F16.F32.PACK_AB R16, R27, R26 ;  /* 0x0000001a1b10723e */ /* 0x000fe400000000ff */
[----:B0-----:R-:W-:Y:S01]  /*28b80*/  F2FP.F16.F32.PACK_AB R15, R25, R24 ;  /* 0x00000018190f723e */ /* 0x001fe200000000ff */
[----:B------:R-:W-:-:S04]  /*28b90*/  FADD R24, R150, R22 ;  /* 0x0000001696187221 */ /* 0x000fc80000000000 */
[----:B------:R-:W0:Y:S01]  /*28ba0*/  MUFU.EX2 R146, R146 ;  /* 0x0000009200927308 */ /* 0x000e220000000800 */
[----:B------:R-:W-:Y:S01]  /*28bb0*/  FMUL R148, R148, 1.4426950216293334961 ;  /* 0x3fb8aa3b94947820 */ /* 0x000fe20000400000 */
[----:B------:R1:W-:Y:S01]  /*28bc0*/  STS.U16 [R132+UR4+0x33f00], R11 ;  /* 0x033f000b84007988 */ /* 0x0003e20008000404 */
[----:B---3--:R-:W-:Y:S01]  /*28bd0*/  FADD R26, R175, R24 ;  /* 0x00000018af1a7221 */ /* 0x008fe20000000000 */
[----:B------:R-:W-:-:S04]  /*28be0*/  FMUL R149, R149, 1.4426950216293334961 ;  /* 0x3fb8aa3b95957820 */ /* 0x000fc80000400000 */
[----:B------:R-:W3:Y:S01]  /*28bf0*/  MUFU.EX2 R147, R147 ;  /* 0x0000009300937308 */ /* 0x000ee20000000800 */
[----:B-1----:R-:W-:Y:S02]  /*28c00*/  F2FP.F16.F32.PACK_AB R11, R17, R193 ;  /* 0x000000c1110b723e */ /* 0x002fe400000000ff */
[----:B------:R-:W-:Y:S01]  /*28c10*/  F2FP.F16.F32.PACK_AB R17, R29, R28 ;  /* 0x0000001c1d11723e */ /* 0x000fe200000000ff */
[----:B------:R-:W-:-:S04]  /*28c20*/  FADD R28, R176, R26 ;  /* 0x0000001ab01c7221 */ /* 0x000fc80000000000 */
[----:B------:R-:W1:Y:S01]  /*28c30*/  MUFU.EX2 R148, R148 ;  /* 0x0000009400947308 */ /* 0x000e620000000800 */
[----:B------:R-:W-:Y:S01]  /*28c40*/  F2FP.F16.F32.PACK_AB R18, R31, R30 ;  /* 0x0000001e1f12723e */ /* 0x000fe200000000ff */
[----:B------:R-:W-:Y:S01]  /*28c50*/  FMUL R151, R151, 1.4426950216293334961 ;  /* 0x3fb8aa3b97977820 */ /* 0x000fe20000400000 */
[----:B------:R-:W-:Y:S01]  /*28c60*/  FADD R30, R177, R28 ;  /* 0x0000001cb11e7221 */ /* 0x000fe20000000000 */
[----:B------:R-:W-:Y:S01]  /*28c70*/  F2FP.F16.F32.PACK_AB R19, R33, R32 ;  /* 0x000000202113723e */ /* 0x000fe200000000ff */
[----:B------:R-:W-:Y:S02]  /*28c80*/  FMUL R152, R152, 1.4426950216293334961 ;  /* 0x3fb8aa3b98987820 */ /* 0x000fe40000400000 */
[----:B------:R-:W-:Y:S01]  /*28c90*/  FADD R32, R143, R30 ;  /* 0x0000001e8f207221 */ /* 0x000fe20000000000 */
[----:B------:R-:W1:Y:S01]  /*28ca0*/  MUFU.EX2 R149, R149 ;  /* 0x0000009500957308 */ /* 0x000e620000000800 */
[----:B------:R-:W-:Y:S01]  /*28cb0*/  F2FP.F16.F32.PACK_AB R20, R35, R34 ;  /* 0x000000222314723e */ /* 0x000fe200000000ff */
[----:B------:R-:W-:Y:S01]  /*28cc0*/  FMUL R153, R153, 1.4426950216293334961 ;  /* 0x3fb8aa3b99997820 */ /* 0x000fe20000400000 */
[----:B0-----:R-:W-:Y:S01]  /*28cd0*/  FADD R34, R146, R32 ;  /* 0x0000002092227221 */ /* 0x001fe20000000000 */
[----:B------:R-:W-:-:S04]  /*28ce0*/  F2FP.F16.F32.PACK_AB R21, R37, R36 ;  /* 0x000000242515723e */ /* 0x000fc800000000ff */
[----:B------:R-:W0:Y:S01]  /*28cf0*/  MUFU.EX2 R151, R151 ;  /* 0x0000009700977308 */ /* 0x000e220000000800 */
[----:B---3--:R-:W-:Y:S01]  /*28d00*/  FADD R36, R147, R34 ;  /* 0x0000002293247221 */ /* 0x008fe20000000000 */
[----:B------:R-:W-:Y:S01]  /*28d10*/  FMUL R156, R156, 1.4426950216293334961 ;  /* 0x3fb8aa3b9c9c7820 */ /* 0x000fe20000400000 */
[----:B------:R-:W-:-:S05]  /*28d20*/  F2FP.F16.F32.PACK_AB R22, R39, R38 ;  /* 0x000000262716723e */ /* 0x000fca00000000ff */
[----:B------:R-:W3:Y:S01]  /*28d30*/  MUFU.EX2 R152, R152 ;  /* 0x0000009800987308 */ /* 0x000ee20000000800 */
[----:B-1----:R-:W-:Y:S01]  /*28d40*/  FADD R38, R148, R36 ;  /* 0x0000002494267221 */ /* 0x002fe20000000000 */
[----:B------:R-:W-:Y:S01]  /*28d50*/  FMUL R157, R157, 1.4426950216293334961 ;  /* 0x3fb8aa3b9d9d7820 */ /* 0x000fe20000400000 */
[----:B------:R-:W-:-:S05]  /*28d60*/  F2FP.F16.F32.PACK_AB R23, R41, R40 ;  /* 0x000000282917723e */ /* 0x000fca00000000ff */
[----:B------:R-:W1:Y:S01]  /*28d70*/  MUFU.EX2 R153, R153 ;  /* 0x0000009900997308 */ /* 0x000e620000000800 */
[----:B------:R-:W-:Y:S01]  /*28d80*/  FADD R40, R149, R38 ;  /* 0x0000002695287221 */ /* 0x000fe20000000000 */
[----:B------:R-:W-:Y:S01]  /*28d90*/  FMUL R158, R158, 1.4426950216293334961 ;  /* 0x3fb8aa3b9e9e7820 */ /* 0x000fe20000400000 */
[----:B------:R-:W-:-:S05]  /*28da0*/  F2FP.F16.F32.PACK_AB R24, R43, R42 ;  /* 0x0000002a2b18723e */ /* 0x000fca00000000ff */
[----:B------:R-:W1:Y:S01]  /*28db0*/  MUFU.EX2 R156, R156 ;  /* 0x0000009c009c7308 */ /* 0x000e620000000800 */
[----:B0-----:R-:W-:Y:S01]  /*28dc0*/  FADD R42, R151, R40 ;  /* 0x00000028972a7221 */ /* 0x001fe20000000000 */
[----:B------:R-:W-:Y:S01]  /*28dd0*/  FMUL R159, R159, 1.4426950216293334961 ;  /* 0x3fb8aa3b9f9f7820 */ /* 0x000fe20000400000 */
[----:B------:R-:W-:-:S05]  /*28de0*/  F2FP.F16.F32.PACK_AB R25, R45, R44 ;  /* 0x0000002c2d19723e */ /* 0x000fca00000000ff */
        /* <DEDUP_REMOVED lines=9> */
[----:B------:R-:W-:Y:S01]  /*28e80*/  FMUL R162, R162, 1.4426950216293334961 ;  /* 0x3fb8aa3ba2a27820 */ /* 0x000fe20000400000 */
[----:B------:R-:W-:Y:S01]  /*28e90*/  FADD R48, R156, R46 ;  /* 0x0000002e9c307221 */ /* 0x000fe20000000000 */
[----:B------:R-:W-:-:S05]  /*28ea0*/  F2FP.F16.F32.PACK_AB R28, R51, R50 ;  /* 0x00000032331c723e */ /* 0x000fca00000000ff */
[----:B------:R-:W1:Y:S01]  /*28eb0*/  MUFU.EX2 R160, R160 ;  /* 0x000000a000a07308 */ /* 0x000e620000000800 */
[----:B0-----:R-:W-:Y:S01]  /*28ec0*/  FADD R50, R157, R48 ;  /* 0x000000309d327221 */ /* 0x001fe20000000000 */
[----:B------:R0:W-:Y:S01]  /*28ed0*/  STS.U16 [R132+UR4+0x35300], R134 ;  /* 0x0353008684007988 */ /* 0x0001e20008000404 */
[----:B------:R-:W-:-:S05]  /*28ee0*/  F2FP.F16.F32.PACK_AB R29, R53, R52 ;  /* 0x00000034351d723e */ /* 0x000fca00000000ff */
[----:B------:R-:W2:Y:S01]  /*28ef0*/  MUFU.EX2 R161, R161 ;  /* 0x000000a100a17308 */ /* 0x000ea20000000800 */
[----:B---3--:R-:W-:Y:S01]  /*28f00*/  FADD R52, R158, R50 ;  /* 0x000000329e347221 */ /* 0x008fe20000000000 */
[----:B0-----:R-:W-:-:S06]  /*28f10*/  FMUL R134, R165, 1.4426950216293334961 ;  /* 0x3fb8aa3ba5867820 */ /* 0x001fcc0000400000 */
[----:B------:R0:W3:Y:S01]  /*28f20*/  MUFU.EX2 R178, R162 ;  /* 0x000000a200b27308 */ /* 0x0000e20000000800 */
[----:B------:R-:W-:Y:S01]  /*28f30*/  F2FP.F16.F32.PACK_AB R30, R55, R54 ;  /* 0x00000036371e723e */ /* 0x000fe200000000ff */
[----:B-1----:R-:W-:Y:S01]  /*28f40*/  FADD R54, R159, R52 ;  /* 0x000000349f367221 */ /* 0x002fe20000000000 */
[----:B0-----:R-:W-:Y:S01]  /*28f50*/  FMUL R162, R164, 1.4426950216293334961 ;  /* 0x3fb8aa3ba4a27820 */ /* 0x001fe20000400000 */
[----:B------:R-:W-:-:S04]  /*28f60*/  FMUL R81, R167, 1.4426950216293334961 ;  /* 0x3fb8aa3ba7517820 */ /* 0x000fc80000400000 */
[----:B------:R-:W-:Y:S01]  /*28f70*/  MUFU.EX2 R134, R134 ;  /* 0x0000008600867308 */ /* 0x000fe20000000800 */
[----:B------:R-:W-:Y:S01]  /*28f80*/  F2FP.F16.F32.PACK_AB R31, R57, R56 ;  /* 0x00000038391f723e */ /* 0x000fe200000000ff */
[----:B------:R-:W-:-:S06]  /*28f90*/  FADD R56, R160, R54 ;  /* 0x00000036a0387221 */ /* 0x000fcc0000000000 */
[----:B------:R-:W0:Y:S01]  /*28fa0*/  MUFU.EX2 R162, R162 ;  /* 0x000000a200a27308 */ /* 0x000e220000000800 */
[----:B------:R-:W-:Y:S01]  /*28fb0*/  FMUL R166, R166, 1.4426950216293334961 ;  /* 0x3fb8aa3ba6a67820 */ /* 0x000fe20000400000 */
[----:B------:R-:W-:Y:S01]  /*28fc0*/  F2FP.F16.F32.PACK_AB R37, R69, R68 ;  /* 0x000000444525723e */ /* 0x000fe200000000ff */
[----:B--2---:R-:W-:Y:S01]  /*28fd0*/  FADD R68, R161, R56 ;  /* 0x00000038a1447221 */ /* 0x004fe20000000000 */
[----:B------:R-:W-:Y:S01]  /*28fe0*/  FMUL R80, R120, 1.4426950216293334961 ;  /* 0x3fb8aa3b78507820 */ /* 0x000fe20000400000 */
[----:B------:R-:W-:-:S03]  /*28ff0*/  FMUL R108, R121, 1.4426950216293334961 ;  /* 0x3fb8aa3b796c7820 */ /* 0x000fc60000400000 */
[----:B------:R-:W1:Y:S01]  /*29000*/  MUFU.EX2 R81, R81 ;  /* 0x0000005100517308 */ /* 0x000e620000000800 */
[----:B------:R-:W-:Y:S01]  /*29010*/  FMUL R120, R122, 1.4426950216293334961 ;  /* 0x3fb8aa3b7a787820 */ /* 0x000fe20000400000 */
[----:B------:R-:W-:Y:S01]  /*29020*/  FMUL R121, R123, 1.4426950216293334961 ;  /* 0x3fb8aa3b7b797820 */ /* 0x000fe20000400000 */
[----:B------:R-:W-:Y:S01]  /*29030*/  FMUL R122, R124, 1.4426950216293334961 ;  /* 0x3fb8aa3b7c7a7820 */ /* 0x000fe20000400000 */
[----:B------:R-:W-:Y:S01]  /*29040*/  FMUL R123, R125, 1.4426950216293334961 ;  /* 0x3fb8aa3b7d7b7820 */ /* 0x000fe20000400000 */
[----:B---3--:R-:W-:Y:S01]  /*29050*/  FADD R68, R178, R68 ;  /* 0x00000044b2447221 */ /* 0x008fe20000000000 */
[----:B------:R-:W-:Y:S02]  /*29060*/  FMUL R126, R126, 1.4426950216293334961 ;  /* 0x3fb8aa3b7e7e7820 */ /* 0x000fe40000400000 */
[----:B------:R-:W2:Y:S01]  /*29070*/  MUFU.EX2 R82, R166 ;  /* 0x000000a600527308 */ /* 0x000ea20000000800 */
[----:B------:R-:W-:Y:S01]  /*29080*/  FMUL R127, R127, 1.4426950216293334961 ;  /* 0x3fb8aa3b7f7f7820 */ /* 0x000fe20000400000 */
[----:B------:R-:W-:Y:S01]  /*29090*/  FMUL R128, R128, 1.4426950216293334961 ;  /* 0x3fb8aa3b80807820 */ /* 0x000fe20000400000 */
[----:B------:R-:W-:Y:S01]  /*290a0*/  FMUL R129, R129, 1.4426950216293334961 ;  /* 0x3fb8aa3b81817820 */ /* 0x000fe20000400000 */
[----:B------:R-:W-:Y:S01]  /*290b0*/  FMUL R130, R130, 1.4426950216293334961 ;  /* 0x3fb8aa3b82827820 */ /* 0x000fe20000400000 */
[----:B------:R-:W-:Y:S01]  /*290c0*/  FMUL R131, R131, 1.4426950216293334961 ;  /* 0x3fb8aa3b83837820 */ /* 0x000fe20000400000 */
[----:B------:R-:W-:Y:S01]  /*290d0*/  F2FP.F16.F32.PACK_AB R10, R205, R216 ;  /* 0x000000d8cd0a723e */ /* 0x000fe200000000ff */
[----:B0-----:R-:W-:Y:S01]  /*290e0*/  FADD R68, R162, R68 ;  /* 0x00000044a2447221 */ /* 0x001fe20000000000 */
[----:B------:R-:W0:Y:S01]  /*290f0*/  MUFU.EX2 R80, R80 ;  /* 0x0000005000507308 */ /* 0x000e220000000800 */
[----:B------:R-:W-:-:S02]  /*29100*/  F2FP.F16.F32.PACK_AB R33, R61, R60 ;  /* 0x0000003c3d21723e */ /* 0x000fc400000000ff */
[C---:B------:R-:W-:Y:S01]  /*29110*/  F2FP.F16.F32.PACK_AB R60, R134.reuse, R162 ;  /* 0x000000a2863c723e */ /* 0x040fe200000000ff */
[----:B------:R-:W-:-:S04]  /*29120*/  FADD R134, R134, R68 ;  /* 0x0000004486867221 */ /* 0x000fc80000000000 */
[----:B------:R-:W3:Y:S01]  /*29130*/  MUFU.EX2 R108, R108 ;  /* 0x0000006c006c7308 */ /* 0x000ee20000000800 */
[----:B-1----:R-:W-:-:S07]  /*29140*/  FADD R134, R81, R134 ;  /* 0x0000008651867221 */ /* 0x002fce0000000000 */
[----:B------:R-:W-:Y:S08]  /*29150*/  MUFU.EX2 R120, R120 ;  /* 0x0000007800787308 */ /* 0x000ff00000000800 */
[----:B------:R-:W1:Y:S08]  /*29160*/  MUFU.EX2 R121, R121 ;  /* 0x0000007900797308 */ /* 0x000e700000000800 */
[----:B------:R-:W-:Y:S08]  /*29170*/  MUFU.EX2 R122, R122 ;  /* 0x0000007a007a7308 */ /* 0x000ff00000000800 */
[----:B------:R-:W0:Y:S08]  /*29180*/  MUFU.EX2 R123, R123 ;  /* 0x0000007b007b7308 */ /* 0x000e300000000800 */
[----:B------:R-:W-:Y:S08]  /*29190*/  MUFU.EX2 R205, R126 ;  /* 0x0000007e00cd7308 */ /* 0x000ff00000000800 */
[----:B------:R-:W0:Y:S08]  /*291a0*/  MUFU.EX2 R210, R127 ;  /* 0x0000007f00d27308 */ /* 0x000e300000000800 */
[----:B------:R-:W-:Y:S08]  /*291b0*/  MUFU.EX2 R209, R128 ;  /* 0x0000008000d17308 */ /* 0x000ff00000000800 */
[----:B------:R-:W0:Y:S08]  /*291c0*/  MUFU.EX2 R208, R129 ;  /* 0x0000008100d07308 */ /* 0x000e300000000800 */
[----:B------:R-:W-:Y:S08]  /*291d0*/  MUFU.EX2 R207, R130 ;  /* 0x0000008200cf7308 */ /* 0x000ff00000000800 */
[----:B------:R-:W1:Y:S01]  /*291e0*/  MUFU.EX2 R206, R131 ;  /* 0x0000008300ce7308 */ /* 0x000e620000000800 */
[----:B--2---:R-:W-:Y:S01]  /*291f0*/  FADD R134, R82, R134 ;  /* 0x0000008652867221 */ /* 0x004fe20000000000 */
[----:B------:R-:W-:Y:S01]  /*29200*/  F2FP.F16.F32.PACK_AB R40, R100, R99 ;  /* 0x000000636428723e */ /* 0x000fe200000000ff */
[----:B------:R2:W-:Y:S01]  /*29210*/  STS.U16 [R132+UR4+0x32300], R4 ;  /* 0x0323000484007988 */ /* 0x0005e20008000404 */
[----:B------:R-:W-:Y:S01]  /*29220*/  F2FP.F16.F32.PACK_AB R32, R59, R58 ;  /* 0x0000003a3b20723e */ /* 0x000fe200000000ff */
[----:B0-----:R-:W-:Y:S01]  /*29230*/  FADD R134, R80, R134 ;  /* 0x0000008650867221 */ /* 0x001fe20000000000 */
[----:B------:R-:W-:Y:S01]  /*29240*/  F2FP.F16.F32.PACK_AB R34, R63, R62 ;  /* 0x0000003e3f22723e */ /* 0x000fe200000000ff */
[----:B------:R0:W-:Y:S01]  /*29250*/  STS.U16 [R132+UR4+0x32700], R6 ;  /* 0x0327000684007988 */ /* 0x0001e20008000404 */
[----:B------:R-:W-:-:S02]  /*29260*/  F2FP.F16.F32.PACK_AB R35, R65, R64 ;  /* 0x000000404123723e */ /* 0x000fc400000000ff */
[----:B------:R-:W-:Y:S01]  /*29270*/  F2FP.F16.F32.PACK_AB R36, R67, R66 ;  /* 0x000000424324723e */ /* 0x000fe200000000ff */
[----:B------:R1:W-:Y:S01]  /*29280*/  STS.U16 [R132+UR4+0x32b00], R7 ;  /* 0x032b000784007988 */ /* 0x0003e20008000404 */
[----:B------:R-:W-:Y:S02]  /*29290*/  LOP3.LUT R100, R0, 0x70, RZ, 0x3c, !PT ;  /* 0x0000007000647812 */ /* 0x000fe400078e3cff */
[----:B--2---:R-:W-:Y:S01]  /*292a0*/  F2FP.F16.F32.PACK_AB R4, R227, R228 ;  /* 0x000000e4e304723e */ /* 0x004fe200000000ff */
[----:B------:R2:W-:Y:S01]  /*292b0*/  STS.U16 [R132+UR4+0x32f00], R5 ;  /* 0x032f000584007988 */ /* 0x0005e20008000404 */
[----:B------:R-:W-:Y:S02]  /*292c0*/  F2FP.F16.F32.PACK_AB R8, R219, R220 ;  /* 0x000000dcdb08723e */ /* 0x000fe400000000ff */
[----:B0-----:R-:W-:Y:S01]  /*292d0*/  F2FP.F16.F32.PACK_AB R6, R223, R224 ;  /* 0x000000e0df06723e */ /* 0x001fe200000000ff */
[----:B------:R0:W-:Y:S01]  /*292e0*/  STS.U16 [R132+UR4+0x33300], R9 ;  /* 0x0333000984007988 */ /* 0x0001e20008000404 */
[----:B------:R-:W-:-:S02]  /*292f0*/  F2FP.F16.F32.PACK_AB R38, R71, R70 ;  /* 0x000000464726723e */ /* 0x000fc400000000ff */
[----:B-1----:R-:W-:Y:S02]  /*29300*/  F2FP.F16.F32.PACK_AB R7, R221, R222 ;  /* 0x000000dedd07723e */ /* 0x002fe400000000ff */
[----:B------:R-:W-:Y:S02]  /*29310*/  F2FP.F16.F32.PACK_AB R39, R73, R72 ;  /* 0x000000484927723e */ /* 0x000fe400000000ff */
[----:B--2---:R-:W-:Y:S02]  /*29320*/  F2FP.F16.F32.PACK_AB R5, R225, R226 ;  /* 0x000000e2e105723e */ /* 0x004fe400000000ff */
[----:B------:R-:W-:Y:S02]  /*29330*/  F2FP.F16.F32.PACK_AB R41, R102, R101 ;  /* 0x000000656629723e */ /* 0x000fe400000000ff */
[----:B0-----:R-:W-:Y:S02]  /*29340*/  F2FP.F16.F32.PACK_AB R9, R217, R218 ;  /* 0x000000dad909723e */ /* 0x001fe400000000ff */
        /* <DEDUP_REMOVED lines=19> */
[----:B---3--:R-:W-:Y:S02]  /*29480*/  F2FP.F16.F32.PACK_AB R62, R108, R80 ;  /* 0x000000506c3e723e */ /* 0x008fe400000000ff */
[----:B------:R-:W-:Y:S02]  /*29490*/  F2FP.F16.F32.PACK_AB R63, R121, R120 ;  /* 0x00000078793f723e */ /* 0x000fe400000000ff */
[----:B------:R-:W-:Y:S02]  /*294a0*/  F2FP.F16.F32.PACK_AB R64, R123, R122 ;  /* 0x0000007a7b40723e */ /* 0x000fe400000000ff */
[----:B------:R-:W-:Y:S02]  /*294b0*/  F2FP.F16.F32.PACK_AB R65, R210, R205 ;  /* 0x000000cdd241723e */ /* 0x000fe400000000ff */
[----:B------:R-:W-:Y:S02]  /*294c0*/  F2FP.F16.F32.PACK_AB R66, R208, R209 ;  /* 0x000000d1d042723e */ /* 0x000fe400000000ff */
[----:B------:R-:W-:Y:S01]  /*294d0*/  F2FP.F16.F32.PACK_AB R67, R206, R207 ;  /* 0x000000cfce43723e */ /* 0x000fe200000000ff */
[----:B------:R-:W-:Y:S01]  /*294e0*/  FADD R134, R108, R134 ;  /* 0x000000866c867221 */ /* 0x000fe20000000000 */
        /* <DEDUP_REMOVED lines=10> */
[----:B------:R-:W-:-:S03]  /*29590*/  FADD R80, R120, R134 ;  /* 0x0000008678507221 */ /* 0x000fc60000000000 */
[----:B------:R-:W-:Y:S01]  /*295a0*/  STS.U16 [R100+UR4+0x30380], R85 ;  /* 0x0303805564007988 */ /* 0x000fe20008000404 */
[----:B------:R-:W-:Y:S03]  /*295b0*/  STTM.x64 tmem[UR7+0x180], R4 ;  /* 0x00018004000079ed */ /* 0x000fe60008340007 */
        /* <DEDUP_REMOVED lines=30> */
[----:B------:R1:W-:Y:S01]  /*297a0*/  STS.U16 [R100+UR4+0x37f80], R144 ;  /* 0x037f809064007988 */ /* 0x0003e20008000404 */
[----:B------:R-:W2:Y:S02]  /*297b0*/  FENCE.VIEW.ASYNC.T ;  /* 0x00000000000073c6 */ /* 0x000ea40000000200 */
[----:B--2---:R-:W-:Y:S06]  /*297c0*/  BAR.SYNC.DEFER_BLOCKING 0x0 ;  /* 0x0000000000007b1d */ /* 0x004fec0000010000 */
[----:B0-----:R-:W-:Y:S01]  /*297d0*/  LDTM.x64 R16, tmem[UR7] ;  /* 0x00000007001079ee */ /* 0x001fe20008340000 */
[----:B-1----:R-:W0:Y:S01]  /*297e0*/  LDTM.x64 R124, tmem[UR7+0x40] ;  /* 0x00004007007c79ee */ /* 0x002e220008340000 */
[----:B------:R-:W-:-:S04]  /*297f0*/  FADD R0, -R196, R249 ;  /* 0x000000f9c4007221 */ /* 0x000fc80000000100 */
[----:B------:R-:W-:-:S06]  /*29800*/  FMUL R0, R0, 1.4426950216293334961 ;  /* 0x3fb8aa3b00007820 */ /* 0x000fcc0000400000 */
[----:B------:R-:W1:Y:S01]  /*29810*/  MUFU.EX2 R0, R0 ;  /* 0x0000000000007308 */ /* 0x000e620000000800 */
[----:B0-----:R-:W-:Y:S04]  /*29820*/  STL.64 [R1+0x100], R136 ;  /* 0x0001008801007387 */ /* 0x001fe80000100a00 */
[----:B------:R-:W-:Y:S04]  /*29830*/  STL.64 [R1+0x108], R138 ;  /* 0x0001088a01007387 */ /* 0x000fe80000100a00 */
[----:B------:R-:W-:Y:S04]  /*29840*/  STL.64 [R1+0x110], R140 ;  /* 0x0001108c01007387 */ /* 0x000fe80000100a00 */
[----:B------:R-:W-:Y:S01]  /*29850*/  STL.64 [R1+0x118], R142 ;  /* 0x0001188e01007387 */ /* 0x000fe20000100a00 */
[----:B------:R-:W-:-:S03]  /*29860*/  MOV R12, R132 ;  /* 0x00000084000c7202 */ /* 0x000fc60000000f00 */
[----:B------:R-:W-:Y:S01]  /*29870*/  STL.64 [R1+0x120], R144 ;  /* 0x0001209001007387 */ /* 0x000fe20000100a00 */
[----:B------:R-:W-:-:S03]  /*29880*/  MOV R13, R133 ;  /* 0x00000085000d7202 */ /* 0x000fc60000000f00 */
[----:B------:R-:W-:Y:S01]  /*29890*/  STL.64 [R1+0x128], R146 ;  /* 0x0001289201007387 */ /* 0x000fe20000100a00 */
[----:B------:R-:W-:Y:S02]  /*298a0*/  MOV R14, R134 ;  /* 0x00000086000e7202 */ /* 0x000fe40000000f00 */
[----:B------:R-:W-:Y:S01]  /*298b0*/  MOV R15, R135 ;  /* 0x00000087000f7202 */ /* 0x000fe20000000f00 */
[----:B------:R-:W-:Y:S01]  /*298c0*/  STL.64 [R1+0x130], R148 ;  /* 0x0001309401007387 */ /* 0x000fe20000100a00 */
[----:B------:R-:W-:Y:S02]  /*298d0*/  MOV R197, R151 ;  /* 0x0000009700c57202 */ /* 0x000fe40000000f00 */
[----:B------:R-:W-:Y:S01]  /*298e0*/  MOV R202, R152 ;  /* 0x0000009800ca7202 */ /* 0x000fe20000000f00 */
[----:B------:R0:W-:Y:S01]  /*298f0*/  STL [R1+0x138], R150 ;  /* 0x0001389601007387 */ /* 0x0001e20000100800 */
[----:B------:R-:W-:Y:S02]  /*29900*/  MOV R203, R153 ;  /* 0x0000009900cb7202 */ /* 0x000fe40000000f00 */
[----:B------:R-:W-:-:S02]  /*29910*/  MOV R250, R154 ;  /* 0x0000009a00fa7202 */ /* 0x000fc40000000f00 */
[----:B------:R-:W-:Y:S02]  /*29920*/  MOV R252, R155 ;  /* 0x0000009b00fc7202 */ /* 0x000fe40000000f00 */
[----:B------:R-:W-:Y:S02]  /*29930*/  MOV R251, R156 ;  /* 0x0000009c00fb7202 */ /* 0x000fe40000000f00 */
[----:B------:R-:W-:Y:S02]  /*29940*/  MOV R204, R157 ;  /* 0x0000009d00cc7202 */ /* 0x000fe40000000f00 */
[----:B------:R-:W-:Y:S02]  /*29950*/  MOV R201, R158 ;  /* 0x0000009e00c97202 */ /* 0x000fe40000000f00 */
        /* <DEDUP_REMOVED lines=29> */
[----:B0-----:R-:W0:Y:S01]  /*29b30*/  LDTM.x64 R132, tmem[UR7+0x80] ;  /* 0x00008007008479ee */ /* 0x001e220008340000 */
[----:B------:R-:W-:Y:S01]  /*29b40*/  FADD R80, R121, R80 ;  /* 0x0000005079507221 */ /* 0x000fe20000000000 */
[C---:B-1----:R-:W-:Y:S01]  /*29b50*/  FMUL R65, R0.reuse, R65 ;  /* 0x0000004100417220 */ /* 0x042fe20000400000 */
[C---:B------:R-:W-:Y:S01]  /*29b60*/  FMUL R16, R0.reuse, R16 ;  /* 0x0000001000107220 */ /* 0x040fe20000400000 */
[----:B------:R-:W-:Y:S01]  /*29b70*/  FMUL R17, R0, R17 ;  /* 0x0000001100117220 */ /* 0x000fe20000400000 */
[----:B------:R-:W-:Y:S01]  /*29b80*/  FADD R80, R122, R80 ;  /* 0x000000507a507221 */ /* 0x000fe20000000000 */
        /* <DEDUP_REMOVED lines=43> */
[----:B------:R-:W-:Y:S01]  /*29e40*/  MOV R4, R124 ;  /* 0x0000007c00047202 */ /* 0x000fe20000000f00 */
        /* <DEDUP_REMOVED lines=25> */
[----:B0-----:R-:W-:-:S02]  /*29fe0*/  MOV R224, R132 ;  /* 0x0000008400e07202 */ /* 0x001fc40000000f00 */
        /* <DEDUP_REMOVED lines=63> */
[----:B------:R-:W0:Y:S01]  /*2a3e0*/  LDTM.x64 R132, tmem[UR7+0xc0] ;  /* 0x0000c007008479ee */ /* 0x000e220008340000 */
[----:B------:R-:W-:Y:S01]  /*2a3f0*/  NOP ;  /* 0x0000000000007918 */ /* 0x000fe20000000000 */
[----:B0-----:R0:W-:Y:S02]  /*2a400*/  STTM.x64 tmem[UR7], R16 ;  /* 0x00000010000079ed */ /* 0x0011e40008340007 */
[----:B0-----:R-:W2:Y:S04]  /*2a410*/  LDL.LU R65, [R1+0x100] ;  /* 0x0001000001417983 */ /* 0x001ea80000300800 */
        /* <DEDUP_REMOVED lines=14> */
[C---:B------:R-:W-:Y:S01]  /*2a500*/  FMUL R31, R0.reuse, R197 ;  /* 0x000000c5001f7220 */ /* 0x040fe20000400000 */
[C---:B------:R-:W-:Y:S01]  /*2a510*/  FMUL R32, R0.reuse, R202 ;  /* 0x000000ca00207220 */ /* 0x040fe20000400000 */
[C---:B------:R-:W-:Y:S01]  /*2a520*/  FMUL R33, R0.reuse, R203 ;  /* 0x000000cb00217220 */ /* 0x040fe20000400000 */
[----:B------:R0:W5:Y:S01]  /*2a530*/  LDL.LU R197, [R1+0x1098] ;  /* 0x0010980001c57983 */ /* 0x0001620000300800 */
[----:B------:R-:W-:-:S03]  /*2a540*/  FMUL R34, R0, R250 ;  /* 0x000000fa00227220 */ /* 0x000fc60000400000 */
[----:B------:R0:W5:Y:S04]  /*2a550*/  LDL.LU R202, [R1+0x1094] ;  /* 0x0010940001ca7983 */ /* 0x0001680000300800 */
[----:B------:R0:W5:Y:S04]  /*2a560*/  LDL.LU R203, [R1+0x1090] ;  /* 0x0010900001cb7983 */ /* 0x0001680000300800 */
[----:B------:R-:W4:Y:S01]  /*2a570*/  LDL.LU R250, [R1+0x108c] ;  /* 0x00108c0001fa7983 */ /* 0x000f220000300800 */
        /* <DEDUP_REMOVED lines=42> */
[----:B------:R-:W-:Y:S01]  /*2a820*/  FADD R80, R123, R80 ;  /* 0x000000507b507221 */ /* 0x000fe20000000000 */
[----:B------:R0:W5:Y:S01]  /*2a830*/  LDL.LU R252, [R1+0x1088] ;  /* 0x0010880001fc7983 */ /* 0x0001620000300800 */
[C---:B------:R-:W-:Y:S01]  /*2a840*/  FMUL R81, R0.reuse, R81 ;  /* 0x0000005100517220 */ /* 0x040fe20000400000 */
[C---:B------:R-:W-:Y:S01]  /*2a850*/  FMUL R82, R0.reuse, R82 ;  /* 0x0000005200527220 */ /* 0x040fe20000400000 */
[----:B------:R-:W-:Y:S01]  /*2a860*/  FADD R205, R205, R80 ;  /* 0x00000050cdcd7221 */ /* 0x000fe20000000000 */
[----:B------:R0:W5:Y:S01]  /*2a870*/  LDL.LU R251, [R1+0x1084] ;  /* 0x0010840001fb7983 */ /* 0x0001620000300800 */
[C---:B------:R-:W-:Y:S01]  /*2a880*/  FMUL R80, R0.reuse, R212 ;  /* 0x000000d400507220 */ /* 0x040fe20000400000 */
[C---:B------:R-:W-:Y:S01]  /*2a890*/  FMUL R83, R0.reuse, R83 ;  /* 0x0000005300537220 */ /* 0x040fe20000400000 */
[C---:B------:R-:W-:Y:S01]  /*2a8a0*/  FMUL R84, R0.reuse, R84 ;  /* 0x0000005400547220 */ /* 0x040fe20000400000 */
[----:B------:R0:W5:Y:S01]  /*2a8b0*/  LDL.LU R204, [R1+0x1080] ;  /* 0x0010800001cc7983 */ /* 0x0001620000300800 */
        /* <DEDUP_REMOVED lines=47> */
[----:B------:R0:W5:Y:S04]  /*2abb0*/  LDL.LU R201, [R1+0x107c] ;  /* 0x00107c0001c97983 */ /* 0x0001680000300800 */
[----:B------:R0:W5:Y:S04]  /*2abc0*/  LDL.LU R200, [R1+0x1078] ;  /* 0x0010780001c87983 */ /* 0x0001680000300800 */
[----:B------:R0:W5:Y:S04]  /*2abd0*/  LDL.LU R199, [R1+0x1074] ;  /* 0x0010740001c77983 */ /* 0x0001680000300800 */
[----:B------:R0:W5:Y:S04]  /*2abe0*/  LDL.LU R198, [R1+0x1070] ;  /* 0x0010700001c67983 */ /* 0x0001680000300800 */
[----:B------:R0:W5:Y:S01]  /*2abf0*/  LDL.LU R3, [R1+0x106c] ;  /* 0x00106c0001037983 */ /* 0x0001620000300800 */
[C---:B--2---:R-:W-:Y:S01]  /*2ac00*/  FMUL R16, R0.reuse, R65 ;  /* 0x0000004100107220 */ /* 0x044fe20000400000 */
[C---:B------:R-:W-:Y:S01]  /*2ac10*/  FMUL R65, R0.reuse, R227 ;  /* 0x000000e300417220 */ /* 0x040fe20000400000 */
        /* <DEDUP_REMOVED lines=19> */
[----:B------:R1:W-:Y:S01]  /*2ad50*/  STTM.x64 tmem[UR7+0x40], R4 ;  /* 0x00004004000079ed */ /* 0x0003e20008340007 */
        /* <DEDUP_REMOVED lines=8> */
[----:B------:R-:W-:-:S04]  /*2ade0*/  FMUL R79, R0, R213 ;  /* 0x000000d5004f7220 */ /* 0x000fc80000400000 */
[----:B------:R-:W-:Y:S01]  /*2adf0*/  STTM.x64 tmem[UR7+0x80], R68 ;  /* 0x00008044000079ed */ /* 0x000fe20008340007 */
[C---:B-1----:R-:W-:Y:S01]  /*2ae00*/  FMUL R4, R0.reuse, R132 ;  /* 0x0000008400047220 */ /* 0x042fe20000400000 */
        /* <DEDUP_REMOVED lines=63> */
[----:B------:R1:W-:Y:S01]  /*2b200*/  STTM.x64 tmem[UR7+0xc0], R4 ;  /* 0x0000c004000079ed */ /* 0x0003e20008340007 */
[----:B------:R-:W2:Y:S02]  /*2b210*/  FENCE.VIEW.ASYNC.T ;  /* 0x00000000000073c6 */ /* 0x000ea40000000200 */
[----:B--2---:R-:W-:Y:S01]  /*2b220*/  BAR.SYNC.DEFER_BLOCKING 0x0 ;  /* 0x0000000000007b1d */ /* 0x004fe20000010000 */
[----:B------:R-:W-:-:S05]  /*2b230*/  FADD R205, R210, R205 ;  /* 0x000000cdd2cd7221 */ /* 0x000fca0000000000 */
[----:B-1----:R0:W5:Y:S01]  /*2b240*/  LDL.LU R4, [R1+0x13c] ;  /* 0x00013c0001047983 */ /* 0x0021620000300800 */
[----:B------:R1:W-:Y:S06]  /*2b250*/  MEMBAR.ALL.CTA ;  /* 0x0000000000007992 */ /* 0x0003ec0000008000 */
[----:B-1----:R-:W1:Y:S01]  /*2b260*/  FENCE.VIEW.ASYNC.S ;  /* 0x00000000000073c6 */ /* 0x002e620000000000 */
[----:B------:R-:W-:Y:S01]  /*2b270*/  FADD R205, R209, R205 ;  /* 0x000000cdd1cd7221 */ /* 0x000fe20000000000 */
[----:B------:R-:W-:-:S03]  /*2b280*/  LEA R5, R250, UR4, 0x3 ;  /* 0x00000004fa057c11 */ /* 0x000fc6000f8e18ff */
[----:B------:R-:W-:Y:S01]  /*2b290*/  FADD R205, R208, R205 ;  /* 0x000000cdd0cd7221 */ /* 0x000fe20000000000 */
[----:B------:R-:W-:-:S03]  /*2b2a0*/  IADD3 R5, PT, PT, R5, 0x40000, RZ ;  /* 0x0004000005057810 */ /* 0x000fc60007ffe0ff */
[----:B------:R-:W-:Y:S01]  /*2b2b0*/  FADD R205, R207, R205 ;  /* 0x000000cdcfcd7221 */ /* 0x000fe20000000000 */
[----:B------:R-:W-:-:S03]  /*2b2c0*/  R2UR UR6, R5 ;  /* 0x00000000050672ca */ /* 0x000fc600000e0000 */
[----:B------:R-:W-:Y:S01]  /*2b2d0*/  FADD R206, R206, R205 ;  /* 0x000000cdcece7221 */ /* 0x000fe20000000000 */
[----:B-1----:R-:W-:Y:S06]  /*2b2e0*/  BAR.SYNC.DEFER_BLOCKING 0x0 ;  /* 0x0000000000007b1d */ /* 0x002fec0000010000 */
[----:B0-----:R-:W-:Y:S05]  /*2b2f0*/  @P1 BRA `(.L_x_17) ;  /* 0x00000004003c1947 */ /* 0x001fea0003800000 */
[----:B------:R-:W2:Y:S04]  /*2b300*/  LDL R211, [R1+0x140] ;  /* 0x0001400001d37983 */ /* 0x000ea80000100800 */
[----:B------:R-:W3:Y:S04]  /*2b310*/  LDL.64 R222, [R1+0x6a0] ;  /* 0x0006a00001de7983 */ /* 0x000ee80000100a00 */
[----:B------:R-:W4:Y:S04]  /*2b320*/  LDL.64 R220, [R1+0x698] ;  /* 0x0006980001dc7983 */ /* 0x000f280000100a00 */
[----:B------:R-:W3:Y:S04]  /*2b330*/  LDL.64 R218, [R1+0x690] ;  /* 0x0006900001da7983 */ /* 0x000ee80000100a00 */
[----:B------:R-:W3:Y:S04]  /*2b340*/  LDL.64 R216, [R1+0x688] ;  /* 0x0006880001d87983 */ /* 0x000ee80000100a00 */
[----:B------:R-:W4:Y:S04]  /*2b350*/  LDL.64 R214, [R1+0x680] ;  /* 0x0006800001d67983 */ /* 0x000f280000100a00 */
[----:B------:R-:W4:Y:S01]  /*2b360*/  LDL.64 R212, [R1+0x678] ;  /* 0x0006780001d47983 */ /* 0x000f220000100a00 */
[----:B------:R-:W-:-:S13]  /*2b370*/  ELECT P3, URZ, PT ;  /* 0x0000000000ff782f */ /* 0x000fda0003860000 */
[----:B------:R-:W-:-:S04]  /*2b380*/  @P3 MOV R7, 0x40004040 ;  /* 0x4000404000073802 */ /* 0x000fc80000000f00 */
[----:B------:R-:W-:Y:S01]  /*2b390*/  @P3 R2UR UR71, R7 ;  /* 0x00000000074732ca */ /* 0x000fe200000e0000 */
[----:B------:R-:W-:Y:S01]  /*2b3a0*/  UMOV UR72, 0x0 ;  /* 0x0000000000487882 */ /* 0x000fe20000000000 */
[----:B------:R-:W-:Y:S01]  /*2b3b0*/  UMOV UR73, 0x8400010 ;  /* 0x0840001000497882 */ /* 0x000fe20000000000 */
[----:B------:R-:W-:Y:S02]  /*2b3c0*/  MOV.SPILL R5, UR21 ;  /* 0x0000001500057c02 */ /* 0x000fe40009000f00 */
[----:B------:R-:W-:Y:S02]  /*2b3d0*/  MOV.SPILL R8, UR20 ;  /* 0x0000001400087c02 */ /* 0x000fe40009000f00 */
[----:B------:R-:W-:Y:S02]  /*2b3e0*/  MOV.SPILL R9, UR19 ;  /* 0x0000001300097c02 */ /* 0x000fe40009000f00 */
[----:B------:R-:W-:Y:S02]  /*2b3f0*/  MOV.SPILL R10, UR18 ;  /* 0x00000012000a7c02 */ /* 0x000fe40009000f00 */
[----:B------:R-:W-:-:S02]  /*2b400*/  MOV.SPILL R11, UR17 ;  /* 0x00000011000b7c02 */ /* 0x000fc40009000f00 */
[----:B------:R-:W-:Y:S02]  /*2b410*/  MOV.SPILL R12, UR16 ;  /* 0x00000010000c7c02 */ /* 0x000fe40009000f00 */
[----:B------:R-:W-:Y:S02]  /*2b420*/  MOV.SPILL R13, UR15 ;  /* 0x0000000f000d7c02 */ /* 0x000fe40009000f00 */
[----:B------:R-:W-:Y:S01]  /*2b430*/  MOV.SPILL R14, UR14 ;  /* 0x0000000e000e7c02 */ /* 0x000fe20009000f00 */
[----:B------:R-:W-:Y:S01]  /*2b440*/  HFMA2 R7, -RZ, RZ, 0, 0 ;  /* 0x00000000ff077431 */ /* 0x000fe200000001ff */
[----:B------:R-:W-:Y:S02]  /*2b450*/  MOV.SPILL R15, UR11 ;  /* 0x0000000b000f7c02 */ /* 0x000fe40009000f00 */
[----:B------:R-:W-:Y:S02]  /*2b460*/  MOV.SPILL R16, UR10 ;  /* 0x0000000a00107c02 */ /* 0x000fe40009000f00 */
[----:B------:R-:W-:-:S02]  /*2b470*/  MOV.SPILL R17, UR9 ;  /* 0x0000000900117c02 */ /* 0x000fc40009000f00 */
[----:B------:R-:W-:Y:S02]  /*2b480*/  MOV.SPILL R18, UR8 ;  /* 0x0000000800127c02 */ /* 0x000fe40009000f00 */
[----:B--2---:R-:W-:-:S13]  /*2b490*/  R2UR UR70, R211 ;  /* 0x00000000d34672ca */ /* 0x004fda00000e0000 */
[----:B------:R-:W-:-:S04]  /*2b4a0*/  MOV R6, UR70 ;  /* 0x0000004600067c02 */ /* 0x000fc80008000f00 */
[----:B------:R-:W-:Y:S02]  /*2b4b0*/  @P3 R2UR UR70, R6 ;  /* 0x00000000064632ca */ /* 0x000fe400000e0000 */
[----:B---3--:R-:W-:Y:S02]  /*2b4c0*/  R2UR UR20, R222 ;  /* 0x00000000de1472ca */ /* 0x008fe400000e0000 */
[----:B------:R-:W-:-:S09]  /*2b4d0*/  R2UR UR21, R223 ;  /* 0x00000000df1572ca */ /* 0x000fd200000e0000 */
[----:B------:R0:W-:Y:S02]  /*2b4e0*/  UTCHMMA tmem[UR75], gdesc[UR70], tmem[UR5], tmem[UR72], idesc[UR73], UPT ;  /* 0x00ff48464b0079ea */ /* 0x0001e4000b800005 */
[----:B0-----:R-:W-:Y:S01]  /*2b4f0*/  UIADD3 UR72, UPT, UPT, UR5, 0x188, URZ ;  /* 0x0000018805487890 */ /* 0x001fe2000fffe0ff */
[----:B------:R-:W-:Y:S01]  /*2b500*/  UMOV UR70, 0x0 ;  /* 0x0000000000467882 */ /* 0x000fe20000000000 */
[----:B------:R-:W-:-:S07]  /*2b510*/  UMOV UR71, 0x8400010 ;  /* 0x0840001000477882 */ /* 0x000fce0000000000 */
[----:B------:R0:W-:Y:S01]  /*2b520*/  UTCHMMA tmem[UR72], gdesc[UR12], tmem[UR5], tmem[UR70], idesc[UR71], UPT ;  /* 0x00ff460c480079ea */ /* 0x0001e2000b800005 */
[----:B----4-:R-:W-:Y:S02]  /*2b530*/  R2UR UR18, R220 ;  /* 0x00000000dc1272ca */ /* 0x010fe400000e0000 */
[----:B------:R-:W-:Y:S01]  /*2b540*/  R2UR UR19, R221 ;  /* 0x00000000dd1372ca */ /* 0x000fe200000e0000 */
[----:B0-----:R-:W-:Y:S01]  /*2b550*/  UIADD3 UR70, UPT, UPT, UR5, 0x190, URZ ;  /* 0x0000019005467890 */ /* 0x001fe2000fffe0ff */
[----:B------:R-:W-:-:S08]  /*2b560*/  UMOV UR72, 0x0 ;  /* 0x0000000000487882 */ /* 0x000fd00000000000 */
[----:B------:R0:W-:Y:S01]  /*2b570*/  UTCHMMA tmem[UR70], gdesc[UR20], tmem[UR5], tmem[UR72], idesc[UR73], UPT ;  /* 0x00ff4814460079ea */ /* 0x0001e2000b800005 */
[----:B------:R-:W-:Y:S02]  /*2b580*/  R2UR UR16, R218 ;  /* 0x00000000da1072ca */ /* 0x000fe400000e0000 */
        /* <DEDUP_REMOVED lines=12> */
[----:B------:R-:W-:Y:S01]  /*2b650*/  UMOV UR71, 0x8400010 ;  /* 0x0840001000477882 */ /* 0x000fe20000000000 */
[----:B------:R-:W-:-:S07]  /*2b660*/  MOV R6, UR6 ;  /* 0x0000000600067c02 */ /* 0x000fce0008000f00 */
[----:B------:R0:W-:Y:S01]  /*2b670*/  UTCHMMA tmem[UR72], gdesc[UR14], tmem[UR5], tmem[UR70], idesc[UR71], UPT ;  /* 0x00ff460e480079ea */ /* 0x0001e2000b800005 */
[----:B------:R-:W-:Y:S01]  /*2b680*/  @P3 MOV R6, R6 ;  /* 0x0000000600063202 */ /* 0x000fe20000000f00 */
[----:B0-----:R-:W-:Y:S01]  /*2b690*/  UIADD3 UR70, UPT, UPT, UR5, 0x1b0, URZ ;  /* 0x000001b005467890 */ /* 0x001fe2000fffe0ff */
[----:B------:R-:W-:Y:S01]  /*2b6a0*/  UMOV UR72, 0x0 ;  /* 0x0000000000487882 */ /* 0x000fe20000000000 */
[----:B------:R-:W-:Y:S02]  /*2b6b0*/  R2UR UR8, R212 ;  /* 0x00000000d40872ca */ /* 0x000fe400000e0000 */
[----:B------:R-:W-:-:S05]  /*2b6c0*/  R2UR UR9, R213 ;  /* 0x00000000d50972ca */ /* 0x000fca00000e0000 */
[----:B------:R0:W-:Y:S02]  /*2b6d0*/  UTCHMMA tmem[UR70], gdesc[UR10], tmem[UR5], tmem[UR72], idesc[UR73], UPT ;  /* 0x00ff480a460079ea */ /* 0x0001e4000b800005 */
[----:B0-----:R-:W-:Y:S01]  /*2b6e0*/  @P3 R2UR UR73, R6 ;  /* 0x00000000064932ca */ /* 0x001fe200000e0000 */
[----:B------:R-:W-:Y:S01]  /*2b6f0*/  UIADD3 UR72, UPT, UPT, UR5, 0x1b8, URZ ;  /* 0x000001b805487890 */ /* 0x000fe2000fffe0ff */
[----:B------:R-:W-:-:S08]  /*2b700*/  UMOV UR70, 0x0 ;  /* 0x0000000000467882 */ /* 0x000fd00000000000 */
[----:B------:R0:W-:Y:S03]  /*2b710*/  UTCHMMA tmem[UR72], gdesc[UR8], tmem[UR5], tmem[UR70], idesc[UR71], UPT ;  /* 0x00ff4608480079ea */ /* 0x0001e6000b800005 */
[----:B------:R1:W-:Y:S01]  /*2b720*/  UTCBAR [UR73], URZ ;  /* 0x000000ff490073e9 */ /* 0x0003e200080000ff */
[----:B------:R-:W-:Y:S02]  /*2b730*/  R2UR.FILL UR21, R5 ;  /* 0x00000000051572ca */ /* 0x000fe400004e0000 */
[----:B------:R-:W-:Y:S02]  /*2b740*/  R2UR.FILL UR20, R8 ;  /* 0x00000000081472ca */ /* 0x000fe400004e0000 */
[----:B------:R-:W-:Y:S02]  /*2b750*/  R2UR.FILL UR19, R9 ;  /* 0x00000000091372ca */ /* 0x000fe400004e0000 */
[----:B------:R-:W-:-:S02]  /*2b760*/  R2UR.FILL UR18, R10 ;  /* 0x000000000a1272ca */ /* 0x000fc400004e0000 */
[----:B------:R-:W-:Y:S02]  /*2b770*/  R2UR.FILL UR17, R11 ;  /* 0x000000000b1172ca */ /* 0x000fe400004e0000 */
[----:B------:R-:W-:Y:S02]  /*2b780*/  R2UR.FILL UR16, R12 ;  /* 0x000000000c1072ca */ /* 0x000fe400004e0000 */
[----:B------:R-:W-:Y:S02]  /*2b790*/  R2UR.FILL UR15, R13 ;  /* 0x000000000d0f72ca */ /* 0x000fe400004e0000 */
[----:B------:R-:W-:Y:S02]  /*2b7a0*/  R2UR.FILL UR14, R14 ;  /* 0x000000000e0e72ca */ /* 0x000fe400004e0000 */
[----:B------:R-:W-:Y:S02]  /*2b7b0*/  R2UR.FILL UR11, R15 ;  /* 0x000000000f0b72ca */ /* 0x000fe400004e0000 */
[----:B------:R-:W-:-:S02]  /*2b7c0*/  R2UR.FILL UR10, R16 ;  /* 0x00000000100a72ca */ /* 0x000fc400004e0000 */
[----:B0-----:R-:W-:Y:S02]  /*2b7d0*/  R2UR.FILL UR9, R17 ;  /* 0x00000000110972ca */ /* 0x001fe400004e0000 */
[----:B-1----:R-:W-:-:S15]  /*2b7e0*/  R2UR.FILL UR8, R18 ;  /* 0x00000000120872ca */ /* 0x002fde00004e0000 */
.L_x_17:
[----:B------:R-:W0:Y:S01]  /*2b7f0*/  LDC R6, c[0x0][0x3c4] ;  /* 0x0000f100ff067b82 */ /* 0x000e220000000800 */
[----:B-----5:R-:W-:Y:S01]  /*2b800*/  FFMA R252, R0, R252, R206 ;  /* 0x000000fc00fc7223 */ /* 0x020fe200000000ce */
[----:B------:R-:W-:Y:S02]  /*2b810*/  IADD3 R250, PT, PT, R250, 0x1, RZ ;  /* 0x00000001fafa7810 */ /* 0x000fe40007ffe0ff */
[----:B------:R-:W-:Y:S02]  /*2b820*/  IADD3 R251, PT, PT, R251, 0x80, RZ ;  /* 0x00000080fbfb7810 */ /* 0x000fe40007ffe0ff */
[C---:B------:R-:W-:Y:S02]  /*2b830*/  ISETP.GT.AND P3, PT, R250.reuse, 0x1, PT ;  /* 0x00000001fa00780c */ /* 0x040fe40003f64270 */
[----:B------:R-:W1:Y:S01]  /*2b840*/  LDC R7, c[0x0][0x3f0] ;  /* 0x0000fc00ff077b82 */ /* 0x000e620000000800 */
[----:B------:R-:W-:Y:S02]  /*2b850*/  MOV R249, R196 ;  /* 0x000000c400f97202 */ /* 0x000fe40000000f00 */
[----:B------:R-:W-:-:S05]  /*2b860*/  SEL R250, R250, RZ, !P3 ;  /* 0x000000fffafa7207 */ /* 0x000fca0005800000 */
[----:B------:R-:W2:Y:S01]  /*2b870*/  LDC R5, c[0x0][0x3d4] ;  /* 0x0000f500ff057b82 */ /* 0x000ea20000000800 */
[----:B0-----:R-:W-:-:S04]  /*2b880*/  SHF.L.U32 R0, R6, 0x7, RZ ;  /* 0x0000000706007819 */ /* 0x001fc800000006ff */
[----:B------:R-:W-:Y:S02]  /*2b890*/  IADD3 R3, PT, PT, R0, R3, RZ ;  /* 0x0000000300037210 */ /* 0x000fe40007ffe0ff */
[----:B-1----:R-:W-:-:S04]  /*2b8a0*/  IADD3 R0, PT, PT, R7, -0x80, RZ ;  /* 0xffffff8007007810 */ /* 0x002fc80007ffe0ff */
[----:B------:R-:W-:Y:S02]  /*2b8b0*/  ISETP.GE.AND P4, PT, R251, R0, PT ;  /* 0x00000000fb00720c */ /* 0x000fe40003f86270 */
[----:B------:R-:W-:Y:S02]  /*2b8c0*/  SEL R0, RZ, 0x1, !P3 ;  /* 0x00000001ff007807 */ /* 0x000fe40005800000 */
[----:B--2---:R-:W-:-:S04]  /*2b8d0*/  SHF.L.U32 R5, R5, 0x7, RZ ;  /* 0x0000000705057819 */ /* 0x004fc800000006ff */
[----:B------:R-:W-:Y:S02]  /*2b8e0*/  IADD3 R2, PT, PT, R5, R2, RZ ;  /* 0x0000000205027210 */ /* 0x000fe40007ffe0ff */
[----:B------:R-:W-:Y:S02]  /*2b8f0*/  LOP3.LUT R5, R4, R0, RZ, 0x3c, !PT ;  /* 0x0000000004057212 */ /* 0x000fe400078e3cff */
[----:B------:R-:W-:-:S03]  /*2b900*/  MOV R0, R4 ;  /* 0x0000000400007202 */ /* 0x000fc60000000f00 */
[----:B------:R2:W-:Y:S01]  /*2b910*/  STL [R1+0x13c], R5 ;  /* 0x00013c0501007387 */ /* 0x0005e20000100800 */
[----:B------:R-:W-:Y:S05]  /*2b920*/  @!P4 BRA `(.L_x_18) ;  /* 0xffffff24007cc947 */ /* 0x000fea000383ffff */
.L_x_13:
[C---:B------:R-:W-:Y:S01]  /*2b930*/  FMUL R0, R252.reuse, 8388608 ;  /* 0x4b000000fc007820 */ /* 0x040fe20000400000 */
[----:B------:R-:W-:Y:S02]  /*2b940*/  FSETP.GEU.AND P3, PT, R252, 1.175494350822287508e-38, PT ;  /* 0x00800000fc00780b */ /* 0x000fe40003f6e000 */
[----:B-----5:R-:W-:Y:S02]  /*2b950*/  MOV R3, 0x3dc6b27f ;  /* 0x3dc6b27f00037802 */ /* 0x020fe40000000f00 */
[----:B0-----:R-:W-:-:S04]  /*2b960*/  FSEL R71, R0, R252, !P3 ;  /* 0x000000fc00477208 */ /* 0x001fc80005800000 */
[----:B------:R-:W-:-:S04]  /*2b970*/  IADD3 R0, PT, PT, R71, -0x3f3504f3, RZ ;  /* 0xc0cafb0d47007810 */ /* 0x000fc80007ffe0ff */
[----:B------:R-:W-:-:S04]  /*2b980*/  LOP3.LUT R2, R0, 0xff800000, RZ, 0xc0, !PT ;  /* 0xff80000000027812 */ /* 0x000fc800078ec0ff */
[----:B------:R-:W-:-:S05]  /*2b990*/  IADD3 R0, PT, PT, R71, -R2, RZ ;  /* 0x8000000247007210 */ /* 0x000fca0007ffe0ff */
[----:B------:R-:W-:Y:S02]  /*2b9a0*/  FADD R68, R0, -1 ;  /* 0xbf80000000447421 */ /* 0x000fe40000000000 */
[----:B------:R-:W0:Y:S02]  /*2b9b0*/  LDC R0, c[0x0][0x3f0] ;  /* 0x0000fc00ff007b82 */ /* 0x000e240000000800 */
[----:B------:R-:W-:-:S04]  /*2b9c0*/  FFMA.FTZ R3, R68, R3, -0.16845393180847167969 ;  /* 0xbe2c7f3044037423 */ /* 0x000fc80000010003 */
[----:B------:R-:W-:-:S04]  /*2b9d0*/  FFMA.FTZ R3, R68, R3, 0.1716887056827545166 ;  /* 0x3e2fcf2a44037423 */ /* 0x000fc80000010003 */
[----:B------:R-:W-:-:S04]  /*2b9e0*/  FFMA.FTZ R3, R68, R3, -0.17900948226451873779 ;  /* 0xbe374e4344037423 */ /* 0x000fc80000010003 */
[----:B------:R-:W-:-:S04]  /*2b9f0*/  FFMA.FTZ R3, R68, R3, 0.20512372255325317383 ;  /* 0x3e520bf444037423 */ /* 0x000fc80000010003 */
[----:B------:R-:W-:-:S04]  /*2ba00*/  FFMA.FTZ R3, R68, R3, -0.24046532809734344482 ;  /* 0xbe763c8b44037423 */ /* 0x000fc80000010003 */
[----:B------:R-:W-:Y:S01]  /*2ba10*/  FFMA.FTZ R3, R68, R3, 0.28857114911079406738 ;  /* 0x3e93bf9944037423 */ /* 0x000fe20000010003 */
[----:B0-----:R-:W-:-:S03]  /*2ba20*/  ISETP.GE.AND P1, PT, R0, 0x1, PT ;  /* 0x000000010000780c */ /* 0x001fc60003f26270 */
[----:B------:R-:W-:Y:S01]  /*2ba30*/  FFMA.FTZ R3, R68, R3, -0.36067417263984680176 ;  /* 0xbeb8aa4944037423 */ /* 0x000fe20000010003 */
[----:B------:R-:W-:-:S03]  /*2ba40*/  FSEL R0, RZ, -23, P3 ;  /* 0xc1b80000ff007808 */ /* 0x000fc60001800000 */
[----:B--2---:R-:W-:-:S06]  /*2ba50*/  FFMA.FTZ R5, R68, R3, 0.48089820146560668945 ;  /* 0x3ef6384a44057423 */ /* 0x004fcc0000010003 */
[----:B------:R-:W-:Y:S05]  /*2ba60*/  @!P1 BRA `(.L_x_19) ;  /* 0x00000000000c9947 */ /* 0x000fea0003800000 */
[----:B------:R-:W-:-:S04]  /*2ba70*/  SHF.L.U32 R4, R4, 0x1f, RZ ;  /* 0x0000001f04047819 */ /* 0x000fc800000006ff */
[----:B------:R-:W0:Y:S02]  /*2ba80*/  SYNCS.PHASECHK.TRANS64.TRYWAIT P1, [UR6], R4 ;  /* 0x00000004ff0075a7 */ /* 0x000e240008021106 */
[----:B0-----:R-:W-:Y:S05]  /*2ba90*/  @!P1 BRA `(.L_x_20) ;  /* 0x0000009400f49947 */ /* 0x001fea0003800000 */
.L_x_19:
[----:B------:R-:W-:Y:S01]  /*2baa0*/  BAR.SYNC.DEFER_BLOCKING 0x0 ;  /* 0x0000000000007b1d */ /* 0x000fe20000010000 */
[----:B------:R-:W-:Y:S01]  /*2bab0*/  ISETP.GE.U32.AND P3, PT, R71, 0x7f800000, PT ;  /* 0x7f8000004700780c */ /* 0x000fe20003f66070 */
[----:B------:R-:W-:Y:S01]  /*2bac0*/  FFMA.FTZ R5, R68, R5, -0.72134751081466674805 ;  /* 0xbf38aa3b44057423 */ /* 0x000fe20000010005 */
[C---:B------:R-:W-:Y:S02]  /*2bad0*/  FSETP.GT.AND P1, PT, |R252|.reuse, 8.50705917302346158658e+37, PT ;  /* 0x7e800000fc00780b */ /* 0x040fe40003f24200 */
[----:B------:R-:W-:Y:S01]  /*2bae0*/  FSETP.GEU.AND P4, PT, |R252|, 1.175494350822287508e-38, PT ;  /* 0x00800000fc00780b */ /* 0x000fe20003f8e200 */
[----:B------:R-:W-:Y:S01]  /*2baf0*/  FMUL R69, R68, R5 ;  /* 0x0000000544457220 */ /* 0x000fe20000400000 */
[----:B------:R-:W-:-:S03]  /*2bb00*/  I2FP.F32.S32 R3, R2 ;  /* 0x0000000200037245 */ /* 0x000fc60000201400 */
[C---:B------:R-:W-:Y:S02]  /*2bb10*/  FMUL R69, R68.reuse, R69 ;  /* 0x0000004544457220 */ /* 0x040fe40000400000 */
[----:B------:R-:W-:Y:S02]  /*2bb20*/  FFMA.FTZ R0, R3, 1.1920928955078125e-07, R0 ;  /* 0x3400000003007823 */ /* 0x000fe40000010000 */
[----:B------:R-:W-:Y:S01]  /*2bb30*/  FFMA.FTZ R69, R68, 1.4426950216293334961, R69 ;  /* 0x3fb8aa3b44457823 */ /* 0x000fe20000010045 */
[----:B------:R-:W-:Y:S01]  /*2bb40*/  @P3 MOV R2, 0x7f800000 ;  /* 0x7f80000000023802 */ /* 0x000fe20000000f00 */
[----:B------:R-:W-:Y:S02]  /*2bb50*/  @P1 FMUL R252, R252, 0.25 ;  /* 0x3e800000fcfc1820 */ /* 0x000fe40000400000 */
[----:B------:R-:W-:Y:S02]  /*2bb60*/  FADD R0, R0, R69 ;  /* 0x0000004500007221 */ /* 0x000fe40000000000 */
[C---:B------:R-:W-:Y:S01]  /*2bb70*/  @P3 FFMA.FTZ R0, R71.reuse, R2, +INF ;  /* 0x7f80000047003423 */ /* 0x040fe20000010002 */
[----:B------:R-:W-:Y:S01]  /*2bb80*/  FSETP.NEU.AND P3, PT, R71, RZ, PT ;  /* 0x000000ff4700720b */ /* 0x000fe20003f6d000 */
[----:B------:R-:W-:Y:S01]  /*2bb90*/  @!P4 FMUL R252, R252, 16777216 ;  /* 0x4b800000fcfcc820 */ /* 0x000fe20000400000 */
[----:B------:R-:W0:Y:S02]  /*2bba0*/  @!P2 SYNCS.CCTL.IV [UR4+0x40000] ;  /* 0x04000000ff00a9b1 */ /* 0x000e240008000004 */
[----:B0-----:R-:W-:Y:S01]  /*2bbb0*/  BAR.SYNC.DEFER_BLOCKING 0x0 ;  /* 0x0000000000007b1d */ /* 0x001fe20000010000 */
[----:B------:R-:W-:-:S05]  /*2bbc0*/  FSEL R3, R0, -INF , P3 ;  /* 0xff80000000037808 */ /* 0x000fca0001800000 */
[----:B------:R-:W0:Y:S01]  /*2bbd0*/  MUFU.RCP R0, R252 ;  /* 0x000000fc00007308 */ /* 0x000e220000001000 */
[----:B------:R-:W-:Y:S01]  /*2bbe0*/  FFMA R2, R3, 0.69314718246459960938, R196 ;  /* 0x3f31721803027823 */ /* 0x000fe200000000c4 */
[----:B------:R-:W2:Y:S01]  /*2bbf0*/  LDTM.x64 R4, tmem[UR7] ;  /* 0x00000007000479ee */ /* 0x000ea20008340000 */
[----:B------:R-:W3:Y:S03]  /*2bc00*/  LDTM.x64 R68, tmem[UR7+0x40] ;  /* 0x00004007004479ee */ /* 0x000ee60008340000 */
[----:B------:R0:W-:Y:S01]  /*2bc10*/  STL [R1+0x20], R2 ;  /* 0x0000200201007387 */ /* 0x0001e20000100800 */
[----:B------:R-:W4:Y:S01]  /*2bc20*/  @!P2 SYNCS.CCTL.IV [UR4+0x40008] ;  /* 0x04000800ff00a9b1 */ /* 0x000f220008000004 */
[----:B--2---:R-:W-:Y:S01]  /*2bc30*/  @P1 FMUL R4, R4, 0.25 ;  /* 0x3e80000004041820 */ /* 0x004fe20000400000 */
[----:B------:R-:W-:Y:S01]  /*2bc40*/  @P1 FMUL R24, R24, 0.25 ;  /* 0x3e80000018181820 */ /* 0x000fe20000400000 */
[----:B------:R-:W-:Y:S01]  /*2bc50*/  @P1 FMUL R28, R28, 0.25 ;  /* 0x3e8000001c1c1820 */ /* 0x000fe20000400000 */
[----:B------:R-:W-:Y:S01]  /*2bc60*/  @P1 FMUL R6, R6, 0.25 ;  /* 0x3e80000006061820 */ /* 0x000fe20000400000 */
[----:B------:R-:W-:Y:S01]  /*2bc70*/  @!P4 FMUL R4, R4, 16777216 ;  /* 0x4b8000000404c820 */ /* 0x000fe20000400000 */
[----:B------:R-:W-:Y:S01]  /*2bc80*/  @!P4 FMUL R24, R24, 16777216 ;  /* 0x4b8000001818c820 */ /* 0x000fe20000400000 */
[----:B------:R-:W-:Y:S01]  /*2bc90*/  @P1 FMUL R5, R5, 0.25 ;  /* 0x3e80000005051820 */ /* 0x000fe20000400000 */
[----:B------:R-:W-:Y:S01]  /*2bca0*/  @P1 FMUL R30, R30, 0.25 ;  /* 0x3e8000001e1e1820 */ /* 0x000fe20000400000 */
[C---:B0-----:R-:W-:Y:S01]  /*2bcb0*/  FMUL R2, R0.reuse, R4 ;  /* 0x0000000400027220 */ /* 0x041fe20000400000 */
[----:B------:R-:W-:Y:S01]  /*2bcc0*/  FMUL R4, R0, R24 ;  /* 0x0000001800047220 */ /* 0x000fe20000400000 */
[----:B------:R-:W-:Y:S01]  /*2bcd0*/  @!P4 FMUL R28, R28, 16777216 ;  /* 0x4b8000001c1cc820 */ /* 0x000fe20000400000 */
[----:B------:R-:W-:Y:S01]  /*2bce0*/  @P1 FMUL R31, R31, 0.25 ;  /* 0x3e8000001f1f1820 */ /* 0x000fe20000400000 */
[----:B------:R-:W-:Y:S01]  /*2bcf0*/  @P1 FMUL R32, R32, 0.25 ;  /* 0x3e80000020201820 */ /* 0x000fe20000400000 */
[----:B------:R-:W-:Y:S01]  /*2bd00*/  @!P4 FMUL R6, R6, 16777216 ;  /* 0x4b8000000606c820 */ /* 0x000fe20000400000 */
[----:B------:R0:W-:Y:S01]  /*2bd10*/  STL [R1+0x18], R4 ;  /* 0x0000180401007387 */ /* 0x0001e20000100800 */
[----:B------:R-:W-:Y:S01]  /*2bd20*/  @!P4 FMUL R5, R5, 16777216 ;  /* 0x4b8000000505c820 */ /* 0x000fe20000400000 */
[----:B------:R-:W-:Y:S01]  /*2bd30*/  @!P4 FMUL R30, R30, 16777216 ;  /* 0x4b8000001e1ec820 */ /* 0x000fe20000400000 */
[----:B------:R-:W-:Y:S01]  /*2bd40*/  @!P4 FMUL R31, R31, 16777216 ;  /* 0x4b8000001f1fc820 */ /* 0x000fe20000400000 */
[----:B------:R-:W-:Y:S01]  /*2bd50*/  @!P4 FMUL R32, R32, 16777216 ;  /* 0x4b8000002020c820 */ /* 0x000fe20000400000 */
[----:B------:R-:W-:Y:S01]  /*2bd60*/  FMUL R132, R0, R6 ;  /* 0x0000000600847220 */ /* 0x000fe20000400000 */
[----:B------:R-:W-:Y:S01]  /*2bd70*/  @P1 FMUL R36, R36, 0.25 ;  /* 0x3e80000024241820 */ /* 0x000fe20000400000 */
[C---:B------:R-:W-:Y:S01]  /*2bd80*/  FMUL R3, R0.reuse, R5 ;  /* 0x0000000500037220 */ /* 0x040fe20000400000 */
[C---:B------:R-:W-:Y:S01]  /*2bd90*/  FMUL R6, R0.reuse, R30 ;  /* 0x0000001e00067220 */ /* 0x040fe20000400000 */
[C---:B------:R-:W-:Y:S01]  /*2bda0*/  FMUL R5, R0.reuse, R31 ;  /* 0x0000001f00057220 */ /* 0x040fe20000400000 */
[----:B0-----:R-:W-:Y:S01]  /*2bdb0*/  FMUL R4, R0, R28 ;  /* 0x0000001c00047220 */ /* 0x001fe20000400000 */
[----:B------:R-:W-:Y:S01]  /*2bdc0*/  @!P4 FMUL R36, R36, 16777216 ;  /* 0x4b8000002424c820 */ /* 0x000fe20000400000 */
[----:B------:R-:W-:Y:S01]  /*2bdd0*/  @P1 FMUL R40, R40, 0.25 ;  /* 0x3e80000028281820 */ /* 0x000fe20000400000 */
[----:B------:R-:W-:Y:S01]  /*2bde0*/  @P1 FMUL R7, R7, 0.25 ;  /* 0x3e80000007071820 */ /* 0x000fe20000400000 */
[----:B------:R-:W-:Y:S01]  /*2bdf0*/  @P1 FMUL R8, R8, 0.25 ;  /* 0x3e80000008081820 */ /* 0x000fe20000400000 */
[----:B------:R0:W-:Y:S01]  /*2be00*/  STL [R1+0x14], R4 ;  /* 0x0000140401007387 */ /* 0x0001e20000100800 */
[----:B------:R-:W-:Y:S01]  /*2be10*/  @P1 FMUL R9, R9, 0.25 ;  /* 0x3e80000009091820 */ /* 0x000fe20000400000 */
[----:B------:R-:W-:Y:S01]  /*2be20*/  @P1 FMUL R10, R10, 0.25 ;  /* 0x3e8000000a0a1820 */ /* 0x000fe20000400000 */
[----:B------:R-:W-:Y:S01]  /*2be30*/  @P1 FMUL R11, R11, 0.25 ;  /* 0x3e8000000b0b1820 */ /* 0x000fe20000400000 */
[----:B------:R-:W-:Y:S01]  /*2be40*/  STL [R1+0x1c], R6 ;  /* 0x00001c0601007387 */ /* 0x000fe20000100800 */
[----:B------:R-:W-:Y:S01]  /*2be50*/  @P1 FMUL R12, R12, 0.25 ;  /* 0x3e8000000c0c1820 */ /* 0x000fe20000400000 */
[----:B------:R-:W-:Y:S01]  /*2be60*/  @P1 FMUL R13, R13, 0.25 ;  /* 0x3e8000000d0d1820 */ /* 0x000fe20000400000 */
[----:B------:R-:W-:Y:S01]  /*2be70*/  @P1 FMUL R14, R14, 0.25 ;  /* 0x3e8000000e0e1820 */ /* 0x000fe20000400000 */
[----:B------:R-:W-:Y:S01]  /*2be80*/  STL [R1+0x10], R5 ;  /* 0x0000100501007387 */ /* 0x000fe20000100800 */
[----:B------:R-:W-:Y:S01]  /*2be90*/  @P1 FMUL R15, R15, 0.25 ;  /* 0x3e8000000f0f1820 */ /* 0x000fe20000400000 */
[----:B0-----:R-:W-:Y:S01]  /*2bea0*/  FMUL R4, R0, R32 ;  /* 0x0000002000047220 */ /* 0x001fe20000400000 */
[----:B------:R-:W-:Y:S01]  /*2beb0*/  @P1 FMUL R16, R16, 0.25 ;  /* 0x3e80000010101820 */ /* 0x000fe20000400000 */
[----:B------:R-:W-:Y:S01]  /*2bec0*/  @P1 FMUL R17, R17, 0.25 ;  /* 0x3e80000011111820 */ /* 0x000fe20000400000 */
[----:B------:R-:W-:Y:S01]  /*2bed0*/  @P1 FMUL R18, R18, 0.25 ;  /* 0x3e80000012121820 */ /* 0x000fe20000400000 */
[----:B------:R-:W-:Y:S01]  /*2bee0*/  @P1 FMUL R19, R19, 0.25 ;  /* 0x3e80000013131820 */ /* 0x000fe20000400000 */
[----:B------:R0:W-:Y:S01]  /*2bef0*/  STL [R1+0xc], R4 ;  /* 0x00000c0401007387 */ /* 0x0001e20000100800 */
[----:B------:R-:W-:Y:S01]  /*2bf00*/  @P1 FMUL R20, R20, 0.25 ;  /* 0x3e80000014141820 */ /* 0x000fe20000400000 */
        /* <DEDUP_REMOVED lines=8> */
[----:B0-----:R-:W-:Y:S01]  /*2bf90*/  FMUL R4, R0, R36 ;  /* 0x0000002400047220 */ /* 0x001fe20000400000 */
        /* <DEDUP_REMOVED lines=118> */
[----:B------:R0:W-:Y:S01]  /*2c700*/  STL [R1+0x4], R4 ;  /* 0x0000040401007387 */ /* 0x0001e20000100800 */
        /* <DEDUP_REMOVED lines=25> */
[----:B---3--:R-:W-:Y:S01]  /*2c8a0*/  @P1 FMUL R68, R68, 0.25 ;  /* 0x3e80000044441820 */ /* 0x008fe20000400000 */
[----:B0-----:R-:W0:Y:S01]  /*2c8b0*/  LDTM.x64 R4, tmem[UR7+0x80] ;  /* 0x00008007000479ee */ /* 0x001e220008340000 */
[----:B------:R-:W-:Y:S01]  /*2c8c0*/  @P1 FMUL R69, R69, 0.25 ;  /* 0x3e80000045451820 */ /* 0x000fe20000400000 */
[----:B------:R-:W-:Y:S01]  /*2c8d0*/  @P1 FMUL R70, R70, 0.25 ;  /* 0x3e80000046461820 */ /* 0x000fe20000400000 */
[----:B------:R-:W-:Y:S01]  /*2c8e0*/  @!P4 FMUL R68, R68, 16777216 ;  /* 0x4b8000004444c820 */ /* 0x000fe20000400000 */
        /* <DEDUP_REMOVED lines=8> */
[----:B------:R-:W-:Y:S01]  /*2c970*/  FMUL R233, R0, R68 ;  /* 0x0000004400e97220 */ /* 0x000fe20000400000 */
        /* <DEDUP_REMOVED lines=10> */
[----:B------:R-:W-:Y:S01]  /*2ca20*/  FMUL R230, R0, R69 ;  /* 0x0000004500e67220 */ /* 0x000fe20000400000 */
[----:B0-----:R-:W-:Y:S01]  /*2ca30*/  @P1 FMUL R4, R4, 0.25 ;  /* 0x3e80000004041820 */ /* 0x001fe20000400000 */
[----:B------:R-:W-:Y:S01]  /*2ca40*/  @P1 FMUL R5, R5, 0.25 ;  /* 0x3e80000005051820 */ /* 0x000fe20000400000 */
        /* <DEDUP_REMOVED lines=137> */
[----:B------:R-:W-:Y:S01]  /*2d2e0*/  F2FP.F16.F32.PACK_AB R195, R3, R2 ;  /* 0x0000000203c3723e */ /* 0x000fe200000000ff */
        /* <DEDUP_REMOVED lines=63> */
[----:B------:R-:W-:Y:S01]  /*2d6e0*/  MOV R3, R4 ;  /* 0x0000000400037202 */ /* 0x000fe20000000f00 */
[----:B------:R-:W-:Y:S01]  /*2d6f0*/  @P1 FMUL R76, R76, 0.25 ;  /* 0x3e8000004c4c1820 */ /* 0x000fe20000400000 */
[----:B------:R-:W0:Y:S01]  /*2d700*/  LDTM.x64 R4, tmem[UR7+0xc0] ;  /* 0x0000c007000479ee */ /* 0x000e220008340000 */
[----:B------:R-:W-:Y:S01]  /*2d710*/  F2FP.F16.F32.PACK_AB R193, R135, R134 ;  /* 0x0000008687c1723e */ /* 0x000fe200000000ff */
[----:B------:R-:W-:Y:S01]  /*2d720*/  @P1 FMUL R77, R77, 0.25 ;  /* 0x3e8000004d4d1820 */ /* 0x000fe20000400000 */
[----:B------:R-:W-:Y:S01]  /*2d730*/  F2FP.F16.F32.PACK_AB R194, R133, R132 ;  /* 0x0000008485c2723e */ /* 0x000fe200000000ff */
[----:B------:R-:W-:Y:S01]  /*2d740*/  @P1 FMUL R81, R81, 0.25 ;  /* 0x3e80000051511820 */ /* 0x000fe20000400000 */
[----:B------:R-:W-:Y:S01]  /*2d750*/  F2FP.F16.F32.PACK_AB R218, R218, R3 ;  /* 0x00000003dada723e */ /* 0x000fe200000000ff */
[----:B------:R-:W-:Y:S01]  /*2d760*/  @P1 FMUL R82, R82, 0.25 ;  /* 0x3e80000052521820 */ /* 0x000fe20000400000 */
[----:B------:R-:W2:Y:S01]  /*2d770*/  LDC.64 R2, c[0x0][0x398] ;  /* 0x0000e600ff027b82 */ /* 0x000ea20000000a00 */
[----:B------:R-:W-:Y:S01]  /*2d780*/  F2FP.F16.F32.PACK_AB R138, R139, R138 ;  /* 0x0000008a8b8a723e */ /* 0x000fe200000000ff */
[----:B------:R-:W-:Y:S01]  /*2d790*/  @P1 FMUL R83, R83, 0.25 ;  /* 0x3e80000053531820 */ /* 0x000fe20000400000 */
[----:B------:R-:W-:Y:S01]  /*2d7a0*/  F2FP.F16.F32.PACK_AB R203, R203, R252 ;  /* 0x000000fccbcb723e */ /* 0x000fe200000000ff */
        /* <DEDUP_REMOVED lines=13> */
[----:B0-----:R-:W-:Y:S01]  /*2d880*/  @P1 FMUL R8, R8, 0.25 ;  /* 0x3e80000008081820 */ /* 0x001fe20000400000 */
[----:B------:R-:W-:Y:S01]  /*2d890*/  @P1 FMUL R9, R9, 0.25 ;  /* 0x3e80000009091820 */ /* 0x000fe20000400000 */
[----:B------:R-:W-:Y:S01]  /*2d8a0*/  @P1 FMUL R6, R6, 0.25 ;  /* 0x3e80000006061820 */ /* 0x000fe20000400000 */
[----:B------:R-:W-:Y:S01]  /*2d8b0*/  @P1 FMUL R7, R7, 0.25 ;  /* 0x3e80000007071820 */ /* 0x000fe20000400000 */
[----:B------:R-:W-:Y:S01]  /*2d8c0*/  @!P4 FMUL R8, R8, 16777216 ;  /* 0x4b8000000808c820 */ /* 0x000fe20000400000 */
[----:B------:R-:W-:Y:S01]  /*2d8d0*/  @!P4 FMUL R9, R9, 16777216 ;  /* 0x4b8000000909c820 */ /* 0x000fe20000400000 */
[----:B------:R-:W-:Y:S01]  /*2d8e0*/  @!P4 FMUL R6, R6, 16777216 ;  /* 0x4b8000000606c820 */ /* 0x000fe20000400000 */
[----:B------:R-:W-:Y:S01]  /*2d8f0*/  @!P4 FMUL R7, R7, 16777216 ;  /* 0x4b8000000707c820 */ /* 0x000fe20000400000 */
[C---:B------:R-:W-:Y:S01]  /*2d900*/  FMUL R134, R0.reuse, R8 ;  /* 0x0000000800867220 */ /* 0x040fe20000400000 */
[----:B------:R-:W-:Y:S01]  /*2d910*/  @P1 FMUL R11, R11, 0.25 ;  /* 0x3e8000000b0b1820 */ /* 0x000fe20000400000 */
[----:B------:R-:W3:Y:S01]  /*2d920*/  LDL R8, [R1+0x990] ;  /* 0x0009900001087983 */ /* 0x000ee20000100800 */
[C---:B------:R-:W-:Y:S01]  /*2d930*/  FMUL R135, R0.reuse, R9 ;  /* 0x0000000900877220 */ /* 0x040fe20000400000 */
[C---:B------:R-:W-:Y:S01]  /*2d940*/  FMUL R132, R0.reuse, R6 ;  /* 0x0000000600847220 */ /* 0x040fe20000400000 */
[----:B------:R-:W-:Y:S01]  /*2d950*/  FMUL R133, R0, R7 ;  /* 0x0000000700857220 */ /* 0x000fe20000400000 */
[----:B------:R-:W0:Y:S01]  /*2d960*/  S2R R9, SR_CTAID.Y ;  /* 0x0000000000097919 */ /* 0x000e220000002600 */
[----:B------:R-:W0:Y:S01]  /*2d970*/  LDC.64 R6, c[0x0][0x3e0] ;  /* 0x0000f800ff067b82 */ /* 0x000e220000000a00 */
        /* <DEDUP_REMOVED lines=30> */
[----:B0-----:R-:W-:-:S02]  /*2db60*/  IMAD R6, R9, R6, RZ ;  /* 0x0000000609067224 */ /* 0x001fc400078e02ff */
        /* <DEDUP_REMOVED lines=66> */
[----:B------:R-:W5:Y:S01]  /*2df90*/  LDL.LU R252, [R1+0x8] ;  /* 0x0000080001fc7983 */ /* 0x000f620000300800 */
[----:B------:R-:W-:Y:S01]  /*2dfa0*/  @!P4 FMUL R76, R76, 16777216 ;  /* 0x4b8000004c4cc820 */ /* 0x000fe20000400000 */
[----:B------:R-:W-:Y:S01]  /*2dfb0*/  @!P4 FMUL R77, R77, 16777216 ;  /* 0x4b8000004d4dc820 */ /* 0x000fe20000400000 */
[----:B------:R-:W-:Y:S01]  /*2dfc0*/  @!P4 FMUL R81, R81, 16777216 ;  /* 0x4b8000005151c820 */ /* 0x000fe20000400000 */
[----:B------:R-:W4:Y:S01]  /*2dfd0*/  LDL.LU R11, [R1+0x4] ;  /* 0x00000400010b7983 */ /* 0x000f220000300800 */
        /* <DEDUP_REMOVED lines=165> */
[----:B------:R-:W-:Y:S01]  /*2ea30*/  F2FP.F16.F32.PACK_AB R220, R220, R201 ;  /* 0x000000c9dcdc723e */ /* 0x000fe200000000ff */
[----:B------:R-:W-:Y:S01]  /*2ea40*/  NOP ;  /* 0x0000000000007918 */ /* 0x000fe20000000000 */
[----:B---3--:R-:W-:Y:S01]  /*2ea50*/  IMAD R7, R8, R7, RZ ;  /* 0x0000000708077224 */ /* 0x008fe200078e02ff */
[----:B------:R-:W-:-:S04]  /*2ea60*/  SHF.L.U32 R8, R6, 0x1, RZ ;  /* 0x0000000106087819 */ /* 0x000fc800000006ff */
[----:B------:R-:W-:-:S04]  /*2ea70*/  SHF.L.U32 R9, R7, 0x1, RZ ;  /* 0x0000000107097819 */ /* 0x000fc800000006ff */
[----:B--2---:R-:W-:Y:S02]  /*2ea80*/  IADD3 R2, P1, P3, R9, R2, R8 ;  /* 0x0000000209027210 */ /* 0x004fe40007b3e008 */
[----:B------:R-:W2:Y:S01]  /*2ea90*/  LDL.LU R9, [R1+0x18] ;  /* 0x0000180001097983 */ /* 0x000ea20000300800 */
        /* <DEDUP_REMOVED lines=56> */
[----:B------:R-:W-:-:S02]  /*2ee20*/  FMUL R0, R0, R67 ;  /* 0x0000004300007220 */ /* 0x000fc40000400000 */
[----:B------:R-:W0:Y:S01]  /*2ee30*/  LDC R67, c[0x0][0x3e8] ;  /* 0x0000fa00ff437b82 */ /* 0x000e220000000800 */
[----:B------:R-:W-:-:S04]  /*2ee40*/  IMAD.HI R6, R6, 0x2, RZ ;  /* 0x0000000206067827 */ /* 0x000fc800078e02ff */
[----:B------:R-:W-:-:S05]  /*2ee50*/  IMAD.HI R7, R7, 0x2, RZ ;  /* 0x0000000207077827 */ /* 0x000fca00078e02ff */
[----:B------:R-:W-:Y:S02]  /*2ee60*/  IADD3.X R3, PT, PT, R7, R3, R6, P1, P3 ;  /* 0x0000000307037210 */ /* 0x000fe40000fe6406 */
[----:B------:R-:W-:Y:S02]  /*2ee70*/  PRMT R8, R195, 0x7632, R8 ;  /* 0x00007632c3087816 */ /* 0x000fe40000000008 */
[----:B------:R-:W-:Y:S01]  /*2ee80*/  F2FP.F16.F32.PACK_AB R196, R196, R250 ;  /* 0x000000fac4c4723e */ /* 0x000fe200000000ff */
[----:B------:R-:W-:Y:S01]  /*2ee90*/  STG.E.U16 desc[UR8][R2.64], R195 ;  /* 0x000000c302007986 */ /* 0x000fe2000c101508 */
[----:B--2---:R-:W-:Y:S02]  /*2eea0*/  F2FP.F16.F32.PACK_AB R201, R251, R9 ;  /* 0x00000009fbc9723e */ /* 0x004fe400000000ff */
[----:B0-----:R-:W-:Y:S01]  /*2eeb0*/  SHF.L.U32 R9, R67, 0x1, RZ ;  /* 0x0000000143097819 */ /* 0x001fe200000006ff */
[----:B------:R-:W2:Y:S03]  /*2eec0*/  LDL.LU R251, [R1+0xc] ;  /* 0x00000c0001fb7983 */ /* 0x000ea60000300800 */
[----:B------:R-:W-:Y:S01]  /*2eed0*/  IADD3 R6, P1, PT, R9, R2, RZ ;  /* 0x0000000209067210 */ /* 0x000fe20007f3e0ff */
[----:B------:R-:W3:Y:S03]  /*2eee0*/  LDL.LU R250, [R1+0x1c] ;  /* 0x00001c0001fa7983 */ /* 0x000ee60000300800 */
[----:B------:R-:W-:-:S05]  /*2eef0*/  LEA.HI.X.SX32 R7, R67, R3, 0x1, P1 ;  /* 0x0000000343077211 */ /* 0x000fca00008f0eff */
[----:B------:R0:W-:Y:S04]  /*2ef00*/  STG.E.U16 desc[UR8][R6.64], R8 ;  /* 0x0000000806007986 */ /* 0x0001e8000c101508 */
[----:B0-----:R-:W2:Y:S04]  /*2ef10*/  LDL.LU R7, [R1+0x14] ;  /* 0x0000140001077983 */ /* 0x001ea80000300800 */
[----:B------:R-:W3:Y:S01]  /*2ef20*/  LDL.LU R8, [R1+0x10] ;  /* 0x0000100001087983 */ /* 0x000ee20000300800 */
[----:B------:R-:W-:Y:S02]  /*2ef30*/  LEA R6, P1, R67, R2, 0x2 ;  /* 0x0000000243067211 */ /* 0x000fe400078210ff */
[----:B------:R-:W-:-:S02]  /*2ef40*/  F2FP.F16.F32.PACK_AB R197, R197, R199 ;  /* 0x000000c7c5c5723e */ /* 0x000fc400000000ff */
[----:B------:R-:W-:Y:S02]  /*2ef50*/  PRMT R10, R194, 0x7632, R10 ;  /* 0x00007632c20a7816 */ /* 0x000fe4000000000a */
[----:B------:R-:W-:Y:S01]  /*2ef60*/  F2FP.F16.F32.PACK_AB R205, R205, R244 ;  /* 0x000000f4cdcd723e */ /* 0x000fe200000000ff */
[C---:B------:R-:W-:Y:S01]  /*2ef70*/  IMAD R244, R67.reuse, 0xa, RZ ;  /* 0x0000000a43f47824 */ /* 0x040fe200078e02ff */
[----:B------:R-:W-:Y:S01]  /*2ef80*/  F2FP.F16.F32.PACK_AB R204, R204, R241 ;  /* 0x000000f1cccc723e */ /* 0x000fe200000000ff */
[----:B------:R-:W-:Y:S01]  /*2ef90*/  IMAD R241, R67, 0xc, RZ ;  /* 0x0000000c43f17824 */ /* 0x000fe200078e02ff */
[----:B------:R-:W-:Y:S01]  /*2efa0*/  F2FP.F16.F32.PACK_AB R213, R213, R227 ;  /* 0x000000e3d5d5723e */ /* 0x000fe200000000ff */
[C---:B------:R-:W-:Y:S01]  /*2efb0*/  IMAD R227, R67.reuse, 0xe, RZ ;  /* 0x0000000e43e37824 */ /* 0x040fe200078e02ff */
[----:B------:R-:W-:Y:S01]  /*2efc0*/  F2FP.F16.F32.PACK_AB R212, R212, R231 ;  /* 0x000000e7d4d4723e */ /* 0x000fe200000000ff */
[----:B------:R-:W-:Y:S01]  /*2efd0*/  IMAD R231, R67, 0x12, RZ ;  /* 0x0000001243e77824 */ /* 0x000fe200078e02ff */
[----:B------:R-:W-:-:S02]  /*2efe0*/  F2FP.F16.F32.PACK_AB R211, R211, R235 ;  /* 0x000000ebd3d3723e */ /* 0x000fc400000000ff */
[----:B------:R-:W-:Y:S02]  /*2eff0*/  PRMT R235, R136, 0x7632, R235 ;  /* 0x0000763288eb7816 */ /* 0x000fe400000000eb */
[----:B------:R-:W-:Y:S02]  /*2f000*/  F2FP.F16.F32.PACK_AB R210, R210, R237 ;  /* 0x000000edd2d2723e */ /* 0x000fe400000000ff */
[----:B------:R-:W-:Y:S02]  /*2f010*/  F2FP.F16.F32.PACK_AB R215, R215, R217 ;  /* 0x000000d9d7d7723e */ /* 0x000fe400000000ff */
[----:B------:R-:W-:Y:S02]  /*2f020*/  PRMT R237, R138, 0x7610, R237 ;  /* 0x000076108aed7816 */ /* 0x000fe400000000ed */
[C---:B------:R-:W-:Y:S02]  /*2f030*/  LEA R217, R67.reuse, R67, 0x3 ;  /* 0x0000004343d97211 */ /* 0x040fe400078e18ff */
[----:B------:R-:W-:Y:S01]  /*2f040*/  F2FP.F16.F32.PACK_AB R216, R216, R223 ;  /* 0x000000dfd8d8723e */ /* 0x000fe200000000ff */
[----:B------:R-:W-:Y:S01]  /*2f050*/  IMAD R223, R67, 0x16, RZ ;  /* 0x0000001643df7824 */ /* 0x000fe200078e02ff */
[----:B------:R-:W-:-:S02]  /*2f060*/  F2FP.F16.F32.PACK_AB R209, R209, R238 ;  /* 0x000000eed1d1723e */ /* 0x000fc400000000ff */
[----:B------:R-:W-:Y:S02]  /*2f070*/  PRMT R238, R138, 0x7632, R238 ;  /* 0x000076328aee7816 */ /* 0x000fe400000000ee */
[----:B------:R-:W-:Y:S01]  /*2f080*/  F2FP.F16.F32.PACK_AB R76, R77, R76 ;  /* 0x0000004c4d4c723e */ /* 0x000fe200000000ff */
[----:B------:R-:W-:Y:S01]  /*2f090*/  IMAD R77, R67, 0x18, RZ ;  /* 0x00000018434d7824 */ /* 0x000fe200078e02ff */
[----:B------:R-:W-:Y:S01]  /*2f0a0*/  F2FP.F16.F32.PACK_AB R86, R87, R86 ;  /* 0x000000565756723e */ /* 0x000fe200000000ff */
[----:B------:R-:W-:Y:S01]  /*2f0b0*/  IMAD R87, R67, 0x1a, RZ ;  /* 0x0000001a43577824 */ /* 0x000fe200078e02ff */
[----:B------:R-:W-:Y:S01]  /*2f0c0*/  F2FP.F16.F32.PACK_AB R82, R83, R82 ;  /* 0x000000525352723e */ /* 0x000fe200000000ff */
[----:B------:R-:W-:Y:S01]  /*2f0d0*/  IMAD R83, R67, 0x1c, RZ ;  /* 0x0000001c43537824 */ /* 0x000fe200078e02ff */
[----:B------:R-:W-:Y:S01]  /*2f0e0*/  F2FP.F16.F32.PACK_AB R84, R85, R84 ;  /* 0x000000545554723e */ /* 0x000fe200000000ff */
[----:B------:R-:W-:Y:S01]  /*2f0f0*/  IMAD R85, R67, 0x1e, RZ ;  /* 0x0000001e43557824 */ /* 0x000fe200078e02ff */
[----:B------:R-:W-:-:S02]  /*2f100*/  F2FP.F16.F32.PACK_AB R90, R91, R90 ;  /* 0x0000005a5b5a723e */ /* 0x000fc400000000ff */
[----:B------:R-:W-:Y:S02]  /*2f110*/  PRMT R91, R218, 0x7632, R91 ;  /* 0x00007632da5b7816 */ /* 0x000fe4000000005b */
[----:B------:R-:W-:Y:S02]  /*2f120*/  F2FP.F16.F32.PACK_AB R219, R219, R200 ;  /* 0x000000c8dbdb723e */ /* 0x000fe400000000ff */
[----:B------:R-:W-:Y:S01]  /*2f130*/  F2FP.F16.F32.PACK_AB R88, R89, R88 ;  /* 0x000000585958723e */ /* 0x000fe200000000ff */
[----:B------:R-:W-:Y:S01]  /*2f140*/  IMAD R89, R67, 0x22, RZ ;  /* 0x0000002243597824 */ /* 0x000fe200078e02ff */
[----:B------:R-:W-:Y:S02]  /*2f150*/  F2FP.F16.F32.PACK_AB R94, R95, R94 ;  /* 0x0000005e5f5e723e */ /* 0x000fe400000000ff */
[----:B------:R-:W-:Y:S02]  /*2f160*/  F2FP.F16.F32.PACK_AB R92, R93, R92 ;  /* 0x0000005c5d5c723e */ /* 0x000fe400000000ff */
[----:B------:R-:W-:-:S02]  /*2f170*/  PRMT R95, R219, 0x7632, R95 ;  /* 0x00007632db5f7816 */ /* 0x000fc4000000005f */
[----:B------:R-:W-:Y:S02]  /*2f180*/  SHF.L.U32 R93, R67, 0x4, RZ ;  /* 0x00000004435d7819 */ /* 0x000fe400000006ff */
[----:B------:R-:W-:Y:S02]  /*2f190*/  F2FP.F16.F32.PACK_AB R96, R97, R96 ;  /* 0x000000606160723e */ /* 0x000fe400000000ff */
[----:B------:R-:W-:Y:S02]  /*2f1a0*/  PRMT R97, R203, 0x7632, R97 ;  /* 0x00007632cb617816 */ /* 0x000fe40000000061 */
[----:B------:R-:W-:Y:S02]  /*2f1b0*/  F2FP.F16.F32.PACK_AB R98, R99, R98 ;  /* 0x000000626362723e */ /* 0x000fe400000000ff */
[----:B------:R-:W-:Y:S02]  /*2f1c0*/  PRMT R99, R197, 0x7632, R99 ;  /* 0x00007632c5637816 */ /* 0x000fe40000000063 */
[----:B------:R-:W-:-:S02]  /*2f1d0*/  F2FP.F16.F32.PACK_AB R100, R101, R100 ;  /* 0x000000646564723e */ /* 0x000fc400000000ff */
[----:B------:R-:W-:Y:S01]  /*2f1e0*/  F2FP.F16.F32.PACK_AB R68, R69, R68 ;  /* 0x000000444544723e */ /* 0x000fe200000000ff */
[----:B------:R-:W-:Y:S01]  /*2f1f0*/  IMAD R69, R67, 0x2c, RZ ;  /* 0x0000002c43457824 */ /* 0x000fe200078e02ff */
        /* <DEDUP_REMOVED lines=10> */
[----:B------:R-:W0:Y:S01]  /*2f2a0*/  LDC R103, c[0x0][0x3e8] ;  /* 0x0000fa00ff677b82 */ /* 0x000e220000000800 */
[----:B------:R-:W-:Y:S02]  /*2f2b0*/  F2FP.F16.F32.PACK_AB R104, R105, R104 ;  /* 0x000000686968723e */ /* 0x000fe400000000ff */
[----:B------:R-:W-:Y:S02]  /*2f2c0*/  F2FP.F16.F32.PACK_AB R198, R198, R247 ;  /* 0x000000f7c6c6723e */ /* 0x000fe400000000ff */
[----:B------:R-:W-:Y:S02]  /*2f2d0*/  F2FP.F16.F32.PACK_AB R106, R107, R106 ;  /* 0x0000006a6b6a723e */ /* 0x000fe400000000ff */
[----:B------:R-:W-:Y:S02]  /*2f2e0*/  PRMT R107, R198, 0x7632, R107 ;  /* 0x00007632c66b7816 */ /* 0x000fe4000000006b */
[----:B-----5:R-:W-:Y:S02]  /*2f2f0*/  F2FP.F16.F32.PACK_AB R202, R202, R252 ;  /* 0x000000fccaca723e */ /* 0x020fe400000000ff */
        /* <DEDUP_REMOVED lines=17> */
[----:B--2---:R-:W-:Y:S02]  /*2f410*/  F2FP.F16.F32.PACK_AB R195, R249, R7 ;  /* 0x00000007f9c3723e */ /* 0x004fe400000000ff */
[----:B------:R-:W-:Y:S02]  /*2f420*/  LEA.HI.X.SX32 R7, R9, R3, 0x1, P1 ;  /* 0x0000000309077211 */ /* 0x000fe400008f0eff */
[----:B---3--:R-:W-:Y:S01]  /*2f430*/  F2FP.F16.F32.PACK_AB R199, R8, R250 ;  /* 0x000000fa08c7723e */ /* 0x008fe200000000ff */
[C---:B------:R-:W-:Y:S01]  /*2f440*/  IMAD R8, R67.reuse, 0x6, RZ ;  /* 0x0000000643087824 */ /* 0x040fe200078e02ff */
[----:B------:R-:W-:Y:S01]  /*2f450*/  LEA R9, R67, R67, 0x1 ;  /* 0x0000004343097211 */ /* 0x000fe200078e08ff */
[----:B------:R2:W-:Y:S03]  /*2f460*/  STG.E.U16 desc[UR8][R6.64], R194 ;  /* 0x000000c206007986 */ /* 0x0005e6000c101508 */
[----:B--2---:R-:W-:-:S04]  /*2f470*/  IADD3 R6, P1, PT, R8, R2, RZ ;  /* 0x0000000208067210 */ /* 0x004fc80007f3e0ff */
[----:B------:R-:W-:Y:S02]  /*2f480*/  LEA.HI.X.SX32 R7, R9, R3, 0x1, P1 ;  /* 0x0000000309077211 */ /* 0x000fe400008f0eff */
[----:B------:R-:W-:-:S03]  /*2f490*/  SHF.L.U32 R9, R67, 0x2, RZ ;  /* 0x0000000243097819 */ /* 0x000fc600000006ff */
[----:B------:R2:W-:Y:S02]  /*2f4a0*/  STG.E.U16 desc[UR8][R6.64], R10 ;  /* 0x0000000a06007986 */ /* 0x0005e4000c101508 */
[----:B--2---:R-:W-:-:S04]  /*2f4b0*/  LEA R6, P1, R67, R2, 0x3 ;  /* 0x0000000243067211 */ /* 0x004fc800078218ff */
[----:B------:R-:W-:Y:S02]  /*2f4c0*/  LEA.HI.X.SX32 R7, R9, R3, 0x1, P1 ;  /* 0x0000000309077211 */ /* 0x000fe400008f0eff */
[----:B------:R-:W-:-:S03]  /*2f4d0*/  LEA R9, R67, R67, 0x2 ;  /* 0x0000004343097211 */ /* 0x000fc600078e10ff */
[----:B------:R2:W-:Y:S02]  /*2f4e0*/  STG.E.U16 desc[UR8][R6.64], R193 ;  /* 0x000000c106007986 */ /* 0x0005e4000c101508 */
[----:B--2---:R-:W-:-:S04]  /*2f4f0*/  IADD3 R6, P1, PT, R244, R2, RZ ;  /* 0x00000002f4067210 */ /* 0x004fc80007f3e0ff */
[----:B------:R-:W-:Y:S02]  /*2f500*/  LEA.HI.X.SX32 R7, R9, R3, 0x1, P1 ;  /* 0x0000000309077211 */ /* 0x000fe400008f0eff */
[----:B------:R-:W-:-:S05]  /*2f510*/  PRMT R9, R193, 0x7632, R9 ;  /* 0x00007632c1097816 */ /* 0x000fca0000000009 */
[----:B------:R2:W-:Y:S01]  /*2f520*/  STG.E.U16 desc[UR8][R6.64], R9 ;  /* 0x0000000906007986 */ /* 0x0005e2000c101508 */
[----:B------:R-:W-:Y:S02]  /*2f530*/  F2FP.F16.F32.PACK_AB R194, R206, R246 ;  /* 0x000000f6cec2723e */ /* 0x000fe400000000ff */
[----:B--2---:R-:W-:-:S04]  /*2f540*/  IADD3 R6, P1, PT, R241, R2, RZ ;  /* 0x00000002f1067210 */ /* 0x004fc80007f3e0ff */
[----:B------:R-:W-:Y:S02]  /*2f550*/  LEA.HI.X.SX32 R7, R8, R3, 0x1, P1 ;  /* 0x0000000308077211 */ /* 0x000fe400008f0eff */
[----:B----4-:R-:W-:Y:S02]  /*2f560*/  F2FP.F16.F32.PACK_AB R206, R245, R11 ;  /* 0x0000000bf5ce723e */ /* 0x010fe400000000ff */
[C---:B------:R-:W-:Y:S01]  /*2f570*/  LEA R9, R67.reuse, -R67, 0x3 ;  /* 0x8000004343097211 */ /* 0x040fe200078e18ff */
[----:B------:R2:W-:Y:S01]  /*2f580*/  STG.E.U16 desc[UR8][R6.64], R136 ;  /* 0x0000008806007986 */ /* 0x0005e2000c101508 */
[C---:B------:R-:W-:Y:S02]  /*2f590*/  SHF.L.U32 R11, R67.reuse, 0x3, RZ ;  /* 0x00000003430b7819 */ /* 0x040fe400000006ff */
[-C--:B------:R-:W-:Y:S02]  /*2f5a0*/  LEA R8, P2, R67, R2.reuse, 0x4 ;  /* 0x0000000243087211 */ /* 0x080fe400078420ff */
[----:B------:R-:W-:-:S02]  /*2f5b0*/  IADD3 R10, P3, PT, R231, R2, RZ ;  /* 0x00000002e70a7210 */ /* 0x000fc40007f7e0ff */
[----:B--2---:R-:W-:Y:S02]  /*2f5c0*/  IADD3 R6, P1, PT, R227, R2, RZ ;  /* 0x00000002e3067210 */ /* 0x004fe40007f3e0ff */
[----:B------:R-:W-:Y:S01]  /*2f5d0*/  F2FP.F16.F32.PACK_AB R136, R224, R225 ;  /* 0x000000e1e088723e */ /* 0x000fe200000000ff */
[----:B------:R-:W-:Y:S01]  /*2f5e0*/  IMAD R224, R67, 0x14, RZ ;  /* 0x0000001443e07824 */ /* 0x000fe200078e02ff */
[-C--:B------:R-:W-:Y:S02]  /*2f5f0*/  LEA.HI.X.SX32 R7, R9, R3.reuse, 0x1, P1 ;  /* 0x0000000309077211 */ /* 0x080fe400008f0eff */
[-C--:B------:R-:W-:Y:S02]  /*2f600*/  LEA.HI.X.SX32 R9, R11, R3.reuse, 0x1, P2 ;  /* 0x000000030b097211 */ /* 0x080fe400010f0eff */
[----:B------:R-:W-:Y:S01]  /*2f610*/  LEA.HI.X.SX32 R11, R217, R3, 0x1, P3 ;  /* 0x00000003d90b7211 */ /* 0x000fe200018f0eff */
[----:B------:R2:W-:Y:S04]  /*2f620*/  STG.E.U16 desc[UR8][R6.64], R235 ;  /* 0x000000eb06007986 */ /* 0x0005e8000c101508 */
[----:B------:R3:W-:Y:S01]  /*2f630*/  STG.E.U16 desc[UR8][R8.64], R237 ;  /* 0x000000ed08007986 */ /* 0x0007e2000c101508 */
[----:B------:R-:W-:-:S02]  /*2f640*/  PRMT R225, R220, 0x7632, R225 ;  /* 0x00007632dce17816 */ /* 0x000fc400000000e1 */
[-C--:B--2---:R-:W-:Y:S01]  /*2f650*/  IADD3 R6, P1, PT, R224, R2.reuse, RZ ;  /* 0x00000002e0067210 */ /* 0x084fe20007f3e0ff */
[----:B---3--:R-:W-:Y:S01]  /*2f660*/  IMAD R9, R67, 0xb, RZ ;  /* 0x0000000b43097824 */ /* 0x008fe200078e02ff */
[----:B------:R-:W-:Y:S01]  /*2f670*/  IADD3 R8, P2, PT, R223, R2, RZ ;  /* 0x00000002df087210 */ /* 0x000fe20007f5e0ff */
[----:B------:R2:W-:Y:S01]  /*2f680*/  STG.E.U16 desc[UR8][R10.64], R238 ;  /* 0x000000ee0a007986 */ /* 0x0005e2000c101508 */
[-C--:B------:R-:W-:Y:S02]  /*2f690*/  LEA.HI.X.SX32 R7, R244, R3.reuse, 0x1, P1 ;  /* 0x00000003f4077211 */ /* 0x080fe400008f0eff */
[----:B------:R-:W-:-:S03]  /*2f6a0*/  LEA.HI.X.SX32 R9, R9, R3, 0x1, P2 ;  /* 0x0000000309097211 */ /* 0x000fc600010f0eff */
[----:B------:R3:W-:Y:S01]  /*2f6b0*/  STG.E.U16 desc[UR8][R6.64], R220 ;  /* 0x000000dc06007986 */ /* 0x0007e2000c101508 */
[----:B--2---:R-:W-:-:S03]  /*2f6c0*/  IADD3 R10, P3, PT, R77, R2, RZ ;  /* 0x000000024d0a7210 */ /* 0x004fc60007f7e0ff */
[----:B------:R2:W-:Y:S01]  /*2f6d0*/  STG.E.U16 desc[UR8][R8.64], R225 ;  /* 0x000000e108007986 */ /* 0x0005e2000c101508 */
[----:B------:R-:W-:Y:S01]  /*2f6e0*/  LEA.HI.X.SX32 R11, R241, R3, 0x1, P3 ;  /* 0x00000003f10b7211 */ /* 0x000fe200018f0eff */
[----:B---3--:R-:W-:Y:S01]  /*2f6f0*/  IMAD R7, R67, 0xd, RZ ;  /* 0x0000000d43077824 */ /* 0x008fe200078e02ff */
[----:B------:R-:W-:-:S03]  /*2f700*/  IADD3 R6, P1, PT, R87, R2, RZ ;  /* 0x0000000257067210 */ /* 0x000fc60007f3e0ff */
[----:B------:R3:W-:Y:S01]  /*2f710*/  STG.E.U16 desc[UR8][R10.64], R218 ;  /* 0x000000da0a007986 */ /* 0x0007e2000c101508 */
[-C--:B--2---:R-:W-:Y:S02]  /*2f720*/  IADD3 R8, P2, PT, R83, R2.reuse, RZ ;  /* 0x0000000253087210 */ /* 0x084fe40007f5e0ff */
[-C--:B------:R-:W-:Y:S02]  /*2f730*/  LEA.HI.X.SX32 R7, R7, R3.reuse, 0x1, P1 ;  /* 0x0000000307077211 */ /* 0x080fe400008f0eff */
[----:B------:R-:W-:Y:S02]  /*2f740*/  LEA.HI.X.SX32 R9, R227, R3, 0x1, P2 ;  /* 0x00000003e3097211 */ /* 0x000fe400010f0eff */
[----:B---3--:R-:W-:Y:S02]  /*2f750*/  LEA R11, R67, -R67, 0x4 ;  /* 0x80000043430b7211 */ /* 0x008fe400078e20ff */
[-C--:B------:R-:W-:Y:S01]  /*2f760*/  IADD3 R10, P3, PT, R85, R2.reuse, RZ ;  /* 0x00000002550a7210 */ /* 0x080fe20007f7e0ff */
[----:B------:R2:W-:Y:S03]  /*2f770*/  STG.E.U16 desc[UR8][R6.64], R91 ;  /* 0x0000005b06007986 */ /* 0x0005e6000c101508 */
[----:B------:R-:W-:Y:S01]  /*2f780*/  LEA.HI.X.SX32 R11, R11, R3, 0x1, P3 ;  /* 0x000000030b0b7211 */ /* 0x000fe200018f0eff */
[----:B------:R3:W-:Y:S04]  /*2f790*/  STG.E.U16 desc[UR8][R8.64], R219 ;  /* 0x000000db08007986 */ /* 0x0007e8000c101508 */
[----:B------:R4:W-:Y:S01]  /*2f7a0*/  STG.E.U16 desc[UR8][R10.64], R95 ;  /* 0x0000005f0a007986 */ /* 0x0009e2000c101508 */
[C---:B--2---:R-:W-:Y:S01]  /*2f7b0*/  IMAD R91, R67.reuse, 0x24, RZ ;  /* 0x00000024435b7824 */ /* 0x044fe200078e02ff */
[----:B------:R-:W-:-:S02]  /*2f7c0*/  LEA R6, P1, R67, R2, 0x5 ;  /* 0x0000000243067211 */ /* 0x000fc400078228ff */
[----:B---3--:R-:W-:Y:S02]  /*2f7d0*/  LEA R9, R67, R67, 0x4 ;  /* 0x0000004343097211 */ /* 0x008fe400078e20ff */
[-C--:B------:R-:W-:Y:S02]  /*2f7e0*/  IADD3 R8, P2, PT, R89, R2.reuse, RZ ;  /* 0x0000000259087210 */ /* 0x080fe40007f5e0ff */
[-C--:B------:R-:W-:Y:S02]  /*2f7f0*/  LEA.HI.X.SX32 R7, R93, R3.reuse, 0x1, P1 ;  /* 0x000000035d077211 */ /* 0x080fe400008f0eff */
[----:B----4-:R-:W-:Y:S02]  /*2f800*/  IADD3 R10, P3, PT, R91, R2, RZ ;  /* 0x000000025b0a7210 */ /* 0x010fe40007f7e0ff */
[-C--:B------:R-:W-:Y:S01]  /*2f810*/  LEA.HI.X.SX32 R9, R9, R3.reuse, 0x1, P2 ;  /* 0x0000000309097211 */ /* 0x080fe200010f0eff */
[----:B------:R2:W-:Y:S01]  /*2f820*/  STG.E.U16 desc[UR8][R6.64], R203 ;  /* 0x000000cb06007986 */ /* 0x0005e2000c101508 */
[----:B------:R-:W-:Y:S01]  /*2f830*/  LEA.HI.X.SX32 R11, R231, R3, 0x1, P3 ;  /* 0x00000003e70b7211 */ /* 0x000fe200018f0eff */
[----:B------:R-:W-:-:S02]  /*2f840*/  IMAD R95, R67, 0x26, RZ ;  /* 0x00000026435f7824 */ /* 0x000fc400078e02ff */
[----:B------:R3:W-:Y:S01]  /*2f850*/  STG.E.U16 desc[UR8][R8.64], R97 ;  /* 0x0000006108007986 */ /* 0x0007e2000c101508 */
[----:B------:R-:W-:-:S03]  /*2f860*/  IMAD R93, R67, 0x28, RZ ;  /* 0x00000028435d7824 */ /* 0x000fc600078e02ff */
[----:B------:R4:W-:Y:S01]  /*2f870*/  STG.E.U16 desc[UR8][R10.64], R197 ;  /* 0x000000c50a007986 */ /* 0x0009e2000c101508 */
[----:B--2---:R-:W-:Y:S01]  /*2f880*/  IMAD R7, R67, 0x13, RZ ;  /* 0x0000001343077824 */ /* 0x004fe200078e02ff */
[-C--:B------:R-:W-:Y:S01]  /*2f890*/  IADD3 R6, P1, PT, R95, R2.reuse, RZ ;  /* 0x000000025f067210 */ /* 0x080fe20007f3e0ff */
[----:B---3--:R-:W-:Y:S01]  /*2f8a0*/  IMAD R97, R67, 0x2a, RZ ;  /* 0x0000002a43617824 */ /* 0x008fe200078e02ff */
[----:B------:R-:W-:Y:S01]  /*2f8b0*/  IADD3 R8, P2, PT, R93, R2, RZ ;  /* 0x000000025d087210 */ /* 0x000fe20007f5e0ff */
[----:B----4-:R-:W-:-:S03]  /*2f8c0*/  IMAD R11, R67, 0x15, RZ ;  /* 0x00000015430b7824 */ /* 0x010fc600078e02ff */
[-C--:B------:R-:W-:Y:S02]  /*2f8d0*/  IADD3 R10, P3, PT, R97, R2.reuse, RZ ;  /* 0x00000002610a7210 */ /* 0x080fe40007f7e0ff */
[-C--:B------:R-:W-:Y:S02]  /*2f8e0*/  LEA.HI.X.SX32 R7, R7, R3.reuse, 0x1, P1 ;  /* 0x0000000307077211 */ /* 0x080fe400008f0eff */
[-C--:B------:R-:W-:Y:S02]  /*2f8f0*/  LEA.HI.X.SX32 R9, R224, R3.reuse, 0x1, P2 ;  /* 0x00000003e0097211 */ /* 0x080fe400010f0eff */
[----:B------:R-:W-:Y:S01]  /*2f900*/  LEA.HI.X.SX32 R11, R11, R3, 0x1, P3 ;  /* 0x000000030b0b7211 */ /* 0x000fe200018f0eff */
[----:B------:R2:W-:Y:S04]  /*2f910*/  STG.E.U16 desc[UR8][R6.64], R99 ;  /* 0x0000006306007986 */ /* 0x0005e8000c101508 */
[----:B------:R3:W-:Y:S04]  /*2f920*/  STG.E.U16 desc[UR8][R8.64], R201 ;  /* 0x000000c908007986 */ /* 0x0007e8000c101508 */
[----:B------:R4:W-:Y:S01]  /*2f930*/  STG.E.U16 desc[UR8][R10.64], R101 ;  /* 0x000000650a007986 */ /* 0x0009e2000c101508 */
[-C--:B--2---:R-:W-:Y:S01]  /*2f940*/  IADD3 R6, P1, PT, R69, R2.reuse, RZ ;  /* 0x0000000245067210 */ /* 0x084fe20007f3e0ff */
[----:B---3--:R-:W-:Y:S01]  /*2f950*/  IMAD R9, R67, 0x17, RZ ;  /* 0x0000001743097824 */ /* 0x008fe200078e02ff */
[----:B------:R-:W-:-:S02]  /*2f960*/  IADD3 R8, P2, PT, R71, R2, RZ ;  /* 0x0000000247087210 */ /* 0x000fc40007f5e0ff */
[----:B------:R-:W-:Y:S01]  /*2f970*/  F2FP.F16.F32.PACK_AB R200, R248, R251 ;  /* 0x000000fbf8c8723e */ /* 0x000fe200000000ff */
[----:B------:R-:W-:Y:S01]  /*2f980*/  IMAD R31, R67, 0x58, RZ ;  /* 0x00000058431f7824 */ /* 0x000fe200078e02ff */
[----:B----4-:R-:W-:Y:S02]  /*2f990*/  IADD3 R10, P3, PT, R73, R2, RZ ;  /* 0x00000002490a7210 */ /* 0x010fe40007f7e0ff */
        /* <DEDUP_REMOVED lines=38> */
[----:B------:R-:W-:Y:S01]  /*2fc00*/  F2FP.F16.F32.PACK_AB R0, R0, R66 ;  /* 0x000000420000723e */ /* 0x000fe200000000ff */
[----:B------:R-:W-:Y:S01]  /*2fc10*/  IMAD R197, R67, 0xf6, RZ ;  /* 0x000000f643c57824 */ /* 0x000fe200078e02ff */
[-C--:B------:R-:W-:Y:S01]  /*2fc20*/  LEA.HI.X.SX32 R7, R223, R3.reuse, 0x1, P1 ;  /* 0x00000003df077211 */ /* 0x080fe200008f0eff */
[----:B------:R-:W2:Y:S01]  /*2fc30*/  LDC R201, c[0x0][0x3e8] ;  /* 0x0000fa00ffc97b82 */ /* 0x000ea20000000800 */
[-C--:B------:R-:W-:Y:S01]  /*2fc40*/  LEA.HI.X.SX32 R9, R9, R3.reuse, 0x1, P2 ;  /* 0x0000000309097211 */ /* 0x080fe200010f0eff */
[----:B------:R-:W3:Y:S01]  /*2fc50*/  LDL.LU R251, [R1+0x990] ;  /* 0x0009900001fb7983 */ /* 0x000ee20000300800 */
[----:B------:R-:W-:Y:S01]  /*2fc60*/  LEA.HI.X.SX32 R11, R77, R3, 0x1, P3 ;  /* 0x000000034d0b7211 */ /* 0x000fe200018f0eff */
[C---:B------:R-:W-:Y:S01]  /*2fc70*/  IMAD R77, R67.reuse, 0x34, RZ ;  /* 0x00000034434d7824 */ /* 0x040fe200078e02ff */
[----:B------:R-:W-:Y:S01]  /*2fc80*/  PRMT R99, R196, 0x7632, R99 ;  /* 0x00007632c4637816 */ /* 0x000fe20000000063 */
[----:B------:R4:W-:Y:S04]  /*2fc90*/  STG.E.U16 desc[UR8][R6.64], R196 ;  /* 0x000000c406007986 */ /* 0x0009e8000c101508 */
[----:B------:R5:W-:Y:S04]  /*2fca0*/  STG.E.U16 desc[UR8][R8.64], R99 ;  /* 0x0000006308007986 */ /* 0x000be8000c101508 */
[----:B------:R1:W-:Y:S01]  /*2fcb0*/  STG.E.U16 desc[UR8][R10.64], R195 ;  /* 0x000000c30a007986 */ /* 0x0003e2000c101508 */
[----:B----4-:R-:W-:Y:S01]  /*2fcc0*/  IMAD R7, R67, 0x19, RZ ;  /* 0x0000001943077824 */ /* 0x010fe200078e02ff */
[----:B------:R-:W-:-:S02]  /*2fcd0*/  IADD3 R6, P1, PT, R75, R2, RZ ;  /* 0x000000024b067210 */ /* 0x000fc40007f3e0ff */
[----:B------:R-:W-:Y:S02]  /*2fce0*/  PRMT R101, R199, 0x7632, R101 ;  /* 0x00007632c7657816 */ /* 0x000fe40000000065 */
[----:B------:R-:W-:Y:S01]  /*2fcf0*/  PRMT R105, R200, 0x7632, R105 ;  /* 0x00007632c8697816 */ /* 0x000fe20000000069 */
[----:B------:R-:W-:Y:S01]  /*2fd00*/  IMAD R35, R67, 0x5a, RZ ;  /* 0x0000005a43237824 */ /* 0x000fe200078e02ff */
[-C--:B-----5:R-:W-:Y:S01]  /*2fd10*/  IADD3 R8, P2, PT, R77, R2.reuse, RZ ;  /* 0x000000024d087210 */ /* 0x0a0fe20007f5e0ff */
[----:B-1----:R-:W-:Y:S01]  /*2fd20*/  IMAD R11, R67, 0x1b, RZ ;  /* 0x0000001b430b7824 */ /* 0x002fe200078e02ff */
[----:B------:R-:W-:Y:S01]  /*2fd30*/  IADD3 R10, P3, PT, R79, R2, RZ ;  /* 0x000000024f0a7210 */ /* 0x000fe20007f7e0ff */
[----:B------:R-:W-:Y:S01]  /*2fd40*/  IMAD R37, R67, 0x5c, RZ ;  /* 0x0000005c43257824 */ /* 0x000fe200078e02ff */
[-C--:B------:R-:W-:Y:S01]  /*2fd50*/  LEA.HI.X.SX32 R9, R87, R3.reuse, 0x1, P2 ;  /* 0x0000000357097211 */ /* 0x080fe200010f0eff */
[----:B------:R-:W-:Y:S01]  /*2fd60*/  IMAD R39, R67, 0x5e, RZ ;  /* 0x0000005e43277824 */ /* 0x000fe200078e02ff */
[----:B------:R-:W-:Y:S01]  /*2fd70*/  LEA.HI.X.SX32 R7, R7, R3, 0x1, P1 ;  /* 0x0000000307077211 */ /* 0x000fe200008f0eff */
[----:B------:R-:W-:Y:S01]  /*2fd80*/  IMAD R41, R67, 0x60, RZ ;  /* 0x0000006043297824 */ /* 0x000fe200078e02ff */
[----:B------:R-:W-:-:S02]  /*2fd90*/  PRMT R87, R195, 0x7632, R87 ;  /* 0x00007632c3577816 */ /* 0x000fc40000000057 */
[----:B------:R-:W-:Y:S02]  /*2fda0*/  F2FP.F16.F32.PACK_AB R208, R239, R242 ;  /* 0x000000f2efd0723e */ /* 0x000fe400000000ff */
[----:B------:R-:W-:Y:S01]  /*2fdb0*/  F2FP.F16.F32.PACK_AB R21, R25, R24 ;  /* 0x000000181915723e */ /* 0x000fe200000000ff */
[----:B------:R-:W-:Y:S01]  /*2fdc0*/  IMAD R43, R67, 0x62, RZ ;  /* 0x00000062432b7824 */ /* 0x000fe200078e02ff */
[----:B------:R-:W-:Y:S01]  /*2fdd0*/  LEA.HI.X.SX32 R11, R11, R3, 0x1, P3 ;  /* 0x000000030b0b7211 */ /* 0x000fe200018f0eff */
[----:B------:R1:W-:Y:S01]  /*2fde0*/  STG.E.U16 desc[UR8][R6.64], R87 ;  /* 0x0000005706007986 */ /* 0x0003e2000c101508 */
[----:B------:R-:W-:-:S03]  /*2fdf0*/  IMAD R99, R67, 0x38, RZ ;  /* 0x0000003843637824 */ /* 0x000fc600078e02ff */
[----:B------:R-:W-:Y:S04]  /*2fe00*/  STG.E.U16 desc[UR8][R8.64], R199 ;  /* 0x000000c708007986 */ /* 0x000fe8000c101508 */
[----:B------:R4:W-:Y:S01]  /*2fe10*/  STG.E.U16 desc[UR8][R10.64], R101 ;  /* 0x000000650a007986 */ /* 0x0009e2000c101508 */
[----:B-1----:R-:W-:Y:S01]  /*2fe20*/  IMAD R87, R67, 0x3a, RZ ;  /* 0x0000003a43577824 */ /* 0x002fe200078e02ff */
[----:B------:R-:W-:Y:S01]  /*2fe30*/  IADD3 R6, P1, PT, R99, R2, RZ ;  /* 0x0000000263067210 */ /* 0x000fe20007f3e0ff */
[C---:B------:R-:W-:Y:S02]  /*2fe40*/  IMAD R47, R67.reuse, 0x66, RZ ;  /* 0x00000066432f7824 */ /* 0x040fe400078e02ff */
[C---:B------:R-:W-:Y:S02]  /*2fe50*/  IMAD R45, R67.reuse, 0x64, RZ ;  /* 0x00000064432d7824 */ /* 0x040fe400078e02ff */
[----:B------:R-:W-:-:S02]  /*2fe60*/  IMAD R49, R67, 0x68, RZ ;  /* 0x0000006843317824 */ /* 0x000fc400078e02ff */
[C---:B------:R-:W-:Y:S02]  /*2fe70*/  IMAD R51, R67.reuse, 0x6a, RZ ;  /* 0x0000006a43337824 */ /* 0x040fe400078e02ff */
[C---:B------:R-:W-:Y:S02]  /*2fe80*/  IMAD R53, R67.reuse, 0x6c, RZ ;  /* 0x0000006c43357824 */ /* 0x040fe400078e02ff */
[C---:B------:R-:W-:Y:S02]  /*2fe90*/  IMAD R55, R67.reuse, 0x6e, RZ ;  /* 0x0000006e43377824 */ /* 0x040fe400078e02ff */
[C---:B------:R-:W-:Y:S02]  /*2fea0*/  IMAD R59, R67.reuse, 0x72, RZ ;  /* 0x00000072433b7824 */ /* 0x040fe400078e02ff */
[C---:B------:R-:W-:Y:S02]  /*2feb0*/  IMAD R57, R67.reuse, 0x70, RZ ;  /* 0x0000007043397824 */ /* 0x040fe400078e02ff */
[----:B------:R-:W-:-:S02]  /*2fec0*/  IMAD R61, R67, 0x74, RZ ;  /* 0x00000074433d7824 */ /* 0x000fc400078e02ff */
[C---:B------:R-:W-:Y:S02]  /*2fed0*/  IMAD R63, R67.reuse, 0x76, RZ ;  /* 0x00000076433f7824 */ /* 0x040fe400078e02ff */
[C---:B------:R-:W-:Y:S01]  /*2fee0*/  IMAD R65, R67.reuse, 0x78, RZ ;  /* 0x0000007843417824 */ /* 0x040fe200078e02ff */
[----:B------:R-:W-:Y:S01]  /*2fef0*/  F2FP.F16.F32.PACK_AB R221, R230, R233 ;  /* 0x000000e9e6dd723e */ /* 0x000fe200000000ff */
[----:B----4-:R-:W-:Y:S01]  /*2ff00*/  IMAD R101, R67, 0x3c, RZ ;  /* 0x0000003c43657824 */ /* 0x010fe200078e02ff */
[-C--:B------:R-:W-:Y:S01]  /*2ff10*/  IADD3 R8, P2, PT, R87, R2.reuse, RZ ;  /* 0x0000000257087210 */ /* 0x080fe20007f5e0ff */
[----:B------:R-:W-:Y:S01]  /*2ff20*/  IMAD R9, R67, 0x1d, RZ ;  /* 0x0000001d43097824 */ /* 0x000fe200078e02ff */
[-C--:B------:R-:W-:Y:S01]  /*2ff30*/  LEA.HI.X.SX32 R7, R83, R3.reuse, 0x1, P1 ;  /* 0x0000000353077211 */ /* 0x080fe200008f0eff */
[----:B------:R-:W-:Y:S01]  /*2ff40*/  IMAD R111, R67, 0xb6, RZ ;  /* 0x000000b6436f7824 */ /* 0x000fe200078e02ff */
[-C--:B------:R-:W-:Y:S01]  /*2ff50*/  IADD3 R10, P3, PT, R101, R2.reuse, RZ ;  /* 0x00000002650a7210 */ /* 0x080fe20007f7e0ff */
[----:B------:R-:W-:Y:S01]  /*2ff60*/  IMAD R83, R67, 0x3e, RZ ;  /* 0x0000003e43537824 */ /* 0x000fe200078e02ff */
[-C--:B------:R-:W-:Y:S01]  /*2ff70*/  LEA.HI.X.SX32 R9, R9, R3.reuse, 0x1, P2 ;  /* 0x0000000309097211 */ /* 0x080fe200010f0eff */
[----:B------:R-:W-:Y:S01]  /*2ff80*/  IMAD R113, R67, 0xba, RZ ;  /* 0x000000ba43717824 */ /* 0x000fe200078e02ff */
[----:B------:R-:W-:Y:S01]  /*2ff90*/  LEA.HI.X.SX32 R11, R85, R3, 0x1, P3 ;  /* 0x00000003550b7211 */ /* 0x000fe200018f0eff */
[----:B------:R1:W-:Y:S04]  /*2ffa0*/  STG.E.U16 desc[UR8][R6.64], R200 ;  /* 0x000000c806007986 */ /* 0x0003e8000c101508 */
[----:B------:R-:W-:Y:S04]  /*2ffb0*/  STG.E.U16 desc[UR8][R8.64], R105 ;  /* 0x0000006908007986 */ /* 0x000fe8000c101508 */
[----:B------:R4:W-:Y:S01]  /*2ffc0*/  STG.E.U16 desc[UR8][R10.64], R198 ;  /* 0x000000c60a007986 */ /* 0x0009e2000c101508 */
[C---:B-1----:R-:W-:Y:S01]  /*2ffd0*/  LEA R7, R67.reuse, -R67, 0x5 ;  /* 0x8000004343077211 */ /* 0x042fe200078e28ff */
[----:B------:R-:W-:Y:S01]  /*2ffe0*/  IMAD R115, R67, 0xbe, RZ ;  /* 0x000000be43737824 */ /* 0x000fe200078e02ff */
[----:B------:R-:W-:Y:S01]  /*2fff0*/  IADD3 R6, P1, PT, R83, R2, RZ ;  /* 0x0000000253067210 */ /* 0x000fe20007f3e0ff */
[----:B------:R-:W-:-:S02]  /*30000*/  IMAD R85, R67, 0x42, RZ ;  /* 0x0000004243557824 */ /* 0x000fc400078e02ff */
[C---:B------:R-:W-:Y:S02]  /*30010*/  IMAD R117, R67.reuse, 0xc2, RZ ;  /* 0x000000c243757824 */ /* 0x040fe400078e02ff */
[C---:B------:R-:W-:Y:S01]  /*30020*/  IMAD R119, R67.reuse, 0xc6, RZ ;  /* 0x000000c643777824 */ /* 0x040fe200078e02ff */
[C---:B----4-:R-:W-:Y:S01]  /*30030*/  SHF.L.U32 R11, R67.reuse, 0x5, RZ ;  /* 0x00000005430b7819 */ /* 0x050fe200000006ff */
[----:B------:R-:W-:Y:S01]  /*30040*/  IMAD R121, R67, 0xca, RZ ;  /* 0x000000ca43797824 */ /* 0x000fe200078e02ff */
[----:B0-----:R-:W-:Y:S01]  /*30050*/  LEA R10, P2, R103, R2, 0x6 ;  /* 0x00000002670a7211 */ /* 0x001fe200078430ff */
[----:B------:R-:W-:Y:S01]  /*30060*/  IMAD R123, R67, 0xce, RZ ;  /* 0x000000ce437b7824 */ /* 0x000fe200078e02ff */
[-C--:B------:R-:W-:Y:S01]  /*30070*/  LEA.HI.X.SX32 R7, R7, R3.reuse, 0x1, P1 ;  /* 0x0000000307077211 */ /* 0x080fe200008f0eff */
[----:B------:R-:W-:Y:S01]  /*30080*/  IMAD R125, R67, 0xd2, RZ ;  /* 0x000000d2437d7824 */ /* 0x000fe200078e02ff */
[----:B------:R-:W-:Y:S01]  /*30090*/  LEA.HI.X.SX32 R11, R11, R3, 0x1, P2 ;  /* 0x000000030b0b7211 */ /* 0x000fe200010f0eff */
[----:B------:R-:W-:-:S02]  /*300a0*/  IMAD R103, R67, 0x44, RZ ;  /* 0x0000004443677824 */ /* 0x000fc400078e02ff */
[C---:B------:R-:W-:Y:S01]  /*300b0*/  IMAD R127, R67.reuse, 0xd6, RZ ;  /* 0x000000d6437f7824 */ /* 0x040fe200078e02ff */
[----:B------:R-:W-:Y:S01]  /*300c0*/  STG.E.U16 desc[UR8][R6.64], R107 ;  /* 0x0000006b06007986 */ /* 0x000fe2000c101508 */
[----:B------:R-:W-:Y:S02]  /*300d0*/  LEA R9, R67, R67, 0x5 ;  /* 0x0000004343097211 */ /* 0x000fe400078e28ff */
[----:B------:R-:W-:Y:S01]  /*300e0*/  IADD3 R8, P3, PT, R85, R2, RZ ;  /* 0x0000000255087210 */ /* 0x000fe20007f7e0ff */
[----:B------:R0:W-:Y:S01]  /*300f0*/  STG.E.U16 desc[UR8][R10.64], R202 ;  /* 0x000000ca0a007986 */ /* 0x0001e2000c101508 */
[----:B------:R-:W-:Y:S02]  /*30100*/  IMAD R105, R67, 0x46, RZ ;  /* 0x0000004643697824 */ /* 0x000fe400078e02ff */
[----:B------:R-:W-:Y:S01]  /*30110*/  LEA.HI.X.SX32 R9, R9, R3, 0x1, P3 ;  /* 0x0000000309097211 */ /* 0x000fe200018f0eff */
[C---:B------:R-:W-:Y:S02]  /*30120*/  IMAD R129, R67.reuse, 0xda, RZ ;  /* 0x000000da43817824 */ /* 0x040fe400078e02ff */
[----:B------:R-:W-:-:S02]  /*30130*/  IMAD R131, R67, 0xde, RZ ;  /* 0x000000de43837824 */ /* 0x000fc400078e02ff */
[C---:B------:R-:W-:Y:S02]  /*30140*/  IMAD R133, R67.reuse, 0xe2, RZ ;  /* 0x000000e243857824 */ /* 0x040fe400078e02ff */
[C---:B------:R-:W-:Y:S02]  /*30150*/  IMAD R135, R67.reuse, 0xe6, RZ ;  /* 0x000000e643877824 */ /* 0x040fe400078e02ff */
[----:B------:R-:W-:Y:S01]  /*30160*/  IMAD R139, R67, 0xea, RZ ;  /* 0x000000ea438b7824 */ /* 0x000fe200078e02ff */
[----:B0-----:R-:W-:Y:S01]  /*30170*/  F2FP.F16.F32.PACK_AB R11, R5, R4 ;  /* 0x00000004050b723e */ /* 0x001fe200000000ff */
[----:B------:R-:W4:Y:S01]  /*30180*/  LDL.LU R252, [R1+0x20] ;  /* 0x0000200001fc7983 */ /* 0x000f220000300800 */
[-C--:B------:R-:W-:Y:S01]  /*30190*/  IADD3 R4, P1, PT, R103, R2.reuse, RZ ;  /* 0x0000000267047210 */ /* 0x080fe20007f3e0ff */
[----:B------:R-:W-:Y:S01]  /*301a0*/  IMAD R107, R67, 0x48, RZ ;  /* 0x00000048436b7824 */ /* 0x000fe200078e02ff */
[----:B------:R-:W-:Y:S01]  /*301b0*/  IADD3 R6, P2, PT, R105, R2, RZ ;  /* 0x0000000269067210 */ /* 0x000fe20007f5e0ff */
[----:B------:R-:W-:Y:S01]  /*301c0*/  IMAD R7, R67, 0x23, RZ ;  /* 0x0000002343077824 */ /* 0x000fe200078e02ff */
[----:B------:R-:W-:Y:S01]  /*301d0*/  LEA.HI.X.SX32 R5, R89, R3, 0x1, P1 ;  /* 0x0000000359057211 */ /* 0x000fe200008f0eff */
[----:B------:R0:W-:Y:S01]  /*301e0*/  STG.E.U16 desc[UR8][R8.64], R109 ;  /* 0x0000006d08007986 */ /* 0x0001e2000c101508 */
[----:B------:R-:W-:-:S02]  /*301f0*/  PRMT R89, R194, 0x7632, R89 ;  /* 0x00007632c2597816 */ /* 0x000fc40000000059 */
[-C--:B------:R-:W-:Y:S01]  /*30200*/  LEA.HI.X.SX32 R7, R7, R3.reuse, 0x1, P2 ;  /* 0x0000000307077211 */ /* 0x080fe200010f0eff */
[----:B------:R1:W-:Y:S01]  /*30210*/  STG.E.U16 desc[UR8][R4.64], R194 ;  /* 0x000000c204007986 */ /* 0x0003e2000c101508 */
[----:B------:R-:W-:Y:S02]  /*30220*/  F2FP.F16.F32.PACK_AB R10, R13, R12 ;  /* 0x0000000c0d0a723e */ /* 0x000fe400000000ff */
[-C--:B0-----:R-:W-:Y:S01]  /*30230*/  IADD3 R8, P3, PT, R107, R2.reuse, RZ ;  /* 0x000000026b087210 */ /* 0x081fe20007f7e0ff */
[----:B-1----:R-:W-:Y:S01]  /*30240*/  IMAD R5, R67, 0x25, RZ ;  /* 0x0000002543057824 */ /* 0x002fe200078e02ff */
[----:B------:R-:W-:Y:S02]  /*30250*/  IADD3 R4, P1, PT, R15, R2, RZ ;  /* 0x000000020f047210 */ /* 0x000fe40007f3e0ff */
[-C--:B------:R-:W-:Y:S01]  /*30260*/  LEA.HI.X.SX32 R9, R91, R3.reuse, 0x1, P3 ;  /* 0x000000035b097211 */ /* 0x080fe200018f0eff */
[----:B------:R0:W-:Y:S01]  /*30270*/  STG.E.U16 desc[UR8][R6.64], R89 ;  /* 0x0000005906007986 */ /* 0x0001e2000c101508 */
[----:B------:R-:W-:-:S02]  /*30280*/  LEA.HI.X.SX32 R5, R5, R3, 0x1, P1 ;  /* 0x0000000305057211 */ /* 0x000fc400008f0eff */
[----:B------:R-:W-:Y:S01]  /*30290*/  PRMT R12, R206, 0x7632, R12 ;  /* 0x00007632ce0c7816 */ /* 0x000fe2000000000c */
[----:B------:R1:W-:Y:S04]  /*302a0*/  STG.E.U16 desc[UR8][R8.64], R206 ;  /* 0x000000ce08007986 */ /* 0x0003e8000c101508 */
[----:B------:R5:W-:Y:S01]  /*302b0*/  STG.E.U16 desc[UR8][R4.64], R12 ;  /* 0x0000000c04007986 */ /* 0x000be2000c101508 */
[-C--:B0-----:R-:W-:Y:S01]  /*302c0*/  IADD3 R6, P2, PT, R17, R2.reuse, RZ ;  /* 0x0000000211067210 */ /* 0x081fe20007f5e0ff */
[----:B-1----:R-:W-:Y:S01]  /*302d0*/  IMAD R9, R67, 0x27, RZ ;  /* 0x0000002743097824 */ /* 0x002fe200078e02ff */
[----:B------:R-:W-:Y:S02]  /*302e0*/  IADD3 R8, P3, PT, R19, R2, RZ ;  /* 0x0000000213087210 */ /* 0x000fe40007f7e0ff */
[----:B------:R-:W-:-:S02]  /*302f0*/  LEA.HI.X.SX32 R7, R95, R3, 0x1, P2 ;  /* 0x000000035f077211 */ /* 0x000fc400010f0eff */
[----:B-----5:R-:W-:Y:S02]  /*30300*/  IADD3 R4, P1, PT, R23, R2, RZ ;  /* 0x0000000217047210 */ /* 0x020fe40007f3e0ff */
[-C--:B------:R-:W-:Y:S01]  /*30310*/  LEA.HI.X.SX32 R9, R9, R3.reuse, 0x1, P3 ;  /* 0x0000000309097211 */ /* 0x080fe200018f0eff */
[----:B------:R0:W-:Y:S01]  /*30320*/  STG.E.U16 desc[UR8][R6.64], R205 ;  /* 0x000000cd06007986 */ /* 0x0001e2000c101508 */
[----:B------:R-:W-:Y:S02]  /*30330*/  PRMT R13, R205, 0x7632, R13 ;  /* 0x00007632cd0d7816 */ /* 0x000fe4000000000d */
[----:B------:R-:W-:-:S03]  /*30340*/  LEA.HI.X.SX32 R5, R93, R3, 0x1, P1 ;  /* 0x000000035d057211 */ /* 0x000fc600008f0eff */
[----:B------:R1:W-:Y:S01]  /*30350*/  STG.E.U16 desc[UR8][R8.64], R13 ;  /* 0x0000000d08007986 */ /* 0x0003e2000c101508 */
[----:B------:R-:W-:Y:S01]  /*30360*/  PRMT R12, R204, 0x7632, R12 ;  /* 0x00007632cc0c7816 */ /* 0x000fe2000000000c */
[----:B0-----:R-:W-:Y:S01]  /*30370*/  IMAD R7, R67, 0x29, RZ ;  /* 0x0000002943077824 */ /* 0x001fe200078e02ff */
[-C--:B------:R-:W-:Y:S01]  /*30380*/  IADD3 R6, P2, PT, R27, R2.reuse, RZ ;  /* 0x000000021b067210 */ /* 0x080fe20007f5e0ff */
[----:B------:R0:W-:Y:S03]  /*30390*/  STG.E.U16 desc[UR8][R4.64], R204 ;  /* 0x000000cc04007986 */ /* 0x0001e6000c101508 */
[----:B------:R-:W-:Y:S02]  /*303a0*/  LEA.HI.X.SX32 R7, R7, R3, 0x1, P2 ;  /* 0x0000000307077211 */ /* 0x000fe400010f0eff */
[----:B-1----:R-:W-:Y:S02]  /*303b0*/  IADD3 R8, P3, PT, R29, R2, RZ ;  /* 0x000000021d087210 */ /* 0x002fe40007f7e0ff */
[----:B------:R-:W-:-:S02]  /*303c0*/  PRMT R13, R207, 0x7632, R13 ;  /* 0x00007632cf0d7816 */ /* 0x000fc4000000000d */
[-C--:B------:R-:W-:Y:S01]  /*303d0*/  LEA.HI.X.SX32 R9, R97, R3.reuse, 0x1, P3 ;  /* 0x0000000361097211 */ /* 0x080fe200018f0eff */
[----:B0-----:R-:W-:Y:S01]  /*303e0*/  IMAD R5, R67, 0x2b, RZ ;  /* 0x0000002b43057824 */ /* 0x001fe200078e02ff */
[-C--:B------:R-:W-:Y:S01]  /*303f0*/  IADD3 R4, P1, PT, R33, R2.reuse, RZ ;  /* 0x0000000221047210 */ /* 0x080fe20007f3e0ff */
[----:B------:R0:W-:Y:S03]  /*30400*/  STG.E.U16 desc[UR8][R6.64], R12 ;  /* 0x0000000c06007986 */ /* 0x0001e6000c101508 */
[----:B------:R-:W-:Y:S01]  /*30410*/  LEA.HI.X.SX32 R5, R5, R3, 0x1, P1 ;  /* 0x0000000305057211 */ /* 0x000fe200008f0eff */
[----:B------:R1:W-:Y:S04]  /*30420*/  STG.E.U16 desc[UR8][R8.64], R207 ;  /* 0x000000cf08007986 */ /* 0x0003e8000c101508 */
[----:B------:R5:W-:Y:S01]  /*30430*/  STG.E.U16 desc[UR8][R4.64], R13 ;  /* 0x0000000d04007986 */ /* 0x000be2000c101508 */
[----:B0-----:R-:W-:-:S02]  /*30440*/  IADD3 R6, P2, PT, R31, R2, RZ ;  /* 0x000000021f067210 */ /* 0x001fc40007f5e0ff */
[-C--:B------:R-:W-:Y:S01]  /*30450*/  IADD3 R12, P1, PT, R37, R2.reuse, RZ ;  /* 0x00000002250c7210 */ /* 0x080fe20007f3e0ff */
[----:B-1----:R-:W-:Y:S01]  /*30460*/  IMAD R9, R67, 0x2d, RZ ;  /* 0x0000002d43097824 */ /* 0x002fe200078e02ff */
[-C--:B------:R-:W-:Y:S02]  /*30470*/  IADD3 R8, P3, PT, R35, R2.reuse, RZ ;  /* 0x0000000223087210 */ /* 0x080fe40007f7e0ff */
[-C--:B------:R-:W-:Y:S01]  /*30480*/  LEA.HI.X.SX32 R7, R69, R3.reuse, 0x1, P2 ;  /* 0x0000000345077211 */ /* 0x080fe200010f0eff */
[----:B-----5:R-:W-:Y:S01]  /*30490*/  IMAD R5, R67, 0x2f, RZ ;  /* 0x0000002f43057824 */ /* 0x020fe200078e02ff */
[----:B------:R-:W-:Y:S02]  /*304a0*/  IADD3 R4, P2, PT, R39, R2, RZ ;  /* 0x0000000227047210 */ /* 0x000fe40007f5e0ff */
[----:B------:R-:W-:Y:S01]  /*304b0*/  LEA.HI.X.SX32 R9, R9, R3, 0x1, P3 ;  /* 0x0000000309097211 */ /* 0x000fe200018f0eff */
[----:B------:R0:W-:Y:S01]  /*304c0*/  STG.E.U16 desc[UR8][R6.64], R193 ;  /* 0x000000c106007986 */ /* 0x0001e2000c101508 */
[----:B------:R-:W-:-:S02]  /*304d0*/  PRMT R24, R193, 0x7632, R24 ;  /* 0x00007632c1187816 */ /* 0x000fc40000000018 */
[-C--:B------:R-:W-:Y:S02]  /*304e0*/  LEA.HI.X.SX32 R13, R71, R3.reuse, 0x1, P1 ;  /* 0x00000003470d7211 */ /* 0x080fe400008f0eff */
[----:B------:R-:W-:Y:S01]  /*304f0*/  LEA.HI.X.SX32 R5, R5, R3, 0x1, P2 ;  /* 0x0000000305057211 */ /* 0x000fe200010f0eff */
[----:B------:R1:W-:Y:S01]  /*30500*/  STG.E.U16 desc[UR8][R8.64], R24 ;  /* 0x0000001808007986 */ /* 0x0003e2000c101508 */
[----:B0-----:R-:W-:Y:S02]  /*30510*/  PRMT R7, R208, 0x7632, R7 ;  /* 0x00007632d0077816 */ /* 0x001fe40000000007 */
[----:B------:R-:W-:Y:S01]  /*30520*/  IADD3 R6, P1, PT, R41, R2, RZ ;  /* 0x0000000229067210 */ /* 0x000fe20007f3e0ff */
[----:B------:R-:W-:Y:S01]  /*30530*/  STG.E.U16 desc[UR8][R12.64], R208 ;  /* 0x000000d00c007986 */ /* 0x000fe2000c101508 */
[----:B-1----:R-:W-:-:S03]  /*30540*/  IMAD R9, R67, 0x31, RZ ;  /* 0x0000003143097824 */ /* 0x002fc600078e02ff */
[----:B------:R0:W-:Y:S02]  /*30550*/  STG.E.U16 desc[UR8][R4.64], R7 ;  /* 0x0000000704007986 */ /* 0x0001e4000c101508 */
[----:B0-----:R-:W-:Y:S02]  /*30560*/  LEA.HI.X.SX32 R7, R73, R3, 0x1, P1 ;  /* 0x0000000349077211 */ /* 0x001fe400008f0eff */
[----:B------:R-:W-:Y:S01]  /*30570*/  IADD3 R8, P1, PT, R43, R2, RZ ;  /* 0x000000022b087210 */ /* 0x000fe20007f3e0ff */
[----:B------:R-:W-:-:S03]  /*30580*/  IMAD R5, R67, 0x33, RZ ;  /* 0x0000003343057824 */ /* 0x000fc600078e02ff */
[-C--:B------:R-:W-:Y:S01]  /*30590*/  LEA.HI.X.SX32 R9, R9, R3.reuse, 0x1, P1 ;  /* 0x0000000309097211 */ /* 0x080fe200008f0eff */
[----:B------:R0:W-:Y:S01]  /*305a0*/  STG.E.U16 desc[UR8][R6.64], R209 ;  /* 0x000000d106007986 */ /* 0x0001e2000c101508 */
[-C--:B------:R-:W-:Y:S02]  /*305b0*/  IADD3 R4, P1, PT, R47, R2.reuse, RZ ;  /* 0x000000022f047210 */ /* 0x080fe40007f3e0ff */
[-C--:B------:R-:W-:Y:S02]  /*305c0*/  IADD3 R12, P2, PT, R45, R2.reuse, RZ ;  /* 0x000000022d0c7210 */ /* 0x080fe40007f5e0ff */
[-C--:B------:R-:W-:Y:S01]  /*305d0*/  LEA.HI.X.SX32 R5, R5, R3.reuse, 0x1, P1 ;  /* 0x0000000305057211 */ /* 0x080fe200008f0eff */
[----:B------:R-:W-:Y:S01]  /*305e0*/  IMAD R25, R67, 0x35, RZ ;  /* 0x0000003543197824 */ /* 0x000fe200078e02ff */
[----:B------:R-:W-:Y:S02]  /*305f0*/  LEA.HI.X.SX32 R13, R75, R3, 0x1, P2 ;  /* 0x000000034b0d7211 */ /* 0x000fe400010f0eff */
[----:B0-----:R-:W-:Y:S01]  /*30600*/  PRMT R7, R209, 0x7632, R7 ;  /* 0x00007632d1077816 */ /* 0x001fe20000000007 */
[----:B------:R-:W0:Y:S01]  /*30610*/  LDC R75, c[0x0][0x3e8] ;  /* 0x0000fa00ff4b7b82 */ /* 0x000e220000000800 */
[----:B------:R-:W-:-:S03]  /*30620*/  IADD3 R6, P1, PT, R49, R2, RZ ;  /* 0x0000000231067210 */ /* 0x000fc60007f3e0ff */
[----:B------:R1:W-:Y:S01]  /*30630*/  STG.E.U16 desc[UR8][R8.64], R7 ;  /* 0x0000000708007986 */ /* 0x0003e2000c101508 */
[----:B------:R-:W-:-:S03]  /*30640*/  IADD3 R24, P2, PT, R51, R2, RZ ;  /* 0x0000000233187210 */ /* 0x000fc60007f5e0ff */
[----:B------:R5:W-:Y:S01]  /*30650*/  STG.E.U16 desc[UR8][R12.64], R210 ;  /* 0x000000d20c007986 */ /* 0x000be2000c101508 */
[-C--:B------:R-:W-:Y:S02]  /*30660*/  LEA.HI.X.SX32 R25, R25, R3.reuse, 0x1, P2 ;  /* 0x0000000319197211 */ /* 0x080fe400010f0eff */
[----:B-1----:R-:W-:Y:S02]  /*30670*/  PRMT R9, R210, 0x7632, R9 ;  /* 0x00007632d2097816 */ /* 0x002fe40000000009 */
[----:B------:R-:W-:Y:S02]  /*30680*/  LEA.HI.X.SX32 R7, R77, R3, 0x1, P1 ;  /* 0x000000034d077211 */ /* 0x000fe400008f0eff */
[----:B------:R-:W-:Y:S01]  /*30690*/  IADD3 R8, P1, PT, R53, R2, RZ ;  /* 0x0000000235087210 */ /* 0x000fe20007f3e0ff */
[----:B------:R1:W-:Y:S01]  /*306a0*/  STG.E.U16 desc[UR8][R4.64], R9 ;  /* 0x0000000904007986 */ /* 0x0003e2000c101508 */
[----:B-----5:R-:W-:-:S03]  /*306b0*/  PRMT R13, R211, 0x7632, R13 ;  /* 0x00007632d30d7816 */ /* 0x020fc6000000000d */
[----:B------:R-:W-:Y:S04]  /*306c0*/  STG.E.U16 desc[UR8][R6.64], R211 ;  /* 0x000000d306007986 */ /* 0x000fe8000c101508 */
[----:B------:R5:W-:Y:S01]  /*306d0*/  STG.E.U16 desc[UR8][R24.64], R13 ;  /* 0x0000000d18007986 */ /* 0x000be2000c101508 */
[----:B-1----:R-:W-:Y:S01]  /*306e0*/  LEA.HI.X.SX32 R9, R79, R3, 0x1, P1 ;  /* 0x000000034f097211 */ /* 0x002fe200008f0eff */
[----:B------:R-:W-:Y:S01]  /*306f0*/  IMAD R5, R67, 0x37, RZ ;  /* 0x0000003743057824 */ /* 0x000fe200078e02ff */
[----:B------:R-:W-:-:S04]  /*30700*/  IADD3 R4, P1, PT, R55, R2, RZ ;  /* 0x0000000237047210 */ /* 0x000fc80007f3e0ff */
[-C--:B------:R-:W-:Y:S01]  /*30710*/  LEA.HI.X.SX32 R5, R5, R3.reuse, 0x1, P1 ;  /* 0x0000000305057211 */ /* 0x080fe200008f0eff */
[----:B-----5:R-:W-:Y:S01]  /*30720*/  IMAD R13, R67, 0x39, RZ ;  /* 0x00000039430d7824 */ /* 0x020fe200078e02ff */
[-C--:B------:R-:W-:Y:S01]  /*30730*/  IADD3 R12, P1, PT, R59, R2.reuse, RZ ;  /* 0x000000023b0c7210 */ /* 0x080fe20007f3e0ff */
[----:B------:R1:W-:Y:S01]  /*30740*/  STG.E.U16 desc[UR8][R8.64], R212 ;  /* 0x000000d408007986 */ /* 0x0003e2000c101508 */
[----:B------:R-:W-:Y:S02]  /*30750*/  IADD3 R6, P2, PT, R57, R2, RZ ;  /* 0x0000000239067210 */ /* 0x000fe40007f5e0ff */
[-C--:B------:R-:W-:Y:S02]  /*30760*/  LEA.HI.X.SX32 R13, R13, R3.reuse, 0x1, P1 ;  /* 0x000000030d0d7211 */ /* 0x080fe400008f0eff */
[----:B------:R-:W-:Y:S02]  /*30770*/  LEA.HI.X.SX32 R7, R99, R3, 0x1, P2 ;  /* 0x0000000363077211 */ /* 0x000fe400010f0eff */
[----:B-1----:R-:W-:-:S02]  /*30780*/  PRMT R9, R212, 0x7632, R9 ;  /* 0x00007632d4097816 */ /* 0x002fc40000000009 */
[-C--:B------:R-:W-:Y:S01]  /*30790*/  IADD3 R8, P1, PT, R61, R2.reuse, RZ ;  /* 0x000000023d087210 */ /* 0x080fe20007f3e0ff */
[----:B------:R-:W-:Y:S02]  /*307a0*/  IMAD R25, R67, 0x3b, RZ ;  /* 0x0000003b43197824 */ /* 0x000fe400078e02ff */
[----:B------:R1:W-:Y:S01]  /*307b0*/  STG.E.U16 desc[UR8][R4.64], R9 ;  /* 0x0000000904007986 */ /* 0x0003e2000c101508 */
[----:B------:R-:W-:Y:S01]  /*307c0*/  IADD3 R24, P2, PT, R63, R2, RZ ;  /* 0x000000023f187210 */ /* 0x000fe20007f5e0ff */
[----:B------:R-:W-:Y:S02]  /*307d0*/  IMAD R69, R67, 0x7a, RZ ;  /* 0x0000007a43457824 */ /* 0x000fe400078e02ff */
[----:B------:R5:W-:Y:S01]  /*307e0*/  STG.E.U16 desc[UR8][R6.64], R213 ;  /* 0x000000d506007986 */ /* 0x000be2000c101508 */
[----:B------:R-:W-:Y:S02]  /*307f0*/  LEA.HI.X.SX32 R25, R25, R3, 0x1, P2 ;  /* 0x0000000319197211 */ /* 0x000fe400010f0eff */
[----:B-1----:R-:W-:-:S02]  /*30800*/  PRMT R5, R213, 0x7632, R5 ;  /* 0x00007632d5057816 */ /* 0x002fc40000000005 */
[-C--:B------:R-:W-:Y:S02]  /*30810*/  LEA.HI.X.SX32 R9, R87, R3.reuse, 0x1, P1 ;  /* 0x0000000357097211 */ /* 0x080fe400008f0eff */
[----:B------:R-:W-:Y:S01]  /*30820*/  IADD3 R4, P1, PT, R65, R2, RZ ;  /* 0x0000000241047210 */ /* 0x000fe20007f3e0ff */
[----:B------:R1:W-:Y:S01]  /*30830*/  STG.E.U16 desc[UR8][R12.64], R5 ;  /* 0x000000050c007986 */ /* 0x0003e2000c101508 */
[C---:B-----5:R-:W-:Y:S02]  /*30840*/  IMAD R7, R67.reuse, 0x3d, RZ ;  /* 0x0000003d43077824 */ /* 0x060fe400078e02ff */
[C---:B------:R-:W-:Y:S01]  /*30850*/  IMAD R73, R67.reuse, 0x7e, RZ ;  /* 0x0000007e43497824 */ /* 0x040fe200078e02ff */
[----:B------:R5:W-:Y:S01]  /*30860*/  STG.E.U16 desc[UR8][R8.64], R214 ;  /* 0x000000d608007986 */ /* 0x000be2000c101508 */
[----:B------:R-:W-:Y:S01]  /*30870*/  IMAD R71, R67, 0x7c, RZ ;  /* 0x0000007c43477824 */ /* 0x000fe200078e02ff */
[----:B-1----:R-:W-:Y:S02]  /*30880*/  PRMT R13, R214, 0x7632, R13 ;  /* 0x00007632d60d7816 */ /* 0x002fe4000000000d */
[----:B------:R-:W-:-:S02]  /*30890*/  LEA.HI.X.SX32 R5, R101, R3, 0x1, P1 ;  /* 0x0000000365057211 */ /* 0x000fc400008f0eff */
[-C--:B------:R-:W-:Y:S01]  /*308a0*/  IADD3 R6, P1, PT, R69, R2.reuse, RZ ;  /* 0x0000000245067210 */ /* 0x080fe20007f3e0ff */
[----:B------:R1:W-:Y:S03]  /*308b0*/  STG.E.U16 desc[UR8][R24.64], R13 ;  /* 0x0000000d18007986 */ /* 0x0003e6000c101508 */
[----:B------:R-:W-:Y:S02]  /*308c0*/  LEA.HI.X.SX32 R7, R7, R3, 0x1, P1 ;  /* 0x0000000307077211 */ /* 0x000fe400008f0eff */
[-C--:B------:R-:W-:Y:S01]  /*308d0*/  IADD3 R12, P1, PT, R73, R2.reuse, RZ ;  /* 0x00000002490c7210 */ /* 0x080fe20007f3e0ff */
[----:B------:R0:W-:Y:S01]  /*308e0*/  STG.E.U16 desc[UR8][R4.64], R215 ;  /* 0x000000d704007986 */ /* 0x0001e2000c101508 */
[----:B-----5:R-:W-:Y:S02]  /*308f0*/  IADD3 R8, P2, PT, R71, R2, RZ ;  /* 0x0000000247087210 */ /* 0x020fe40007f5e0ff */
[----:B-1----:R-:W-:-:S02]  /*30900*/  LEA R13, R67, -R67, 0x6 ;  /* 0x80000043430d7211 */ /* 0x002fc400078e30ff */
[----:B------:R-:W-:Y:S02]  /*30910*/  PRMT R25, R215, 0x7632, R25 ;  /* 0x00007632d7197816 */ /* 0x000fe40000000019 */
[-C--:B------:R-:W-:Y:S02]  /*30920*/  LEA.HI.X.SX32 R13, R13, R3.reuse, 0x1, P1 ;  /* 0x000000030d0d7211 */ /* 0x080fe400008f0eff */
[----:B0-----:R-:W-:Y:S01]  /*30930*/  LEA R24, P1, R75, R2, 0x7 ;  /* 0x000000024b187211 */ /* 0x001fe200078238ff */
[C---:B------:R-:W-:Y:S01]  /*30940*/  IMAD R75, R67.reuse, 0x82, RZ ;  /* 0x00000082434b7824 */ /* 0x040fe200078e02ff */
[----:B------:R-:W-:Y:S01]  /*30950*/  SHF.L.U32 R5, R67, 0x6, RZ ;  /* 0x0000000643057819 */ /* 0x000fe200000006ff */
[----:B------:R0:W-:Y:S01]  /*30960*/  STG.E.U16 desc[UR8][R6.64], R25 ;  /* 0x0000001906007986 */ /* 0x0001e2000c101508 */
[----:B------:R-:W-:Y:S01]  /*30970*/  LEA.HI.X.SX32 R9, R83, R3, 0x1, P2 ;  /* 0x0000000353097211 */ /* 0x000fe200010f0eff */
[C---:B------:R-:W-:Y:S02]  /*30980*/  IMAD R79, R67.reuse, 0x86, RZ ;  /* 0x00000086434f7824 */ /* 0x040fe400078e02ff */
[----:B------:R-:W-:-:S02]  /*30990*/  IMAD R77, R67, 0x84, RZ ;  /* 0x00000084434d7824 */ /* 0x000fc400078e02ff */
[----:B------:R1:W-:Y:S01]  /*309a0*/  STG.E.U16 desc[UR8][R8.64], R217 ;  /* 0x000000d908007986 */ /* 0x0003e2000c101508 */
[----:B0-----:R-:W-:Y:S02]  /*309b0*/  LEA.HI.X.SX32 R25, R5, R3, 0x1, P1 ;  /* 0x0000000305197211 */ /* 0x001fe400008f0eff */
[----:B------:R-:W-:Y:S02]  /*309c0*/  LEA R5, R67, R67, 0x6 ;  /* 0x0000004343057211 */ /* 0x000fe400078e30ff */
[-C--:B------:R-:W-:Y:S02]  /*309d0*/  IADD3 R4, P1, PT, R75, R2.reuse, RZ ;  /* 0x000000024b047210 */ /* 0x080fe40007f3e0ff */
[----:B------:R-:W-:Y:S01]  /*309e0*/  PRMT R7, R217, 0x7632, R7 ;  /* 0x00007632d9077816 */ /* 0x000fe20000000007 */
[----:B-1----:R-:W-:Y:S01]  /*309f0*/  IMAD R9, R67, 0x43, RZ ;  /* 0x0000004343097824 */ /* 0x002fe200078e02ff */
[-C--:B------:R-:W-:Y:S01]  /*30a00*/  LEA.HI.X.SX32 R5, R5, R3.reuse, 0x1, P1 ;  /* 0x0000000305057211 */ /* 0x080fe200008f0eff */
[----:B------:R-:W-:Y:S01]  /*30a10*/  IMAD R83, R67, 0x88, RZ ;  /* 0x0000008843537824 */ /* 0x000fe200078e02ff */
[-C--:B------:R-:W-:Y:S01]  /*30a20*/  IADD3 R8, P1, PT, R79, R2.reuse, RZ ;  /* 0x000000024f087210 */ /* 0x080fe20007f3e0ff */
[----:B------:R0:W-:Y:S01]  /*30a30*/  STG.E.U16 desc[UR8][R12.64], R7 ;  /* 0x000000070c007986 */ /* 0x0001e2000c101508 */
[----:B------:R-:W-:Y:S01]  /*30a40*/  IADD3 R6, P2, PT, R77, R2, RZ ;  /* 0x000000024d067210 */ /* 0x000fe20007f5e0ff */
[----:B------:R-:W-:Y:S01]  /*30a50*/  IMAD R87, R67, 0x8c, RZ ;  /* 0x0000008c43577824 */ /* 0x000fe200078e02ff */
[----:B------:R-:W-:Y:S01]  /*30a60*/  LEA.HI.X.SX32 R9, R9, R3, 0x1, P1 ;  /* 0x0000000309097211 */ /* 0x000fe200008f0eff */
[----:B------:R1:W-:Y:S01]  /*30a70*/  STG.E.U16 desc[UR8][R24.64], R221 ;  /* 0x000000dd18007986 */ /* 0x0003e2000c101508 */
[----:B0-----:R-:W-:-:S02]  /*30a80*/  PRMT R13, R221, 0x7632, R13 ;  /* 0x00007632dd0d7816 */ /* 0x001fc4000000000d */
[-C--:B------:R-:W-:Y:S02]  /*30a90*/  IADD3 R12, P1, PT, R83, R2.reuse, RZ ;  /* 0x00000002530c7210 */ /* 0x080fe40007f3e0ff */
[----:B------:R-:W-:Y:S01]  /*30aa0*/  LEA.HI.X.SX32 R7, R85, R3, 0x1, P2 ;  /* 0x0000000355077211 */ /* 0x000fe200010f0eff */
[----:B------:R0:W-:Y:S01]  /*30ab0*/  STG.E.U16 desc[UR8][R4.64], R13 ;  /* 0x0000000d04007986 */ /* 0x0001e2000c101508 */
[C---:B------:R-:W-:Y:S02]  /*30ac0*/  IMAD R85, R67.reuse, 0x8a, RZ ;  /* 0x0000008a43557824 */ /* 0x040fe400078e02ff */
[C---:B------:R-:W-:Y:S01]  /*30ad0*/  IMAD R89, R67.reuse, 0x8e, RZ ;  /* 0x0000008e43597824 */ /* 0x040fe200078e02ff */
[----:B------:R5:W-:Y:S01]  /*30ae0*/  STG.E.U16 desc[UR8][R6.64], R138 ;  /* 0x0000008a06007986 */ /* 0x000be2000c101508 */
[----:B-1----:R-:W-:Y:S01]  /*30af0*/  IMAD R25, R67, 0x45, RZ ;  /* 0x0000004543197824 */ /* 0x002fe200078e02ff */
[----:B------:R-:W-:Y:S02]  /*30b00*/  IADD3 R24, P2, PT, R85, R2, RZ ;  /* 0x0000000255187210 */ /* 0x000fe40007f5e0ff */
[----:B0-----:R-:W-:-:S02]  /*30b10*/  PRMT R5, R138, 0x7632, R5 ;  /* 0x000076328a057816 */ /* 0x001fc40000000005 */
[-C--:B------:R-:W-:Y:S02]  /*30b20*/  LEA.HI.X.SX32 R13, R103, R3.reuse, 0x1, P1 ;  /* 0x00000003670d7211 */ /* 0x080fe400008f0eff */
[-C--:B------:R-:W-:Y:S01]  /*30b30*/  IADD3 R4, P1, PT, R87, R2.reuse, RZ ;  /* 0x0000000257047210 */ /* 0x080fe20007f3e0ff */
[----:B------:R0:W-:Y:S01]  /*30b40*/  STG.E.U16 desc[UR8][R8.64], R5 ;  /* 0x0000000508007986 */ /* 0x0001e2000c101508 */
[----:B-----5:R-:W-:Y:S01]  /*30b50*/  IMAD R7, R67, 0x47, RZ ;  /* 0x0000004743077824 */ /* 0x020fe200078e02ff */
[-C--:B------:R-:W-:Y:S01]  /*30b60*/  LEA.HI.X.SX32 R25, R25, R3.reuse, 0x1, P2 ;  /* 0x0000000319197211 */ /* 0x080fe200010f0eff */
[C---:B------:R-:W-:Y:S01]  /*30b70*/  IMAD R93, R67.reuse, 0x92, RZ ;  /* 0x00000092435d7824 */ /* 0x040fe200078e02ff */
[----:B------:R1:W-:Y:S01]  /*30b80*/  STG.E.U16 desc[UR8][R12.64], R136 ;  /* 0x000000880c007986 */ /* 0x0003e2000c101508 */
[----:B------:R-:W-:Y:S01]  /*30b90*/  IMAD R95, R67, 0x94, RZ ;  /* 0x00000094435f7824 */ /* 0x000fe200078e02ff */
[----:B0-----:R-:W-:Y:S02]  /*30ba0*/  LEA.HI.X.SX32 R5, R105, R3, 0x1, P1 ;  /* 0x0000000369057211 */ /* 0x001fe400008f0eff */
[----:B------:R-:W-:-:S02]  /*30bb0*/  IADD3 R6, P1, PT, R89, R2, RZ ;  /* 0x0000000259067210 */ /* 0x000fc40007f3e0ff */
[----:B------:R-:W-:Y:S01]  /*30bc0*/  PRMT R9, R136, 0x7632, R9 ;  /* 0x0000763288097816 */ /* 0x000fe20000000009 */
[----:B-1----:R-:W-:Y:S01]  /*30bd0*/  IMAD R13, R67, 0x49, RZ ;  /* 0x00000049430d7824 */ /* 0x002fe200078e02ff */
[----:B------:R-:W-:Y:S02]  /*30be0*/  LEA.HI.X.SX32 R7, R7, R3, 0x1, P1 ;  /* 0x0000000307077211 */ /* 0x000fe400008f0eff */
[----:B------:R-:W-:Y:S01]  /*30bf0*/  IADD3 R12, P1, PT, R93, R2, RZ ;  /* 0x000000025d0c7210 */ /* 0x000fe20007f3e0ff */
[----:B------:R-:W-:Y:S01]  /*30c00*/  STG.E.U16 desc[UR8][R24.64], R9 ;  /* 0x0000000918007986 */ /* 0x000fe2000c101508 */
[----:B------:R-:W-:-:S03]  /*30c10*/  IMAD R91, R67, 0x90, RZ ;  /* 0x00000090435b7824 */ /* 0x000fc600078e02ff */
[----:B------:R0:W-:Y:S01]  /*30c20*/  STG.E.U16 desc[UR8][R4.64], R216 ;  /* 0x000000d804007986 */ /* 0x0001e2000c101508 */
[----:B------:R-:W-:Y:S02]  /*30c30*/  LEA.HI.X.SX32 R13, R13, R3, 0x1, P1 ;  /* 0x000000030d0d7211 */ /* 0x000fe400008f0eff */
[-C--:B------:R-:W-:Y:S02]  /*30c40*/  IADD3 R8, P2, PT, R91, R2.reuse, RZ ;  /* 0x000000025b087210 */ /* 0x080fe40007f5e0ff */
[----:B0-----:R-:W-:Y:S02]  /*30c50*/  PRMT R5, R216, 0x7632, R5 ;  /* 0x00007632d8057816 */ /* 0x001fe40000000005 */
[----:B------:R-:W-:-:S03]  /*30c60*/  IADD3 R4, P1, PT, R95, R2, RZ ;  /* 0x000000025f047210 */ /* 0x000fc60007f3e0ff */
[----:B------:R0:W-:Y:S01]  /*30c70*/  STG.E.U16 desc[UR8][R6.64], R5 ;  /* 0x0000000506007986 */ /* 0x0001e2000c101508 */
[-C--:B------:R-:W-:Y:S01]  /*30c80*/  LEA.HI.X.SX32 R9, R107, R3.reuse, 0x1, P2 ;  /* 0x000000036b097211 */ /* 0x080fe200010f0eff */
[----:B------:R-:W-:Y:S01]  /*30c90*/  IMAD R97, R67, 0x96, RZ ;  /* 0x0000009643617824 */ /* 0x000fe200078e02ff */
[-C--:B0-----:R-:W-:Y:S01]  /*30ca0*/  LEA.HI.X.SX32 R5, R15, R3.reuse, 0x1, P1 ;  /* 0x000000030f057211 */ /* 0x081fe200008f0eff */
[----:B------:R-:W-:Y:S01]  /*30cb0*/  IMAD R15, R67, 0x98, RZ ;  /* 0x00000098430f7824 */ /* 0x000fe200078e02ff */
[----:B------:R-:W-:Y:S01]  /*30cc0*/  PRMT R7, R76, 0x7632, R7 ;  /* 0x000076324c077816 */ /* 0x000fe20000000007 */
[----:B------:R-:W-:Y:S03]  /*30cd0*/  STG.E.U16 desc[UR8][R8.64], R76 ;  /* 0x0000004c08007986 */ /* 0x000fe6000c101508 */
[-C--:B------:R-:W-:Y:S01]  /*30ce0*/  IADD3 R6, P1, PT, R15, R2.reuse, RZ ;  /* 0x000000020f067210 */ /* 0x080fe20007f3e0ff */
[----:B------:R0:W-:Y:S01]  /*30cf0*/  STG.E.U16 desc[UR8][R12.64], R7 ;  /* 0x000000070c007986 */ /* 0x0001e2000c101508 */
[----:B------:R-:W-:Y:S01]  /*30d00*/  IMAD R25, R67, 0x4b, RZ ;  /* 0x0000004b43197824 */ /* 0x000fe200078e02ff */
[----:B------:R-:W-:Y:S01]  /*30d10*/  IADD3 R24, P2, PT, R97, R2, RZ ;  /* 0x0000000261187210 */ /* 0x000fe20007f5e0ff */
[----:B------:R-:W-:Y:S01]  /*30d20*/  IMAD R99, R67, 0x9a, RZ ;  /* 0x0000009a43637824 */ /* 0x000fe200078e02ff */
[----:B------:R1:W-:Y:S02]  /*30d30*/  STG.E.U16 desc[UR8][R4.64], R222 ;  /* 0x000000de04007986 */ /* 0x0003e4000c101508 */
[----:B------:R-:W-:-:S02]  /*30d40*/  LEA.HI.X.SX32 R25, R25, R3, 0x1, P2 ;  /* 0x0000000319197211 */ /* 0x000fc400010f0eff */
[-C--:B0-----:R-:W-:Y:S01]  /*30d50*/  LEA.HI.X.SX32 R7, R17, R3.reuse, 0x1, P1 ;  /* 0x0000000311077211 */ /* 0x081fe200008f0eff */
[C---:B------:R-:W-:Y:S01]  /*30d60*/  IMAD R17, R67.reuse, 0x9c, RZ ;  /* 0x0000009c43117824 */ /* 0x040fe200078e02ff */
[----:B------:R-:W-:Y:S01]  /*30d70*/  PRMT R13, R222, 0x7632, R13 ;  /* 0x00007632de0d7816 */ /* 0x000fe2000000000d */
[----:B------:R-:W-:Y:S01]  /*30d80*/  IMAD R9, R67, 0x4d, RZ ;  /* 0x0000004d43097824 */ /* 0x000fe200078e02ff */
[-C--:B------:R-:W-:Y:S01]  /*30d90*/  IADD3 R8, P1, PT, R99, R2.reuse, RZ ;  /* 0x0000000263087210 */ /* 0x080fe20007f3e0ff */
[----:B------:R-:W-:Y:S01]  /*30da0*/  IMAD R101, R67, 0x9e, RZ ;  /* 0x0000009e43657824 */ /* 0x000fe200078e02ff */
[-C--:B-1----:R-:W-:Y:S01]  /*30db0*/  IADD3 R4, P2, PT, R17, R2.reuse, RZ ;  /* 0x0000000211047210 */ /* 0x082fe20007f5e0ff */
[----:B------:R0:W-:Y:S01]  /*30dc0*/  STG.E.U16 desc[UR8][R24.64], R13 ;  /* 0x0000000d18007986 */ /* 0x0001e2000c101508 */
[-C--:B------:R-:W-:Y:S02]  /*30dd0*/  LEA.HI.X.SX32 R9, R9, R3.reuse, 0x1, P1 ;  /* 0x0000000309097211 */ /* 0x080fe400008f0eff */
[----:B------:R-:W-:Y:S01]  /*30de0*/  LEA.HI.X.SX32 R5, R19, R3, 0x1, P2 ;  /* 0x0000000313057211 */ /* 0x000fe200010f0eff */
[----:B------:R-:W-:Y:S01]  /*30df0*/  IMAD R19, R67, 0xa0, RZ ;  /* 0x000000a043137824 */ /* 0x000fe200078e02ff */
[----:B------:R-:W-:Y:S01]  /*30e00*/  IADD3 R12, P1, PT, R101, R2, RZ ;  /* 0x00000002650c7210 */ /* 0x000fe20007f3e0ff */
[----:B------:R1:W-:Y:S01]  /*30e10*/  STG.E.U16 desc[UR8][R6.64], R81 ;  /* 0x0000005106007986 */ /* 0x0003e2000c101508 */
[----:B0-----:R-:W-:-:S05]  /*30e20*/  IMAD R13, R67, 0x4f, RZ ;  /* 0x0000004f430d7824 */ /* 0x001fca00078e02ff */
[----:B------:R-:W-:Y:S02]  /*30e30*/  LEA.HI.X.SX32 R13, R13, R3, 0x1, P1 ;  /* 0x000000030d0d7211 */ /* 0x000fe400008f0eff */
[----:B-1----:R-:W-:Y:S01]  /*30e40*/  PRMT R7, R81, 0x7632, R7 ;  /* 0x0000763251077816 */ /* 0x002fe20000000007 */
[----:B------:R-:W-:Y:S01]  /*30e50*/  IMAD R81, R67, 0xa2, RZ ;  /* 0x000000a243517824 */ /* 0x000fe200078e02ff */
[-C--:B------:R-:W-:Y:S01]  /*30e60*/  IADD3 R6, P1, PT, R19, R2.reuse, RZ ;  /* 0x0000000213067210 */ /* 0x080fe20007f3e0ff */
[----:B------:R-:W-:Y:S02]  /*30e70*/  IMAD R25, R67, 0x51, RZ ;  /* 0x0000005143197824 */ /* 0x000fe400078e02ff */
[----:B------:R0:W-:Y:S01]  /*30e80*/  STG.E.U16 desc[UR8][R8.64], R7 ;  /* 0x0000000708007986 */ /* 0x0001e2000c101508 */
[----:B------:R-:W-:-:S03]  /*30e90*/  IADD3 R24, P2, PT, R81, R2, RZ ;  /* 0x0000000251187210 */ /* 0x000fc60007f5e0ff */
[----:B------:R1:W-:Y:S01]  /*30ea0*/  STG.E.U16 desc[UR8][R4.64], R82 ;  /* 0x0000005204007986 */ /* 0x0003e2000c101508 */
[-C--:B------:R-:W-:Y:S02]  /*30eb0*/  LEA.HI.X.SX32 R25, R25, R3.reuse, 0x1, P2 ;  /* 0x0000000319197211 */ /* 0x080fe400010f0eff */
[----:B0-----:R-:W-:Y:S01]  /*30ec0*/  LEA.HI.X.SX32 R7, R23, R3, 0x1, P1 ;  /* 0x0000000317077211 */ /* 0x001fe200008f0eff */
[C---:B------:R-:W-:Y:S01]  /*30ed0*/  IMAD R23, R67.reuse, 0xa4, RZ ;  /* 0x000000a443177824 */ /* 0x040fe200078e02ff */
[----:B------:R-:W-:Y:S02]  /*30ee0*/  PRMT R9, R82, 0x7632, R9 ;  /* 0x0000763252097816 */ /* 0x000fe40000000009 */
[----:B-1----:R-:W-:Y:S01]  /*30ef0*/  PRMT R5, R84, 0x7632, R5 ;  /* 0x0000763254057816 */ /* 0x002fe20000000005 */
[----:B------:R-:W-:Y:S01]  /*30f00*/  IMAD R103, R67, 0xa6, RZ ;  /* 0x000000a643677824 */ /* 0x000fe200078e02ff */
[----:B------:R-:W-:Y:S01]  /*30f10*/  IADD3 R4, P1, PT, R23, R2, RZ ;  /* 0x0000000217047210 */ /* 0x000fe20007f3e0ff */
[----:B------:R0:W-:Y:S01]  /*30f20*/  STG.E.U16 desc[UR8][R12.64], R9 ;  /* 0x000000090c007986 */ /* 0x0001e2000c101508 */
[----:B------:R-:W-:-:S02]  /*30f30*/  IMAD R105, R67, 0xaa, RZ ;  /* 0x000000aa43697824 */ /* 0x000fc400078e02ff */
[C---:B------:R-:W-:Y:S01]  /*30f40*/  IMAD R107, R67.reuse, 0xae, RZ ;  /* 0x000000ae436b7824 */ /* 0x040fe200078e02ff */
[----:B------:R-:W-:Y:S01]  /*30f50*/  STG.E.U16 desc[UR8][R6.64], R84 ;  /* 0x0000005406007986 */ /* 0x000fe2000c101508 */
[C---:B------:R-:W-:Y:S02]  /*30f60*/  IMAD R109, R67.reuse, 0xb2, RZ ;  /* 0x000000b2436d7824 */ /* 0x040fe400078e02ff */
[C---:B------:R-:W-:Y:S01]  /*30f70*/  IMAD R195, R67.reuse, 0xee, RZ ;  /* 0x000000ee43c37824 */ /* 0x040fe200078e02ff */
[----:B------:R1:W-:Y:S01]  /*30f80*/  STG.E.U16 desc[UR8][R24.64], R5 ;  /* 0x0000000518007986 */ /* 0x0003e2000c101508 */
[C---:B------:R-:W-:Y:S01]  /*30f90*/  IMAD R193, R67.reuse, 0xf0, RZ ;  /* 0x000000f043c17824 */ /* 0x040fe200078e02ff */
[----:B------:R-:W-:Y:S01]  /*30fa0*/  PRMT R66, R122, 0x7632, R66 ;  /* 0x000076327a427816 */ /* 0x000fe20000000042 */
[C---:B------:R-:W-:Y:S01]  /*30fb0*/  IMAD R199, R67.reuse, 0x7b, RZ ;  /* 0x0000007b43c77824 */ /* 0x040fe200078e02ff */
[----:B------:R-:W-:Y:S01]  /*30fc0*/  PRMT R76, R126, 0x7632, R76 ;  /* 0x000076327e4c7816 */ /* 0x000fe2000000004c */
[----:B0-----:R-:W-:Y:S01]  /*30fd0*/  IMAD R9, R67, 0x53, RZ ;  /* 0x0000005343097824 */ /* 0x001fe200078e02ff */
[----:B------:R-:W0:Y:S01]  /*30fe0*/  LDC R82, c[0x0][0x3e8] ;  /* 0x0000fa00ff527b82 */ /* 0x000e220000000800 */
[----:B-1----:R-:W-:Y:S01]  /*30ff0*/  LEA.HI.X.SX32 R5, R27, R3, 0x1, P1 ;  /* 0x000000031b057211 */ /* 0x002fe200008f0eff */
[----:B------:R-:W-:Y:S01]  /*31000*/  IMAD R27, R67, 0xa8, RZ ;  /* 0x000000a8431b7824 */ /* 0x000fe200078e02ff */
[----:B------:R-:W-:Y:S01]  /*31010*/  IADD3 R8, P1, PT, R103, R2, RZ ;  /* 0x0000000267087210 */ /* 0x000fe20007f3e0ff */
[----:B------:R-:W-:-:S04]  /*31020*/  IMAD R13, R67, 0x55, RZ ;  /* 0x00000055430d7824 */ /* 0x000fc800078e02ff */
[----:B------:R-:W1:Y:S01]  /*31030*/  LDC R84, c[0x0][0x3e8] ;  /* 0x0000fa00ff547b82 */ /* 0x000e620000000800 */
[-C--:B------:R-:W-:Y:S02]  /*31040*/  IADD3 R6, P2, PT, R27, R2.reuse, RZ ;  /* 0x000000021b067210 */ /* 0x080fe40007f5e0ff */
[-C--:B------:R-:W-:Y:S02]  /*31050*/  LEA.HI.X.SX32 R9, R9, R3.reuse, 0x1, P1 ;  /* 0x0000000309097211 */ /* 0x080fe400008f0eff */
[-C--:B------:R-:W-:Y:S01]  /*31060*/  LEA.HI.X.SX32 R7, R29, R3.reuse, 0x1, P2 ;  /* 0x000000031d077211 */ /* 0x080fe200010f0eff */
[----:B------:R-:W-:Y:S01]  /*31070*/  IMAD R29, R67, 0xac, RZ ;  /* 0x000000ac431d7824 */ /* 0x000fe200078e02ff */
[-C--:B------:R-:W-:Y:S01]  /*31080*/  IADD3 R12, P1, PT, R105, R2.reuse, RZ ;  /* 0x00000002690c7210 */ /* 0x080fe20007f3e0ff */
[----:B------:R5:W-:Y:S03]  /*31090*/  STG.E.U16 desc[UR8][R4.64], R86 ;  /* 0x0000005604007986 */ /* 0x000be6000c101508 */
[----:B------:R-:W-:Y:S01]  /*310a0*/  LEA.HI.X.SX32 R13, R13, R3, 0x1, P1 ;  /* 0x000000030d0d7211 */ /* 0x000fe200008f0eff */
[----:B------:R-:W-:Y:S01]  /*310b0*/  IMAD R25, R67, 0x57, RZ ;  /* 0x0000005743197824 */ /* 0x000fe200078e02ff */
[----:B------:R-:W-:-:S02]  /*310c0*/  IADD3 R24, P2, PT, R107, R2, RZ ;  /* 0x000000026b187210 */ /* 0x000fc40007f5e0ff */
[----:B-----5:R-:W-:Y:S02]  /*310d0*/  PRMT R5, R86, 0x7632, R5 ;  /* 0x0000763256057816 */ /* 0x020fe40000000005 */
[----:B------:R-:W-:-:S03]  /*310e0*/  IADD3 R4, P1, PT, R29, R2, RZ ;  /* 0x000000021d047210 */ /* 0x000fc60007f3e0ff */
[----:B------:R5:W-:Y:S01]  /*310f0*/  STG.E.U16 desc[UR8][R8.64], R5 ;  /* 0x0000000508007986 */ /* 0x000be2000c101508 */
[----:B------:R-:W-:-:S03]  /*31100*/  LEA.HI.X.SX32 R25, R25, R3, 0x1, P2 ;  /* 0x0000000319197211 */ /* 0x000fc600010f0eff */
[----:B------:R0:W-:Y:S01]  /*31110*/  STG.E.U16 desc[UR8][R6.64], R88 ;  /* 0x0000005806007986 */ /* 0x0001e2000c101508 */
[-C--:B-----5:R-:W-:Y:S01]  /*31120*/  LEA.HI.X.SX32 R5, R33, R3.reuse, 0x1, P1 ;  /* 0x0000000321057211 */ /* 0x0a0fe200008f0eff */
[----:B------:R-:W-:Y:S01]  /*31130*/  IMAD R33, R67, 0xb0, RZ ;  /* 0x000000b043217824 */ /* 0x000fe200078e02ff */
[----:B------:R-:W-:Y:S02]  /*31140*/  PRMT R9, R88, 0x7632, R9 ;  /* 0x0000763258097816 */ /* 0x000fe40000000009 */
[----:B0-----:R-:W-:Y:S02]  /*31150*/  PRMT R7, R90, 0x7632, R7 ;  /* 0x000076325a077816 */ /* 0x001fe40000000007 */
[-C--:B------:R-:W-:Y:S01]  /*31160*/  IADD3 R6, P1, PT, R33, R2.reuse, RZ ;  /* 0x0000000221067210 */ /* 0x080fe20007f3e0ff */
[----:B------:R0:W-:Y:S04]  /*31170*/  STG.E.U16 desc[UR8][R12.64], R9 ;  /* 0x000000090c007986 */ /* 0x0001e8000c101508 */
[----:B------:R-:W-:Y:S04]  /*31180*/  STG.E.U16 desc[UR8][R4.64], R90 ;  /* 0x0000005a04007986 */ /* 0x000fe8000c101508 */
[----:B------:R5:W-:Y:S01]  /*31190*/  STG.E.U16 desc[UR8][R24.64], R7 ;  /* 0x0000000718007986 */ /* 0x000be2000c101508 */
[----:B0-----:R-:W-:Y:S01]  /*311a0*/  IMAD R9, R67, 0x59, RZ ;  /* 0x0000005943097824 */ /* 0x001fe200078e02ff */
[----:B-----5:R-:W-:Y:S01]  /*311b0*/  LEA.HI.X.SX32 R7, R31, R3, 0x1, P1 ;  /* 0x000000031f077211 */ /* 0x020fe200008f0eff */
[----:B------:R-:W-:Y:S01]  /*311c0*/  IMAD R31, R67, 0xb4, RZ ;  /* 0x000000b4431f7824 */ /* 0x000fe200078e02ff */
[----:B------:R-:W-:-:S04]  /*311d0*/  IADD3 R8, P1, PT, R109, R2, RZ ;  /* 0x000000026d087210 */ /* 0x000fc80007f3e0ff */
[-C--:B------:R-:W-:Y:S01]  /*311e0*/  IADD3 R4, P2, PT, R31, R2.reuse, RZ ;  /* 0x000000021f047210 */ /* 0x080fe20007f5e0ff */
[----:B------:R-:W-:Y:S01]  /*311f0*/  IMAD R13, R67, 0x5b, RZ ;  /* 0x0000005b430d7824 */ /* 0x000fe200078e02ff */
        /* <DEDUP_REMOVED lines=8> */
[----:B0-----:R-:W-:Y:S02]  /*31280*/  PRMT R7, R92, 0x7632, R7 ;  /* 0x000076325c077816 */ /* 0x001fe40000000007 */
[----:B------:R-:W-:-:S03]  /*31290*/  IADD3 R6, P1, PT, R35, R2, RZ ;  /* 0x0000000223067210 */ /* 0x000fc60007f3e0ff */
[----:B------:R0:W-:Y:S01]  /*312a0*/  STG.E.U16 desc[UR8][R8.64], R7 ;  /* 0x0000000708007986 */ /* 0x0001e2000c101508 */
[----:B------:R-:W-:-:S03]  /*312b0*/  LEA.HI.X.SX32 R25, R25, R3, 0x1, P2 ;  /* 0x0000000319197211 */ /* 0x000fc600010f0eff */
[----:B------:R5:W-:Y:S01]  /*312c0*/  STG.E.U16 desc[UR8][R4.64], R94 ;  /* 0x0000005e04007986 */ /* 0x000be2000c101508 */
[-C--:B0-----:R-:W-:Y:S01]  /*312d0*/  LEA.HI.X.SX32 R7, R37, R3.reuse, 0x1, P1 ;  /* 0x0000000325077211 */ /* 0x081fe200008f0eff */
[----:B------:R-:W-:Y:S01]  /*312e0*/  IMAD R37, R67, 0xbc, RZ ;  /* 0x000000bc43257824 */ /* 0x000fe200078e02ff */
[----:B------:R-:W-:Y:S02]  /*312f0*/  PRMT R9, R94, 0x7632, R9 ;  /* 0x000076325e097816 */ /* 0x000fe40000000009 */
[----:B-----5:R-:W-:Y:S02]  /*31300*/  PRMT R5, R96, 0x7632, R5 ;  /* 0x0000763260057816 */ /* 0x020fe40000000005 */
        /* <DEDUP_REMOVED lines=104> */
[----:B0-----:R-:W-:Y:S01]  /*31990*/  LEA.HI.X.SX32 R7, R61, R3, 0x1, P1 ;  /* 0x000000033d077211 */ /* 0x001fe200008f0eff */
        /* <DEDUP_REMOVED lines=8> */
[----:B------:R-:W-:-:S02]  /*31a20*/  IADD3 R12, P2, PT, R193, R2, RZ ;  /* 0x00000002c10c7210 */ /* 0x000fc40007f5e0ff */
[-C--:B-----5:R-:W-:Y:S01]  /*31a30*/  LEA.HI.X.SX32 R5, R63, R3.reuse, 0x1, P1 ;  /* 0x000000033f057211 */ /* 0x0a0fe200008f0eff */
[----:B------:R-:W-:Y:S01]  /*31a40*/  IMAD R25, R67, 0xf2, RZ ;  /* 0x000000f243197824 */ /* 0x000fe200078e02ff */
[-C--:B------:R-:W-:Y:S01]  /*31a50*/  IADD3 R8, P1, PT, R195, R2.reuse, RZ ;  /* 0x00000002c3087210 */ /* 0x080fe20007f3e0ff */
[----:B------:R-:W0:Y:S01]  /*31a60*/  LDC R24, c[0x0][0x3e8] ;  /* 0x0000fa00ff187b82 */ /* 0x000e220000000800 */
[----:B------:R-:W-:Y:S01]  /*31a70*/  IMAD R7, R67, 0x79, RZ ;  /* 0x0000007943077824 */ /* 0x000fe200078e02ff */
[-C--:B------:R-:W-:Y:S02]  /*31a80*/  LEA.HI.X.SX32 R13, R65, R3.reuse, 0x1, P2 ;  /* 0x00000003410d7211 */ /* 0x080fe400010f0eff */
[-C--:B------:R-:W-:Y:S01]  /*31a90*/  LEA.HI.X.SX32 R9, R9, R3.reuse, 0x1, P1 ;  /* 0x0000000309097211 */ /* 0x080fe200008f0eff */
[----:B------:R-:W-:Y:S01]  /*31aa0*/  IMAD R65, R67, 0xf4, RZ ;  /* 0x000000f443417824 */ /* 0x000fe200078e02ff */
[----:B------:R-:W-:Y:S01]  /*31ab0*/  IADD3 R6, P1, PT, R25, R2, RZ ;  /* 0x0000000219067210 */ /* 0x000fe20007f3e0ff */
[----:B------:R5:W-:Y:S03]  /*31ac0*/  STG.E.U16 desc[UR8][R4.64], R122 ;  /* 0x0000007a04007986 */ /* 0x000be6000c101508 */
[----:B------:R-:W-:Y:S01]  /*31ad0*/  LEA.HI.X.SX32 R7, R7, R3, 0x1, P1 ;  /* 0x0000000307077211 */ /* 0x000fe200008f0eff */
[----:B------:R1:W-:Y:S01]  /*31ae0*/  STG.E.U16 desc[UR8][R8.64], R66 ;  /* 0x0000004208007986 */ /* 0x0003e2000c101508 */
[----:B------:R-:W-:-:S03]  /*31af0*/  IMAD R63, R67, 0xf8, RZ ;  /* 0x000000f8433f7824 */ /* 0x000fc600078e02ff */
[----:B------:R2:W-:Y:S01]  /*31b00*/  STG.E.U16 desc[UR8][R12.64], R124 ;  /* 0x0000007c0c007986 */ /* 0x0005e2000c101508 */
[----:B-----5:R-:W-:Y:S02]  /*31b10*/  PRMT R5, R124, 0x7632, R5 ;  /* 0x000076327c057816 */ /* 0x020fe40000000005 */
[-C--:B------:R-:W-:Y:S02]  /*31b20*/  IADD3 R4, P1, PT, R65, R2.reuse, RZ ;  /* 0x0000000241047210 */ /* 0x080fe40007f3e0ff */
[-C--:B-1----:R-:W-:Y:S01]  /*31b30*/  IADD3 R8, P2, PT, R197, R2.reuse, RZ ;  /* 0x00000002c5087210 */ /* 0x082fe20007f5e0ff */
[----:B------:R-:W1:Y:S01]  /*31b40*/  LDC R66, c[0x0][0x3e8] ;  /* 0x0000fa00ff427b82 */ /* 0x000e620000000800 */
[----:B------:R5:W-:Y:S02]  /*31b50*/  STG.E.U16 desc[UR8][R6.64], R5 ;  /* 0x0000000506007986 */ /* 0x000be4000c101508 */
[----:B------:R-:W-:Y:S02]  /*31b60*/  LEA.HI.X.SX32 R9, R199, R3, 0x1, P2 ;  /* 0x00000003c7097211 */ /* 0x000fe400010f0eff */
[----:B--2---:R-:W-:-:S02]  /*31b70*/  IADD3 R12, P3, PT, R63, R2, RZ ;  /* 0x000000023f0c7210 */ /* 0x004fc40007f7e0ff */
[-C--:B-----5:R-:W-:Y:S02]  /*31b80*/  LEA.HI.X.SX32 R5, R69, R3.reuse, 0x1, P1 ;  /* 0x0000000345057211 */ /* 0x0a0fe400008f0eff */
[----:B------:R-:W-:-:S03]  /*31b90*/  LEA.HI.X.SX32 R13, R71, R3, 0x1, P3 ;  /* 0x00000003470d7211 */ /* 0x000fc600018f0eff */
[----:B------:R-:W-:Y:S01]  /*31ba0*/  STG.E.U16 desc[UR8][R4.64], R126 ;  /* 0x0000007e04007986 */ /* 0x000fe2000c101508 */
[----:B------:R-:W-:-:S03]  /*31bb0*/  IMAD R71, R67, 0xfa, RZ ;  /* 0x000000fa43477824 */ /* 0x000fc600078e02ff */
[----:B------:R2:W-:Y:S01]  /*31bc0*/  STG.E.U16 desc[UR8][R8.64], R76 ;  /* 0x0000004c08007986 */ /* 0x0005e2000c101508 */
[----:B------:R-:W-:Y:S01]  /*31bd0*/  IMAD R199, R67, 0xfc, RZ ;  /* 0x000000fc43c77824 */ /* 0x000fe200078e02ff */
[----:B------:R-:W-:Y:S01]  /*31be0*/  IADD3 R6, P1, PT, R71, R2, RZ ;  /* 0x0000000247067210 */ /* 0x000fe20007f3e0ff */
[C---:B------:R-:W-:Y:S02]  /*31bf0*/  IMAD R7, R67.reuse, 0x7d, RZ ;  /* 0x0000007d43077824 */ /* 0x040fe400078e02ff */
[----:B0-----:R-:W-:Y:S02]  /*31c00*/  IMAD R203, R24, 0x102, RZ ;  /* 0x0000010218cb7824 */ /* 0x001fe400078e02ff */
[----:B------:R-:W0:Y:S01]  /*31c10*/  LDC R24, c[0x0][0x3e8] ;  /* 0x0000fa00ff187b82 */ /* 0x000e220000000800 */
[----:B------:R-:W-:-:S07]  /*31c20*/  IMAD R69, R67, 0xfe, RZ ;  /* 0x000000fe43457824 */ /* 0x000fce00078e02ff */
[----:B--2---:R-:W2:Y:S01]  /*31c30*/  LDC R76, c[0x0][0x3e8] ;  /* 0x0000fa00ff4c7b82 */ /* 0x004ea20000000800 */
[----:B------:R5:W-:Y:S01]  /*31c40*/  STG.E.U16 desc[UR8][R12.64], R128 ;  /* 0x000000800c007986 */ /* 0x000be2000c101508 */
[-C--:B------:R-:W-:Y:S02]  /*31c50*/  IADD3 R4, P2, PT, R199, R2.reuse, RZ ;  /* 0x00000002c7047210 */ /* 0x080fe40007f5e0ff */
[----:B------:R-:W-:Y:S02]  /*31c60*/  LEA.HI.X.SX32 R7, R7, R3, 0x1, P1 ;  /* 0x0000000307077211 */ /* 0x000fe400008f0eff */
[----:B------:R-:W-:Y:S02]  /*31c70*/  LEA R9, R67, -R67, 0x7 ;  /* 0x8000004343097211 */ /* 0x000fe400078e38ff */
[----:B------:R-:W-:Y:S01]  /*31c80*/  IADD3 R8, P1, PT, R69, R2, RZ ;  /* 0x0000000245087210 */ /* 0x000fe20007f3e0ff */
[----:B-1----:R-:W-:Y:S01]  /*31c90*/  IMAD R205, R66, 0x104, RZ ;  /* 0x0000010442cd7824 */ /* 0x002fe200078e02ff */
[----:B-----5:R-:W-:Y:S01]  /*31ca0*/  PRMT R12, R128, 0x7632, R12 ;  /* 0x00007632800c7816 */ /* 0x020fe2000000000c */
[----:B------:R-:W1:Y:S01]  /*31cb0*/  LDC R66, c[0x0][0x3e8] ;  /* 0x0000fa00ff427b82 */ /* 0x000e620000000800 */
[----:B------:R-:W-:-:S02]  /*31cc0*/  LEA.HI.X.SX32 R5, R73, R3, 0x1, P2 ;  /* 0x0000000349057211 */ /* 0x000fc400010f0eff */
[C---:B------:R-:W-:Y:S01]  /*31cd0*/  PRMT R86, R68.reuse, 0x7610, R86 ;  /* 0x0000761044567816 */ /* 0x040fe20000000056 */
[----:B------:R5:W-:Y:S01]  /*31ce0*/  STG.E.U16 desc[UR8][R6.64], R12 ;  /* 0x0000000c06007986 */ /* 0x000be2000c101508 */
[----:B------:R-:W-:Y:S02]  /*31cf0*/  PRMT R88, R68, 0x7632, R88 ;  /* 0x0000763244587816 */ /* 0x000fe40000000058 */
[----:B------:R-:W-:Y:S01]  /*31d00*/  LEA.HI.X.SX32 R9, R9, R3, 0x1, P1 ;  /* 0x0000000309097211 */ /* 0x000fe200008f0eff */
[----:B------:R-:W1:Y:S01]  /*31d10*/  LDC R68, c[0x0][0x3e8] ;  /* 0x0000fa00ff447b82 */ /* 0x000e620000000800 */
[C---:B------:R-:W-:Y:S01]  /*31d20*/  SHF.L.U32 R13, R67.reuse, 0x7, RZ ;  /* 0x00000007430d7819 */ /* 0x040fe200000006ff */
[----:B------:R3:W-:Y:S01]  /*31d30*/  STG.E.U16 desc[UR8][R4.64], R130 ;  /* 0x0000008204007986 */ /* 0x0007e2000c101508 */
[----:B------:R-:W-:Y:S02]  /*31d40*/  LEA R73, R67, R67, 0x7 ;  /* 0x0000004343497211 */ /* 0x000fe400078e38ff */
[----:B-----5:R-:W-:-:S02]  /*31d50*/  PRMT R7, R130, 0x7632, R7 ;  /* 0x0000763282077816 */ /* 0x020fc40000000007 */
[-C--:B------:R-:W-:Y:S02]  /*31d60*/  LEA R6, P1, R201, R2.reuse, 0x8 ;  /* 0x00000002c9067211 */ /* 0x080fe400078240ff */
[-C--:B------:R-:W-:Y:S01]  /*31d70*/  IADD3 R12, P2, PT, R203, R2.reuse, RZ ;  /* 0x00000002cb0c7210 */ /* 0x080fe20007f5e0ff */
[----:B------:R5:W-:Y:S01]  /*31d80*/  STG.E.U16 desc[UR8][R8.64], R7 ;  /* 0x0000000708007986 */ /* 0x000be2000c101508 */
[----:B---3--:R-:W-:-:S04]  /*31d90*/  IADD3 R4, P3, PT, R205, R2, RZ ;  /* 0x00000002cd047210 */ /* 0x008fc80007f7e0ff */
[-C--:B------:R-:W-:Y:S02]  /*31da0*/  LEA.HI.X.SX32 R5, R75, R3.reuse, 0x1, P3 ;  /* 0x000000034b057211 */ /* 0x080fe400018f0eff */
[----:B------:R-:W3:Y:S01]  /*31db0*/  LDC R75, c[0x0][0x3e8] ;  /* 0x0000fa00ff4b7b82 */ /* 0x000ee20000000800 */
[-C--:B-----5:R-:W-:Y:S02]  /*31dc0*/  LEA.HI.X.SX32 R7, R13, R3.reuse, 0x1, P1 ;  /* 0x000000030d077211 */ /* 0x0a0fe400008f0eff */
[----:B------:R-:W-:Y:S01]  /*31dd0*/  LEA.HI.X.SX32 R13, R73, R3, 0x1, P2 ;  /* 0x00000003490d7211 */ /* 0x000fe200010f0eff */
[----:B--2---:R-:W-:Y:S02]  /*31de0*/  IMAD R73, R76, 0x106, RZ ;  /* 0x000001064c497824 */ /* 0x004fe400078e02ff */
[----:B------:R2:W-:Y:S01]  /*31df0*/  STG.E.U16 desc[UR8][R6.64], R86 ;  /* 0x0000005606007986 */ /* 0x0005e2000c101508 */
[----:B------:R-:W-:Y:S02]  /*31e00*/  IMAD R9, R67, 0x83, RZ ;  /* 0x0000008343097824 */ /* 0x000fe400078e02ff */
[----:B------:R-:W-:Y:S01]  /*31e10*/  IADD3 R8, P1, PT, R73, R2, RZ ;  /* 0x0000000249087210 */ /* 0x000fe20007f3e0ff */
[----:B------:R0:W-:Y:S01]  /*31e20*/  STG.E.U16 desc[UR8][R12.64], R88 ;  /* 0x000000580c007986 */ /* 0x0001e2000c101508 */
[----:B------:R-:W-:-:S03]  /*31e30*/  IMAD R201, R82, 0x108, RZ ;  /* 0x0000010852c97824 */ /* 0x000fc600078e02ff */
[----:B------:R5:W-:Y:S01]  /*31e40*/  STG.E.U16 desc[UR8][R4.64], R70 ;  /* 0x0000004604007986 */ /* 0x000be2000c101508 */
[----:B--2---:R-:W-:Y:S01]  /*31e50*/  IMAD R7, R84, 0x10a, RZ ;  /* 0x0000010a54077824 */ /* 0x004fe200078e02ff */
[----:B------:R-:W-:Y:S01]  /*31e60*/  LEA.HI.X.SX32 R9, R9, R3, 0x1, P1 ;  /* 0x0000000309097211 */ /* 0x000fe200008f0eff */
[----:B0-----:R-:W-:Y:S02]  /*31e70*/  IMAD R13, R24, 0x10c, RZ ;  /* 0x0000010c180d7824 */ /* 0x001fe400078e02ff */
[----:B------:R-:W0:Y:S01]  /*31e80*/  LDC R24, c[0x0][0x3e8] ;  /* 0x0000fa00ff187b82 */ /* 0x000e220000000800 */
[----:B-----5:R-:W-:Y:S01]  /*31e90*/  PRMT R5, R70, 0x7632, R5 ;  /* 0x0000763246057816 */ /* 0x020fe20000000005 */
[----:B------:R-:W-:Y:S01]  /*31ea0*/  IMAD R73, R67, 0x85, RZ ;  /* 0x0000008543497824 */ /* 0x000fe200078e02ff */
[----:B------:R-:W-:-:S05]  /*31eb0*/  IADD3 R6, P2, PT, R7, R2, RZ ;  /* 0x0000000207067210 */ /* 0x000fca0007f5e0ff */
[----:B------:R-:W2:Y:S01]  /*31ec0*/  LDC R70, c[0x0][0x3e8] ;  /* 0x0000fa00ff467b82 */ /* 0x000ea20000000800 */
[----:B------:R-:W-:Y:S01]  /*31ed0*/  IADD3 R4, P1, PT, R201, R2, RZ ;  /* 0x00000002c9047210 */ /* 0x000fe20007f3e0ff */
[----:B------:R5:W-:Y:S01]  /*31ee0*/  STG.E.U16 desc[UR8][R8.64], R5 ;  /* 0x0000000508007986 */ /* 0x000be2000c101508 */
[----:B------:R-:W-:Y:S01]  /*31ef0*/  LEA.HI.X.SX32 R7, R73, R3, 0x1, P2 ;  /* 0x0000000349077211 */ /* 0x000fe200010f0eff */
[----:B-1----:R-:W-:-:S04]  /*31f00*/  IMAD R73, R66, 0x10e, RZ ;  /* 0x0000010e42497824 */ /* 0x002fc800078e02ff */
[----:B------:R-:W1:Y:S01]  /*31f10*/  LDC R66, c[0x0][0x3e8] ;  /* 0x0000fa00ff427b82 */ /* 0x000e620000000800 */
[----:B------:R-:W-:Y:S02]  /*31f20*/  IADD3 R12, P3, PT, R13, R2, RZ ;  /* 0x000000020d0c7210 */ /* 0x000fe40007f7e0ff */
[----:B-----5:R-:W-:Y:S01]  /*31f30*/  LEA.HI.X.SX32 R5, R77, R3, 0x1, P1 ;  /* 0x000000034d057211 */ /* 0x020fe200008f0eff */
[----:B------:R-:W-:-:S04]  /*31f40*/  IMAD R77, R68, 0x110, RZ ;  /* 0x00000110444d7824 */ /* 0x000fc800078e02ff */
[----:B------:R-:W5:Y:S01]  /*31f50*/  LDC R68, c[0x0][0x3e8] ;  /* 0x0000fa00ff447b82 */ /* 0x000f620000000800 */
[----:B------:R-:W-:Y:S01]  /*31f60*/  PRMT R76, R72, 0x7632, R76 ;  /* 0x00007632484c7816 */ /* 0x000fe2000000004c */
[----:B---3--:R-:W-:Y:S01]  /*31f70*/  IMAD R75, R75, 0x112, RZ ;  /* 0x000001124b4b7824 */ /* 0x008fe200078e02ff */
[-C--:B------:R-:W-:Y:S01]  /*31f80*/  LEA.HI.X.SX32 R13, R79, R3.reuse, 0x1, P3 ;  /* 0x000000034f0d7211 */ /* 0x080fe200018f0eff */
[----:B------:R-:W-:Y:S01]  /*31f90*/  IMAD R9, R67, 0x87, RZ ;  /* 0x0000008743097824 */ /* 0x000fe200078e02ff */
[----:B------:R-:W-:Y:S01]  /*31fa0*/  IADD3 R8, P1, PT, R73, R2, RZ ;  /* 0x0000000249087210 */ /* 0x000fe20007f3e0ff */
[----:B------:R3:W-:Y:S04]  /*31fb0*/  STG.E.U16 desc[UR8][R4.64], R72 ;  /* 0x0000004804007986 */ /* 0x0007e8000c101508 */
[----:B------:R0:W-:Y:S01]  /*31fc0*/  STG.E.U16 desc[UR8][R6.64], R76 ;  /* 0x0000004c06007986 */ /* 0x0001e2000c101508 */
[----:B------:R-:W-:-:S03]  /*31fd0*/  LEA.HI.X.SX32 R9, R9, R3, 0x1, P1 ;  /* 0x0000000309097211 */ /* 0x000fc600008f0eff */
[----:B------:R2:W-:Y:S01]  /*31fe0*/  STG.E.U16 desc[UR8][R12.64], R74 ;  /* 0x0000004a0c007986 */ /* 0x0005e2000c101508 */
[----:B---3--:R-:W3:Y:S01]  /*31ff0*/  LDC R72, c[0x0][0x3e8] ;  /* 0x0000fa00ff487b82 */ /* 0x008ee20000000800 */
[-C--:B------:R-:W-:Y:S02]  /*32000*/  IADD3 R4, P2, PT, R77, R2.reuse, RZ ;  /* 0x000000024d047210 */ /* 0x080fe40007f5e0ff */
[----:B0-----:R-:W-:Y:S01]  /*32010*/  IADD3 R6, P3, PT, R75, R2, RZ ;  /* 0x000000024b067210 */ /* 0x001fe20007f7e0ff */
[----:B--2---:R-:W-:Y:S01]  /*32020*/  IMAD R75, R70, 0x116, RZ ;  /* 0x00000116464b7824 */ /* 0x004fe200078e02ff */
[----:B------:R-:W-:Y:S01]  /*32030*/  PRMT R74, R74, 0x7632, R74 ;  /* 0x000076324a4a7816 */ /* 0x000fe2000000004a */
[----:B------:R-:W-:Y:S01]  /*32040*/  IMAD R13, R24, 0x114, RZ ;  /* 0x00000114180d7824 */ /* 0x000fe200078e02ff */
[----:B------:R-:W-:Y:S01]  /*32050*/  LEA.HI.X.SX32 R5, R83, R3, 0x1, P2 ;  /* 0x0000000353057211 */ /* 0x000fe200010f0eff */
[----:B------:R-:W0:Y:S01]  /*32060*/  LDC R24, c[0x0][0x3e8] ;  /* 0x0000fa00ff187b82 */ /* 0x000e220000000800 */
[----:B------:R-:W-:Y:S01]  /*32070*/  IMAD R73, R67, 0x8b, RZ ;  /* 0x0000008b43497824 */ /* 0x000fe200078e02ff */
[----:B------:R2:W-:Y:S01]  /*32080*/  STG.E.U16 desc[UR8][R8.64], R74 ;  /* 0x0000004a08007986 */ /* 0x0005e2000c101508 */
[----:B-1----:R-:W-:-:S02]  /*32090*/  IMAD R77, R66, 0x118, RZ ;  /* 0x00000118424d7824 */ /* 0x002fc400078e02ff */
[----:B------:R-:W-:-:S03]  /*320a0*/  IMAD R7, R67, 0x89, RZ ;  /* 0x0000008943077824 */ /* 0x000fc600078e02ff */
[----:B------:R-:W1:Y:S01]  /*320b0*/  LDC R66, c[0x0][0x3e8] ;  /* 0x0000fa00ff427b82 */ /* 0x000e620000000800 */
[----:B--2---:R-:W-:Y:S02]  /*320c0*/  IADD3 R8, P2, PT, R75, R2, RZ ;  /* 0x000000024b087210 */ /* 0x004fe40007f5e0ff */
[----:B------:R-:W-:-:S05]  /*320d0*/  PRMT R76, R78, 0x7632, R76 ;  /* 0x000076324e4c7816 */ /* 0x000fca000000004c */
[----:B------:R-:W2:Y:S01]  /*320e0*/  LDC R70, c[0x0][0x3e8] ;  /* 0x0000fa00ff467b82 */ /* 0x000ea20000000800 */
[-C--:B------:R-:W-:Y:S01]  /*320f0*/  LEA.HI.X.SX32 R9, R73, R3.reuse, 0x1, P2 ;  /* 0x0000000349097211 */ /* 0x080fe200010f0eff */
[----:B-----5:R-:W-:Y:S01]  /*32100*/  IMAD R73, R68, 0x11a, RZ ;  /* 0x0000011a44497824 */ /* 0x020fe200078e02ff */
[----:B------:R-:W-:-:S05]  /*32110*/  LEA.HI.X.SX32 R7, R7, R3, 0x1, P3 ;  /* 0x0000000307077211 */ /* 0x000fca00018f0eff */
[----:B------:R-:W5:Y:S01]  /*32120*/  LDC R68, c[0x0][0x3e8] ;  /* 0x0000fa00ff447b82 */ /* 0x000f620000000800 */
[----:B------:R-:W-:Y:S01]  /*32130*/  IADD3 R12, P1, PT, R13, R2, RZ ;  /* 0x000000020d0c7210 */ /* 0x000fe20007f3e0ff */
[----:B------:R3:W-:Y:S01]  /*32140*/  STG.E.U16 desc[UR8][R4.64], R78 ;  /* 0x0000004e04007986 */ /* 0x0007e2000c101508 */
[----:B------:R-:W-:Y:S02]  /*32150*/  F2FP.F16.F32.PACK_AB R80, R140, R80 ;  /* 0x000000508c50723e */ /* 0x000fe400000000ff */
[----:B------:R-:W-:Y:S01]  /*32160*/  LEA.HI.X.SX32 R13, R85, R3, 0x1, P1 ;  /* 0x00000003550d7211 */ /* 0x000fe200008f0eff */
[----:B------:R4:W-:Y:S01]  /*32170*/  STG.E.U16 desc[UR8][R6.64], R76 ;  /* 0x0000004c06007986 */ /* 0x0009e2000c101508 */
[----:B------:R-:W-:Y:S01]  /*32180*/  F2FP.F16.F32.PACK_AB R141, R142, R141 ;  /* 0x0000008d8e8d723e */ /* 0x000fe200000000ff */
[----:B------:R-:W2:Y:S01]  /*32190*/  LDC R74, c[0x0][0x3e8] ;  /* 0x0000fa00ff4a7b82 */ /* 0x000ea20000000800 */
[-C--:B---3--:R-:W-:Y:S01]  /*321a0*/  IADD3 R4, P3, PT, R77, R2.reuse, RZ ;  /* 0x000000024d047210 */ /* 0x088fe20007f7e0ff */
[----:B------:R-:W-:Y:S01]  /*321b0*/  IMAD R77, R72, 0x11c, RZ ;  /* 0x0000011c484d7824 */ /* 0x000fe200078e02ff */
[----:B----4-:R-:W-:Y:S01]  /*321c0*/  PRMT R6, R80, 0x7632, R6 ;  /* 0x0000763250067816 */ /* 0x010fe20000000006 */
[----:B------:R-:W-:Y:S01]  /*321d0*/  IMAD R7, R67, 0x8d, RZ ;  /* 0x0000008d43077824 */ /* 0x000fe200078e02ff */
[----:B------:R-:W-:Y:S01]  /*321e0*/  LEA.HI.X.SX32 R5, R87, R3, 0x1, P3 ;  /* 0x0000000357057211 */ /* 0x000fe200018f0eff */
[----:B------:R0:W-:Y:S01]  /*321f0*/  STG.E.U16 desc[UR8][R12.64], R80 ;  /* 0x000000500c007986 */ /* 0x0001e2000c101508 */
[----:B------:R-:W-:-:S03]  /*32200*/  IADD3 R72, P1, PT, R73, R2, RZ ;  /* 0x0000000249487210 */ /* 0x000fc60007f3e0ff */
[----:B------:R-:W-:Y:S01]  /*32210*/  STG.E.U16 desc[UR8][R8.64], R6 ;  /* 0x0000000608007986 */ /* 0x000fe2000c101508 */
[----:B------:R-:W-:Y:S01]  /*32220*/  LEA.HI.X.SX32 R73, R7, R3, 0x1, P1 ;  /* 0x0000000307497211 */ /* 0x000fe200008f0eff */
[----:B------:R-:W-:Y:S02]  /*32230*/  IMAD R75, R67, 0x8f, RZ ;  /* 0x0000008f434b7824 */ /* 0x000fe400078e02ff */
[----:B------:R3:W-:Y:S01]  /*32240*/  STG.E.U16 desc[UR8][R4.64], R141 ;  /* 0x0000008d04007986 */ /* 0x0007e2000c101508 */
[----:B0-----:R-:W-:Y:S01]  /*32250*/  IMAD R13, R24, 0x11e, RZ ;  /* 0x0000011e180d7824 */ /* 0x001fe200078e02ff */
[----:B------:R-:W0:Y:S01]  /*32260*/  LDC R12, c[0x0][0x3e8] ;  /* 0x0000fa00ff0c7b82 */ /* 0x000e220000000800 */
[----:B---3--:R-:W-:-:S07]  /*32270*/  PRMT R5, R141, 0x7632, R5 ;  /* 0x000076328d057816 */ /* 0x008fce0000000005 */
[----:B------:R-:W3:Y:S01]  /*32280*/  LDC R24, c[0x0][0x3e8] ;  /* 0x0000fa00ff187b82 */ /* 0x000ee20000000800 */
[-C--:B------:R-:W-:Y:S01]  /*32290*/  IADD3 R4, P1, PT, R13, R2.reuse, RZ ;  /* 0x000000020d047210 */ /* 0x080fe20007f3e0ff */
[----:B-1----:R-:W-:Y:S01]  /*322a0*/  IMAD R9, R66, 0x120, RZ ;  /* 0x0000012042097824 */ /* 0x002fe200078e02ff */
[----:B------:R1:W-:Y:S01]  /*322b0*/  STG.E.U16 desc[UR8][R72.64], R5 ;  /* 0x0000000548007986 */ /* 0x0003e2000c101508 */
[----:B------:R-:W-:-:S04]  /*322c0*/  IADD3 R6, P2, PT, R77, R2, RZ ;  /* 0x000000024d067210 */ /* 0x000fc80007f5e0ff */
[----:B------:R-:W4:Y:S01]  /*322d0*/  LDC R66, c[0x0][0x3e8] ;  /* 0x0000fa00ff427b82 */ /* 0x000f220000000800 */
[----:B------:R-:W-:Y:S02]  /*322e0*/  F2FP.F16.F32.PACK_AB R143, R144, R143 ;  /* 0x0000008f908f723e */ /* 0x000fe400000000ff */
[-C--:B------:R-:W-:Y:S02]  /*322f0*/  LEA.HI.X.SX32 R7, R89, R3.reuse, 0x1, P2 ;  /* 0x0000000359077211 */ /* 0x080fe400010f0eff */
[----:B-1----:R-:W-:Y:S01]  /*32300*/  LEA.HI.X.SX32 R5, R75, R3, 0x1, P1 ;  /* 0x000000034b057211 */ /* 0x002fe200008f0eff */
[----:B-----5:R-:W-:Y:S01]  /*32310*/  IMAD R75, R68, 0x124, RZ ;  /* 0x00000124444b7824 */ /* 0x020fe200078e02ff */
[----:B------:R-:W-:Y:S01]  /*32320*/  F2FP.F16.F32.PACK_AB R145, R146, R145 ;  /* 0x000000919291723e */ /* 0x000fe200000000ff */
[----:B------:R-:W1:Y:S01]  /*32330*/  LDC R68, c[0x0][0x3e8] ;  /* 0x0000fa00ff447b82 */ /* 0x000e620000000800 */
[----:B------:R-:W-:Y:S01]  /*32340*/  IADD3 R8, P2, PT, R9, R2, RZ ;  /* 0x0000000209087210 */ /* 0x000fe20007f5e0ff */
[----:B--2---:R-:W-:Y:S01]  /*32350*/  IMAD R73, R70, 0x122, RZ ;  /* 0x0000012246497824 */ /* 0x004fe200078e02ff */
[----:B------:R-:W-:Y:S01]  /*32360*/  PRMT R76, R143, 0x7632, R76 ;  /* 0x000076328f4c7816 */ /* 0x000fe2000000004c */
[----:B------:R2:W-:Y:S01]  /*32370*/  STG.E.U16 desc[UR8][R6.64], R143 ;  /* 0x0000008f06007986 */ /* 0x0005e2000c101508 */
[----:B------:R-:W-:-:S03]  /*32380*/  LEA.HI.X.SX32 R9, R91, R3, 0x1, P2 ;  /* 0x000000035b097211 */ /* 0x000fc600010f0eff */
[----:B------:R-:W5:Y:S01]  /*32390*/  LDC R70, c[0x0][0x3e8] ;  /* 0x0000fa00ff467b82 */ /* 0x000f620000000800 */
[----:B------:R-:W-:Y:S01]  /*323a0*/  IMAD R13, R67, 0x91, RZ ;  /* 0x00000091430d7824 */ /* 0x000fe200078e02ff */
[----:B------:R0:W-:Y:S01]  /*323b0*/  STG.E.U16 desc[UR8][R4.64], R76 ;  /* 0x0000004c04007986 */ /* 0x0001e2000c101508 */
[-C--:B--2---:R-:W-:Y:S01]  /*323c0*/  IADD3 R6, P1, PT, R73, R2.reuse, RZ ;  /* 0x0000000249067210 */ /* 0x084fe20007f3e0ff */
[----:B------:R-:W-:Y:S02]  /*323d0*/  IMAD R73, R74, 0x126, RZ ;  /* 0x000001264a497824 */ /* 0x000fe400078e02ff */
[----:B------:R2:W-:Y:S02]  /*323e0*/  STG.E.U16 desc[UR8][R8.64], R145 ;  /* 0x0000009108007986 */ /* 0x0005e4000c101508 */
[----:B------:R-:W5:Y:S01]  /*323f0*/  LDC R72, c[0x0][0x3e8] ;  /* 0x0000fa00ff487b82 */ /* 0x000f620000000800 */
[----:B------:R-:W-:Y:S02]  /*32400*/  LEA.HI.X.SX32 R7, R13, R3, 0x1, P1 ;  /* 0x000000030d077211 */ /* 0x000fe400008f0eff */
[----:B0-----:R-:W-:Y:S01]  /*32410*/  IADD3 R4, P2, PT, R75, R2, RZ ;  /* 0x000000024b047210 */ /* 0x001fe20007f5e0ff */
[----:B------:R-:W-:Y:S01]  /*32420*/  IMAD R13, R12, 0x128, RZ ;  /* 0x000001280c0d7824 */ /* 0x000fe200078e02ff */
[----:B------:R-:W-:-:S02]  /*32430*/  PRMT R74, R145, 0x7632, R74 ;  /* 0x00007632914a7816 */ /* 0x000fc4000000004a */
[----:B------:R-:W-:Y:S01]  /*32440*/  F2FP.F16.F32.PACK_AB R147, R148, R147 ;  /* 0x000000939493723e */ /* 0x000fe200000000ff */
[----:B--2---:R-:W-:Y:S01]  /*32450*/  IMAD R9, R67, 0x93, RZ ;  /* 0x0000009343097824 */ /* 0x004fe200078e02ff */
[-C--:B------:R-:W-:Y:S01]  /*32460*/  IADD3 R8, P1, PT, R73, R2.reuse, RZ ;  /* 0x0000000249087210 */ /* 0x080fe20007f3e0ff */
[----:B---3--:R-:W-:Y:S01]  /*32470*/  IMAD R73, R24, 0x12a, RZ ;  /* 0x0000012a18497824 */ /* 0x008fe200078e02ff */
[-C--:B------:R-:W-:Y:S01]  /*32480*/  LEA.HI.X.SX32 R5, R93, R3.reuse, 0x1, P2 ;  /* 0x000000035d057211 */ /* 0x080fe200010f0eff */
[----:B------:R0:W-:Y:S01]  /*32490*/  STG.E.U16 desc[UR8][R6.64], R74 ;  /* 0x0000004a06007986 */ /* 0x0001e2000c101508 */
[----:B------:R-:W-:Y:S01]  /*324a0*/  LEA.HI.X.SX32 R9, R9, R3, 0x1, P1 ;  /* 0x0000000309097211 */ /* 0x000fe200008f0eff */
[----:B------:R-:W2:Y:S01]  /*324b0*/  LDC R24, c[0x0][0x3e8] ;  /* 0x0000fa00ff187b82 */ /* 0x000ea20000000800 */
[----:B------:R-:W-:Y:S01]  /*324c0*/  IADD3 R12, P1, PT, R13, R2, RZ ;  /* 0x000000020d0c7210 */ /* 0x000fe20007f3e0ff */
[----:B------:R4:W-:Y:S01]  /*324d0*/  STG.E.U16 desc[UR8][R4.64], R147 ;  /* 0x0000009304007986 */ /* 0x0009e2000c101508 */
[----:B------:R-:W-:-:S02]  /*324e0*/  PRMT R75, R147, 0x7632, R75 ;  /* 0x00007632934b7816 */ /* 0x000fc4000000004b */
[----:B------:R-:W-:Y:S02]  /*324f0*/  F2FP.F16.F32.PACK_AB R149, R150, R149 ;  /* 0x000000959695723e */ /* 0x000fe400000000ff */
[-C--:B------:R-:W-:Y:S01]  /*32500*/  LEA.HI.X.SX32 R13, R95, R3.reuse, 0x1, P1 ;  /* 0x000000035f0d7211 */ /* 0x080fe200008f0eff */
[----:B0-----:R-:W-:Y:S01]  /*32510*/  IMAD R7, R67, 0x95, RZ ;  /* 0x0000009543077824 */ /* 0x001fe200078e02ff */
[-C--:B------:R-:W-:Y:S01]  /*32520*/  IADD3 R6, P2, PT, R73, R2.reuse, RZ ;  /* 0x0000000249067210 */ /* 0x080fe20007f5e0ff */
[----:B-1----:R-:W-:Y:S02]  /*32530*/  IMAD R73, R68, 0x12e, RZ ;  /* 0x0000012e44497824 */ /* 0x002fe400078e02ff */
[----:B----4-:R-:W-:Y:S01]  /*32540*/  IMAD R5, R66, 0x12c, RZ ;  /* 0x0000012c42057824 */ /* 0x010fe200078e02ff */
[----:B------:R0:W-:Y:S01]  /*32550*/  STG.E.U16 desc[UR8][R8.64], R75 ;  /* 0x0000004b08007986 */ /* 0x0001e2000c101508 */
[----:B------:R-:W-:Y:S01]  /*32560*/  LEA.HI.X.SX32 R7, R7, R3, 0x1, P2 ;  /* 0x0000000307077211 */ /* 0x000fe200010f0eff */
[----:B------:R-:W1:Y:S01]  /*32570*/  LDC R66, c[0x0][0x3e8] ;  /* 0x0000fa00ff427b82 */ /* 0x000e620000000800 */
[----:B------:R-:W-:Y:S01]  /*32580*/  PRMT R74, R149, 0x7632, R74 ;  /* 0x00007632954a7816 */ /* 0x000fe2000000004a */
[----:B------:R5:W-:Y:S01]  /*32590*/  STG.E.U16 desc[UR8][R12.64], R149 ;  /* 0x000000950c007986 */ /* 0x000be2000c101508 */
[----:B------:R-:W-:-:S02]  /*325a0*/  IADD3 R4, P1, PT, R5, R2, RZ ;  /* 0x0000000205047210 */ /* 0x000fc40007f3e0ff */
[----:B------:R-:W-:Y:S01]  /*325b0*/  F2FP.F16.F32.PACK_AB R151, R152, R151 ;  /* 0x000000979897723e */ /* 0x000fe200000000ff */
[----:B------:R3:W-:Y:S02]  /*325c0*/  STG.E.U16 desc[UR8][R6.64], R74 ;  /* 0x0000004a06007986 */ /* 0x0007e4000c101508 */
[----:B------:R-:W4:Y:S01]  /*325d0*/  LDC R68, c[0x0][0x3e8] ;  /* 0x0000fa00ff447b82 */ /* 0x000f220000000800 */
[----:B0-----:R-:W-:Y:S01]  /*325e0*/  IMAD R9, R67, 0x97, RZ ;  /* 0x0000009743097824 */ /* 0x001fe200078e02ff */
[-C--:B------:R-:W-:Y:S01]  /*325f0*/  IADD3 R8, P2, PT, R73, R2.reuse, RZ ;  /* 0x0000000249087210 */ /* 0x080fe20007f5e0ff */
[----:B-----5:R-:W-:Y:S01]  /*32600*/  IMAD R13, R70, 0x130, RZ ;  /* 0x00000130460d7824 */ /* 0x020fe200078e02ff */
[-C--:B------:R-:W-:Y:S02]  /*32610*/  LEA.HI.X.SX32 R5, R97, R3.reuse, 0x1, P1 ;  /* 0x0000000361057211 */ /* 0x080fe400008f0eff */
[----:B---3--:R-:W-:Y:S01]  /*32620*/  PRMT R7, R151, 0x7632, R7 ;  /* 0x0000763297077816 */ /* 0x008fe20000000007 */
[----:B--2---:R-:W-:Y:S01]  /*32630*/  IMAD R73, R24, 0x132, RZ ;  /* 0x0000013218497824 */ /* 0x004fe200078e02ff */
[----:B------:R-:W-:Y:S01]  /*32640*/  LEA.HI.X.SX32 R9, R9, R3, 0x1, P2 ;  /* 0x0000000309097211 */ /* 0x000fe200010f0eff */
[----:B------:R-:W0:Y:S01]  /*32650*/  LDC R70, c[0x0][0x3e8] ;  /* 0x0000fa00ff467b82 */ /* 0x000e220000000800 */
[-C--:B------:R-:W-:Y:S01]  /*32660*/  IADD3 R6, P1, PT, R13, R2.reuse, RZ ;  /* 0x000000020d067210 */ /* 0x080fe20007f3e0ff */
[----:B------:R-:W-:Y:S04]  /*32670*/  STG.E.U16 desc[UR8][R4.64], R151 ;  /* 0x0000009704007986 */ /* 0x000fe8000c101508 */
[----:B------:R2:W-:Y:S01]  /*32680*/  STG.E.U16 desc[UR8][R8.64], R7 ;  /* 0x0000000708007986 */ /* 0x0005e2000c101508 */
[----:B------:R-:W-:Y:S01]  /*32690*/  IMAD R13, R67, 0x99, RZ ;  /* 0x00000099430d7824 */ /* 0x000fe200078e02ff */
[----:B------:R-:W-:Y:S01]  /*326a0*/  F2FP.F16.F32.PACK_AB R153, R154, R153 ;  /* 0x000000999a99723e */ /* 0x000fe200000000ff */
[----:B------:R-:W3:Y:S01]  /*326b0*/  LDC R24, c[0x0][0x3e8] ;  /* 0x0000fa00ff187b82 */ /* 0x000ee20000000800 */
[----:B--2---:R-:W-:Y:S01]  /*326c0*/  LEA.HI.X.SX32 R7, R15, R3, 0x1, P1 ;  /* 0x000000030f077211 */ /* 0x004fe200008f0eff */
[----:B------:R-:W-:Y:S01]  /*326d0*/  IMAD R15, R72, 0x134, RZ ;  /* 0x00000134480f7824 */ /* 0x000fe200078e02ff */
[----:B------:R-:W-:Y:S01]  /*326e0*/  IADD3 R12, P1, PT, R73, R2, RZ ;  /* 0x00000002490c7210 */ /* 0x000fe20007f3e0ff */
[----:B-1----:R-:W-:Y:S01]  /*326f0*/  IMAD R9, R66, 0x136, RZ ;  /* 0x0000013642097824 */ /* 0x002fe200078e02ff */
[----:B------:R-:W-:-:S03]  /*32700*/  PRMT R8, R153, 0x7632, R8 ;  /* 0x0000763299087816 */ /* 0x000fc60000000008 */
[----:B------:R-:W1:Y:S01]  /*32710*/  LDC R66, c[0x0][0x3e8] ;  /* 0x0000fa00ff427b82 */ /* 0x000e620000000800 */
[----:B------:R-:W-:-:S07]  /*32720*/  IADD3 R4, P2, PT, R15, R2, RZ ;  /* 0x000000020f047210 */ /* 0x000fce0007f5e0ff */
[----:B------:R-:W2:Y:S01]  /*32730*/  LDC R15, c[0x0][0x3e8] ;  /* 0x0000fa00ff0f7b82 */ /* 0x000ea20000000800 */
[----:B------:R-:W-:Y:S01]  /*32740*/  LEA.HI.X.SX32 R13, R13, R3, 0x1, P1 ;  /* 0x000000030d0d7211 */ /* 0x000fe200008f0eff */
[----:B------:R5:W-:Y:S01]  /*32750*/  STG.E.U16 desc[UR8][R6.64], R153 ;  /* 0x0000009906007986 */ /* 0x000be2000c101508 */
[----:B------:R-:W-:Y:S02]  /*32760*/  F2FP.F16.F32.PACK_AB R155, R156, R155 ;  /* 0x0000009b9c9b723e */ /* 0x000fe400000000ff */
[----:B------:R-:W-:Y:S01]  /*32770*/  LEA.HI.X.SX32 R5, R99, R3, 0x1, P2 ;  /* 0x0000000363057211 */ /* 0x000fe200010f0eff */
[----:B----4-:R-:W-:Y:S01]  /*32780*/  IMAD R73, R68, 0x138, RZ ;  /* 0x0000013844497824 */ /* 0x010fe200078e02ff */
[----:B------:R-:W-:Y:S01]  /*32790*/  STG.E.U16 desc[UR8][R12.64], R8 ;  /* 0x000000080c007986 */ /* 0x000fe2000c101508 */
[----:B------:R-:W4:Y:S01]  /*327a0*/  LDC R72, c[0x0][0x3e8] ;  /* 0x0000fa00ff487b82 */ /* 0x000f220000000800 */
[----:B-----5:R-:W-:Y:S01]  /*327b0*/  IMAD R7, R67, 0x9b, RZ ;  /* 0x0000009b43077824 */ /* 0x020fe200078e02ff */
[----:B------:R-:W-:Y:S01]  /*327c0*/  IADD3 R6, P1, PT, R9, R2, RZ ;  /* 0x0000000209067210 */ /* 0x000fe20007f3e0ff */
[----:B------:R5:W-:Y:S01]  /*327d0*/  STG.E.U16 desc[UR8][R4.64], R155 ;  /* 0x0000009b04007986 */ /* 0x000be2000c101508 */
[----:B0-----:R-:W-:Y:S01]  /*327e0*/  IMAD R75, R70, 0x13a, RZ ;  /* 0x0000013a464b7824 */ /* 0x001fe200078e02ff */
[----:B------:R-:W-:-:S03]  /*327f0*/  F2FP.F16.F32.PACK_AB R157, R158, R157 ;  /* 0x0000009d9e9d723e */ /* 0x000fc600000000ff */
[----:B------:R-:W0:Y:S01]  /*32800*/  LDC R68, c[0x0][0x3e8] ;  /* 0x0000fa00ff447b82 */ /* 0x000e220000000800 */
[----:B------:R-:W-:Y:S02]  /*32810*/  LEA.HI.X.SX32 R7, R7, R3, 0x1, P1 ;  /* 0x0000000307077211 */ /* 0x000fe400008f0eff */
[----:B-----5:R-:W-:Y:S02]  /*32820*/  PRMT R5, R155, 0x7632, R5 ;  /* 0x000076329b057816 */ /* 0x020fe40000000005 */
[----:B------:R-:W-:-:S03]  /*32830*/  IADD3 R4, P1, PT, R73, R2, RZ ;  /* 0x0000000249047210 */ /* 0x000fc60007f3e0ff */
[----:B------:R5:W-:Y:S01]  /*32840*/  STG.E.U16 desc[UR8][R6.64], R5 ;  /* 0x0000000506007986 */ /* 0x000be2000c101508 */
[----:B--2---:R-:W-:Y:S01]  /*32850*/  IMAD R13, R15, 0x13c, RZ ;  /* 0x0000013c0f0d7824 */ /* 0x004fe200078e02ff */
[----:B------:R-:W-:Y:S01]  /*32860*/  IADD3 R8, P2, PT, R75, R2, RZ ;  /* 0x000000024b087210 */ /* 0x000fe20007f5e0ff */
[----:B------:R-:W-:Y:S01]  /*32870*/  IMAD R9, R67, 0x9d, RZ ;  /* 0x0000009d43097824 */ /* 0x000fe200078e02ff */
[----:B------:R-:W2:Y:S01]  /*32880*/  LDC R15, c[0x0][0x3e8] ;  /* 0x0000fa00ff0f7b82 */ /* 0x000ea20000000800 */
[----:B-----5:R-:W-:-:S07]  /*32890*/  LEA.HI.X.SX32 R5, R17, R3, 0x1, P1 ;  /* 0x0000000311057211 */ /* 0x020fce00008f0eff */
[----:B------:R-:W5:Y:S01]  /*328a0*/  LDC R17, c[0x0][0x3e8] ;  /* 0x0000fa00ff117b82 */ /* 0x000f620000000800 */
[-C--:B------:R-:W-:Y:S01]  /*328b0*/  IADD3 R12, P1, PT, R13, R2.reuse, RZ ;  /* 0x000000020d0c7210 */ /* 0x080fe20007f3e0ff */
[----:B---3--:R-:W-:Y:S02]  /*328c0*/  IMAD R73, R24, 0x13e, RZ ;  /* 0x0000013e18497824 */ /* 0x008fe400078e02ff */
[----:B-1----:R-:W-:Y:S01]  /*328d0*/  IMAD R75, R66, 0x140, RZ ;  /* 0x00000140424b7824 */ /* 0x002fe200078e02ff */
[----:B------:R1:W-:Y:S01]  /*328e0*/  STG.E.U16 desc[UR8][R4.64], R157 ;  /* 0x0000009d04007986 */ /* 0x0003e2000c101508 */
[-C--:B------:R-:W-:Y:S01]  /*328f0*/  LEA.HI.X.SX32 R13, R101, R3.reuse, 0x1, P1 ;  /* 0x00000003650d7211 */ /* 0x080fe200008f0eff */
[----:B------:R-:W-:Y:S01]  /*32900*/  IMAD R7, R67, 0x9f, RZ ;  /* 0x0000009f43077824 */ /* 0x000fe200078e02ff */
[----:B------:R-:W-:Y:S01]  /*32910*/  LEA.HI.X.SX32 R9, R9, R3, 0x1, P2 ;  /* 0x0000000309097211 */ /* 0x000fe200010f0eff */
[----:B------:R-:W3:Y:S01]  /*32920*/  LDC R66, c[0x0][0x3e8] ;  /* 0x0000fa00ff427b82 */ /* 0x000ee20000000800 */
[----:B------:R-:W-:-:S02]  /*32930*/  IADD3 R6, P2, PT, R75, R2, RZ ;  /* 0x000000024b067210 */ /* 0x000fc40007f5e0ff */
[----:B------:R-:W-:Y:S02]  /*32940*/  PRMT R70, R157, 0x7632, R70 ;  /* 0x000076329d467816 */ /* 0x000fe40000000046 */
[-C--:B-1----:R-:W-:Y:S01]  /*32950*/  IADD3 R4, P1, PT, R73, R2.reuse, RZ ;  /* 0x0000000249047210 */ /* 0x082fe20007f3e0ff */
[----:B----4-:R-:W-:Y:S01]  /*32960*/  IMAD R73, R72, 0x142, RZ ;  /* 0x0000014248497824 */ /* 0x010fe200078e02ff */
[----:B------:R-:W-:Y:S01]  /*32970*/  F2FP.F16.F32.PACK_AB R159, R160, R159 ;  /* 0x0000009fa09f723e */ /* 0x000fe200000000ff */
[----:B------:R-:W1:Y:S01]  /*32980*/  LDC R24, c[0x0][0x3e8] ;  /* 0x0000fa00ff187b82 */ /* 0x000e620000000800 */
[-C--:B------:R-:W-:Y:S02]  /*32990*/  LEA.HI.X.SX32 R5, R7, R3.reuse, 0x1, P1 ;  /* 0x0000000307057211 */ /* 0x080fe400008f0eff */
[----:B------:R-:W-:Y:S01]  /*329a0*/  LEA.HI.X.SX32 R7, R19, R3, 0x1, P2 ;  /* 0x0000000313077211 */ /* 0x000fe200010f0eff */
[----:B------:R4:W-:Y:S04]  /*329b0*/  STG.E.U16 desc[UR8][R8.64], R70 ;  /* 0x0000004608007986 */ /* 0x0009e8000c101508 */
[----:B------:R-:W1:Y:S01]  /*329c0*/  LDC R19, c[0x0][0x3e8] ;  /* 0x0000fa00ff137b82 */ /* 0x000e620000000800 */
[----:B----4-:R-:W-:Y:S01]  /*329d0*/  IADD3 R8, P1, PT, R73, R2, RZ ;  /* 0x0000000249087210 */ /* 0x010fe20007f3e0ff */
[----:B-----5:R-:W-:-:S06]  /*329e0*/  IMAD R73, R17, 0x146, RZ ;  /* 0x0000014611497824 */ /* 0x020fcc00078e02ff */
[----:B------:R-:W4:Y:S01]  /*329f0*/  LDC R17, c[0x0][0x3e8] ;  /* 0x0000fa00ff117b82 */ /* 0x000f220000000800 */
[----:B------:R5:W-:Y:S01]  /*32a00*/  STG.E.U16 desc[UR8][R12.64], R159 ;  /* 0x0000009f0c007986 */ /* 0x000be2000c101508 */
[----:B------:R-:W-:Y:S01]  /*32a10*/  F2FP.F16.F32.PACK_AB R161, R162, R161 ;  /* 0x000000a1a2a1723e */ /* 0x000fe200000000ff */
[----:B0-----:R-:W-:Y:S02]  /*32a20*/  IMAD R75, R68, 0x148, RZ ;  /* 0x00000148444b7824 */ /* 0x001fe400078e02ff */
[----:B------:R-:W-:Y:S02]  /*32a30*/  IMAD R9, R67, 0xa1, RZ ;  /* 0x000000a143097824 */ /* 0x000fe400078e02ff */
[----:B--2---:R-:W-:Y:S01]  /*32a40*/  IMAD R15, R15, 0x144, RZ ;  /* 0x000001440f0f7824 */ /* 0x004fe200078e02ff */
[----:B------:R-:W-:Y:S01]  /*32a50*/  F2FP.F16.F32.PACK_AB R163, R164, R163 ;  /* 0x000000a3a4a3723e */ /* 0x000fe200000000ff */
[----:B------:R-:W0:Y:S01]  /*32a60*/  LDC R68, c[0x0][0x3e8] ;  /* 0x0000fa00ff447b82 */ /* 0x000e220000000800 */
[----:B-----5:R-:W-:-:S02]  /*32a70*/  PRMT R13, R159, 0x7632, R13 ;  /* 0x000076329f0d7816 */ /* 0x020fc4000000000d */
[----:B------:R-:W-:-:S03]  /*32a80*/  LEA.HI.X.SX32 R9, R9, R3, 0x1, P1 ;  /* 0x0000000309097211 */ /* 0x000fc600008f0eff */
[----:B------:R2:W-:Y:S04]  /*32a90*/  STG.E.U16 desc[UR8][R4.64], R13 ;  /* 0x0000000d04007986 */ /* 0x0005e8000c101508 */
[----:B------:R5:W-:Y:S01]  /*32aa0*/  STG.E.U16 desc[UR8][R6.64], R161 ;  /* 0x000000a106007986 */ /* 0x000be2000c101508 */
[-C--:B------:R-:W-:Y:S02]  /*32ab0*/  IADD3 R12, P2, PT, R73, R2.reuse, RZ ;  /* 0x00000002490c7210 */ /* 0x080fe40007f5e0ff */
[----:B--2---:R-:W-:Y:S01]  /*32ac0*/  PRMT R5, R161, 0x7632, R5 ;  /* 0x00007632a1057816 */ /* 0x004fe20000000005 */
[----:B------:R-:W-:Y:S01]  /*32ad0*/  IMAD R13, R67, 0xa3, RZ ;  /* 0x000000a3430d7824 */ /* 0x000fe200078e02ff */
[-C--:B------:R-:W-:Y:S02]  /*32ae0*/  IADD3 R4, P1, PT, R15, R2.reuse, RZ ;  /* 0x000000020f047210 */ /* 0x080fe40007f3e0ff */
[----:B-----5:R-:W-:Y:S01]  /*32af0*/  IADD3 R6, P3, PT, R75, R2, RZ ;  /* 0x000000024b067210 */ /* 0x020fe20007f7e0ff */
[----:B-1----:R-:W-:-:S02]  /*32b00*/  IMAD R15, R19, 0x14a, RZ ;  /* 0x0000014a130f7824 */ /* 0x002fc400078e02ff */
[----:B------:R-:W1:Y:S01]  /*32b10*/  LDC R19, c[0x0][0x3e8] ;  /* 0x0000fa00ff137b82 */ /* 0x000e620000000800 */
[-C--:B------:R-:W-:Y:S01]  /*32b20*/  LEA.HI.X.SX32 R7, R23, R3.reuse, 0x1, P3 ;  /* 0x0000000317077211 */ /* 0x080fe200018f0eff */
[----:B------:R2:W-:Y:S01]  /*32b30*/  STG.E.U16 desc[UR8][R8.64], R5 ;  /* 0x0000000508007986 */ /* 0x0005e2000c101508 */
[----:B------:R-:W-:Y:S02]  /*32b40*/  LEA.HI.X.SX32 R13, R13, R3, 0x1, P2 ;  /* 0x000000030d0d7211 */ /* 0x000fe400010f0eff */
[----:B------:R-:W-:-:S03]  /*32b50*/  PRMT R70, R163, 0x7632, R70 ;  /* 0x00007632a3467816 */ /* 0x000fc60000000046 */
[----:B------:R-:W5:Y:S01]  /*32b60*/  LDC R23, c[0x0][0x3e8] ;  /* 0x0000fa00ff177b82 */ /* 0x000f620000000800 */
[----:B------:R-:W-:Y:S01]  /*32b70*/  F2FP.F16.F32.PACK_AB R165, R166, R165 ;  /* 0x000000a5a6a5723e */ /* 0x000fe200000000ff */
[----:B----4-:R-:W-:Y:S01]  /*32b80*/  IMAD R17, R17, 0x14e, RZ ;  /* 0x0000014e11117824 */ /* 0x010fe200078e02ff */
[----:B--2---:R-:W-:-:S05]  /*32b90*/  LEA.HI.X.SX32 R5, R81, R3, 0x1, P1 ;  /* 0x0000000351057211 */ /* 0x004fca00008f0eff */
[----:B------:R-:W-:Y:S04]  /*32ba0*/  STG.E.U16 desc[UR8][R4.64], R163 ;  /* 0x000000a304007986 */ /* 0x000fe8000c101508 */
[----:B------:R3:W-:Y:S01]  /*32bb0*/  STG.E.U16 desc[UR8][R12.64], R70 ;  /* 0x000000460c007986 */ /* 0x0007e2000c101508 */
[----:B------:R-:W-:-:S03]  /*32bc0*/  IMAD R9, R67, 0xa5, RZ ;  /* 0x000000a543097824 */ /* 0x000fc600078e02ff */
[----:B------:R2:W-:Y:S01]  /*32bd0*/  STG.E.U16 desc[UR8][R6.64], R165 ;  /* 0x000000a506007986 */ /* 0x0005e2000c101508 */
[-C--:B------:R-:W-:Y:S01]  /*32be0*/  IADD3 R8, P1, PT, R15, R2.reuse, RZ ;  /* 0x000000020f087210 */ /* 0x080fe20007f3e0ff */
[----:B------:R-:W-:Y:S02]  /*32bf0*/  IMAD R73, R24, 0x14c, RZ ;  /* 0x0000014c18497824 */ /* 0x000fe400078e02ff */
[----:B------:R-:W-:Y:S02]  /*32c00*/  IMAD R15, R67, 0xa7, RZ ;  /* 0x000000a7430f7824 */ /* 0x000fe400078e02ff */
[----:B---3--:R-:W-:Y:S01]  /*32c10*/  IMAD R13, R66, 0x150, RZ ;  /* 0x00000150420d7824 */ /* 0x008fe200078e02ff */
[----:B--2---:R-:W-:Y:S02]  /*32c20*/  IADD3 R6, P2, PT, R17, R2, RZ ;  /* 0x0000000211067210 */ /* 0x004fe40007f5e0ff */
[----:B------:R-:W2:Y:S01]  /*32c30*/  LDC R17, c[0x0][0x3e8] ;  /* 0x0000fa00ff117b82 */ /* 0x000ea20000000800 */
[----:B------:R-:W-:-:S02]  /*32c40*/  LEA.HI.X.SX32 R9, R9, R3, 0x1, P1 ;  /* 0x0000000309097211 */ /* 0x000fc400008f0eff */
[----:B------:R-:W-:Y:S02]  /*32c50*/  PRMT R5, R165, 0x7632, R5 ;  /* 0x00007632a5057816 */ /* 0x000fe40000000005 */
[-C--:B------:R-:W-:Y:S02]  /*32c60*/  IADD3 R12, P3, PT, R13, R2.reuse, RZ ;  /* 0x000000020d0c7210 */ /* 0x080fe40007f7e0ff */
[----:B------:R-:W-:Y:S01]  /*32c70*/  IADD3 R4, P1, PT, R73, R2, RZ ;  /* 0x0000000249047210 */ /* 0x000fe20007f3e0ff */
[----:B------:R3:W-:Y:S01]  /*32c80*/  STG.E.U16 desc[UR8][R8.64], R5 ;  /* 0x0000000508007986 */ /* 0x0007e2000c101508 */
[-C--:B------:R-:W-:Y:S02]  /*32c90*/  LEA.HI.X.SX32 R7, R15, R3.reuse, 0x1, P2 ;  /* 0x000000030f077211 */ /* 0x080fe400010f0eff */
[----:B------:R-:W-:Y:S01]  /*32ca0*/  LEA.HI.X.SX32 R13, R27, R3, 0x1, P3 ;  /* 0x000000031b0d7211 */ /* 0x000fe200018f0eff */
[----:B------:R-:W4:Y:S01]  /*32cb0*/  LDC R15, c[0x0][0x3e8] ;  /* 0x0000fa00ff0f7b82 */ /* 0x000f220000000800 */
[----:B------:R-:W-:Y:S01]  /*32cc0*/  F2FP.F16.F32.PACK_AB R167, R168, R167 ;  /* 0x000000a7a8a7723e */ /* 0x000fe200000000ff */
[----:B-1----:R-:W-:-:S02]  /*32cd0*/  IMAD R27, R19, 0x152, RZ ;  /* 0x00000152131b7824 */ /* 0x002fc400078e02ff */
[----:B-----5:R-:W-:Y:S01]  /*32ce0*/  IMAD R23, R23, 0x154, RZ ;  /* 0x0000015417177824 */ /* 0x020fe200078e02ff */
[----:B---3--:R-:W-:-:S03]  /*32cf0*/  LEA.HI.X.SX32 R5, R103, R3, 0x1, P1 ;  /* 0x0000000367057211 */ /* 0x008fc600008f0eff */
[----:B------:R-:W1:Y:S02]  /*32d00*/  LDC R19, c[0x0][0x3e8] ;  /* 0x0000fa00ff137b82 */ /* 0x000e640000000800 */
[----:B------:R3:W-:Y:S01]  /*32d10*/  STG.E.U16 desc[UR8][R4.64], R167 ;  /* 0x000000a704007986 */ /* 0x0007e2000c101508 */
[----:B------:R-:W-:Y:S01]  /*32d20*/  IADD3 R8, P1, PT, R27, R2, RZ ;  /* 0x000000021b087210 */ /* 0x000fe20007f3e0ff */
[----:B--2---:R-:W-:-:S04]  /*32d30*/  IMAD R27, R17, 0x15a, RZ ;  /* 0x0000015a111b7824 */ /* 0x004fc800078e02ff */
[----:B------:R-:W2:Y:S01]  /*32d40*/  LDC R17, c[0x0][0x3e8] ;  /* 0x0000fa00ff117b82 */ /* 0x000ea20000000800 */
[----:B---3--:R-:W-:-:S07]  /*32d50*/  IADD3 R4, P2, PT, R23, R2, RZ ;  /* 0x0000000217047210 */ /* 0x008fce0007f5e0ff */
[----:B------:R-:W3:Y:S01]  /*32d60*/  LDC R23, c[0x0][0x3e8] ;  /* 0x0000fa00ff177b82 */ /* 0x000ee20000000800 */
[----:B------:R-:W-:Y:S01]  /*32d70*/  IMAD R9, R67, 0xa9, RZ ;  /* 0x000000a943097824 */ /* 0x000fe200078e02ff */
[----:B------:R-:W-:Y:S02]  /*32d80*/  F2FP.F16.F32.PACK_AB R169, R170, R169 ;  /* 0x000000a9aaa9723e */ /* 0x000fe400000000ff */
[----:B------:R-:W-:Y:S01]  /*32d90*/  PRMT R24, R167, 0x7632, R24 ;  /* 0x00007632a7187816 */ /* 0x000fe20000000018 */
[----:B0-----:R-:W-:Y:S01]  /*32da0*/  IMAD R73, R68, 0x156, RZ ;  /* 0x0000015644497824 */ /* 0x001fe200078e02ff */
[----:B------:R-:W-:Y:S02]  /*32db0*/  LEA.HI.X.SX32 R9, R9, R3, 0x1, P1 ;  /* 0x0000000309097211 */ /* 0x000fe400008f0eff */
[----:B------:R-:W-:Y:S01]  /*32dc0*/  PRMT R66, R169, 0x7632, R66 ;  /* 0x00007632a9427816 */ /* 0x000fe20000000042 */
[----:B------:R0:W-:Y:S01]  /*32dd0*/  STG.E.U16 desc[UR8][R6.64], R24 ;  /* 0x0000001806007986 */ /* 0x0001e2000c101508 */
[----:B------:R-:W-:-:S03]  /*32de0*/  F2FP.F16.F32.PACK_AB R171, R172, R171 ;  /* 0x000000abacab723e */ /* 0x000fc600000000ff */
[----:B------:R4:W-:Y:S01]  /*32df0*/  STG.E.U16 desc[UR8][R12.64], R169 ;  /* 0x000000a90c007986 */ /* 0x0009e2000c101508 */
[----:B------:R-:W-:-:S03]  /*32e00*/  LEA.HI.X.SX32 R5, R105, R3, 0x1, P2 ;  /* 0x0000000369057211 */ /* 0x000fc600010f0eff */
[----:B------:R5:W-:Y:S01]  /*32e10*/  STG.E.U16 desc[UR8][R8.64], R66 ;  /* 0x0000004208007986 */ /* 0x000be2000c101508 */
[----:B0-----:R-:W-:Y:S01]  /*32e20*/  IMAD R7, R67, 0xab, RZ ;  /* 0x000000ab43077824 */ /* 0x001fe200078e02ff */
[-C--:B------:R-:W-:Y:S01]  /*32e30*/  IADD3 R6, P3, PT, R73, R2.reuse, RZ ;  /* 0x0000000249067210 */ /* 0x080fe20007f7e0ff */
[----:B-1----:R-:W-:Y:S01]  /*32e40*/  IMAD R73, R19, 0x15c, RZ ;  /* 0x0000015c13497824 */ /* 0x002fe200078e02ff */
[----:B------:R-:W0:Y:S01]  /*32e50*/  LDC R24, c[0x0][0x3e8] ;  /* 0x0000fa00ff187b82 */ /* 0x000e220000000800 */
[----:B----4-:R-:W-:Y:S02]  /*32e60*/  IMAD R13, R15, 0x158, RZ ;  /* 0x000001580f0d7824 */ /* 0x010fe400078e02ff */
[----:B------:R-:W-:Y:S01]  /*32e70*/  IMAD R15, R67, 0xad, RZ ;  /* 0x000000ad430f7824 */ /* 0x000fe200078e02ff */
[-C--:B-----5:R-:W-:Y:S01]  /*32e80*/  IADD3 R8, P2, PT, R27, R2.reuse, RZ ;  /* 0x000000021b087210 */ /* 0x0a0fe20007f5e0ff */
[----:B------:R1:W-:Y:S01]  /*32e90*/  STG.E.U16 desc[UR8][R4.64], R171 ;  /* 0x000000ab04007986 */ /* 0x0003e2000c101508 */
[----:B------:R-:W-:-:S02]  /*32ea0*/  IADD3 R12, P1, PT, R13, R2, RZ ;  /* 0x000000020d0c7210 */ /* 0x000fc40007f3e0ff */
[----:B------:R-:W4:Y:S01]  /*32eb0*/  LDC R19, c[0x0][0x3e8] ;  /* 0x0000fa00ff137b82 */ /* 0x000f220000000800 */
[----:B------:R-:W-:Y:S02]  /*32ec0*/  F2FP.F16.F32.PACK_AB R173, R174, R173 ;  /* 0x000000adaead723e */ /* 0x000fe400000000ff */
[-C--:B------:R-:W-:Y:S02]  /*32ed0*/  LEA.HI.X.SX32 R7, R7, R3.reuse, 0x1, P3 ;  /* 0x0000000307077211 */ /* 0x080fe400018f0eff */
[----:B------:R-:W-:Y:S02]  /*32ee0*/  PRMT R68, R171, 0x7632, R68 ;  /* 0x00007632ab447816 */ /* 0x000fe40000000044 */
[----:B------:R-:W-:Y:S01]  /*32ef0*/  LEA.HI.X.SX32 R9, R15, R3, 0x1, P2 ;  /* 0x000000030f097211 */ /* 0x000fe200010f0eff */
[----:B---3--:R-:W-:Y:S01]  /*32f00*/  IMAD R15, R23, 0x15e, RZ ;  /* 0x0000015e170f7824 */ /* 0x008fe200078e02ff */
[----:B------:R-:W-:Y:S01]  /*32f10*/  F2FP.F16.F32.PACK_AB R175, R176, R175 ;  /* 0x000000afb0af723e */ /* 0x000fe200000000ff */
[----:B--2---:R-:W-:Y:S01]  /*32f20*/  IMAD R17, R17, 0x162, RZ ;  /* 0x0000016211117824 */ /* 0x004fe200078e02ff */
[----:B-1----:R-:W-:Y:S01]  /*32f30*/  IADD3 R4, P3, PT, R73, R2, RZ ;  /* 0x0000000249047210 */ /* 0x002fe20007f7e0ff */
[----:B------:R-:W1:Y:S01]  /*32f40*/  LDC R27, c[0x0][0x3e8] ;  /* 0x0000fa00ff1b7b82 */ /* 0x000e620000000800 */
[----:B------:R-:W-:Y:S01]  /*32f50*/  LEA.HI.X.SX32 R13, R29, R3, 0x1, P1 ;  /* 0x000000031d0d7211 */ /* 0x000fe200008f0eff */
[----:B------:R2:W-:Y:S01]  /*32f60*/  STG.E.U16 desc[UR8][R6.64], R68 ;  /* 0x0000004406007986 */ /* 0x0005e2000c101508 */
[----:B------:R-:W-:-:S02]  /*32f70*/  PRMT R66, R173, 0x7632, R66 ;  /* 0x00007632ad427816 */ /* 0x000fc40000000042 */
[-C--:B------:R-:W-:Y:S01]  /*32f80*/  LEA.HI.X.SX32 R5, R107, R3.reuse, 0x1, P3 ;  /* 0x000000036b057211 */ /* 0x080fe200018f0eff */
[----:B------:R-:W-:Y:S02]  /*32f90*/  STG.E.U16 desc[UR8][R12.64], R173 ;  /* 0x000000ad0c007986 */ /* 0x000fe4000c101508 */
[----:B------:R-:W3:Y:S02]  /*32fa0*/  LDC R23, c[0x0][0x3e8] ;  /* 0x0000fa00ff177b82 */ /* 0x000ee40000000800 */
[----:B------:R-:W-:Y:S01]  /*32fb0*/  STG.E.U16 desc[UR8][R8.64], R66 ;  /* 0x0000004208007986 */ /* 0x000fe2000c101508 */
[----:B--2---:R-:W-:Y:S01]  /*32fc0*/  IMAD R7, R67, 0xaf, RZ ;  /* 0x000000af43077824 */ /* 0x004fe200078e02ff */
[----:B------:R-:W-:Y:S02]  /*32fd0*/  IADD3 R6, P1, PT, R15, R2, RZ ;  /* 0x000000020f067210 */ /* 0x000fe40007f3e0ff */
[----:B------:R2:W-:Y:S01]  /*32fe0*/  STG.E.U16 desc[UR8][R4.64], R175 ;  /* 0x000000af04007986 */ /* 0x0005e2000c101508 */
[----:B------:R-:W-:Y:S01]  /*32ff0*/  IMAD R15, R67, 0xb1, RZ ;  /* 0x000000b1430f7824 */ /* 0x000fe200078e02ff */
[----:B------:R-:W5:Y:S01]  /*33000*/  LDC R29, c[0x0][0x3e8] ;  /* 0x0000fa00ff1d7b82 */ /* 0x000f620000000800 */
[----:B------:R-:W-:-:S02]  /*33010*/  LEA.HI.X.SX32 R7, R7, R3, 0x1, P1 ;  /* 0x0000000307077211 */ /* 0x000fc400008f0eff */
[----:B--2---:R-:W-:Y:S02]  /*33020*/  PRMT R5, R175, 0x7632, R5 ;  /* 0x00007632af057816 */ /* 0x004fe40000000005 */
[----:B------:R-:W-:Y:S01]  /*33030*/  IADD3 R4, P1, PT, R17, R2, RZ ;  /* 0x0000000211047210 */ /* 0x000fe20007f3e0ff */
[----:B0-----:R-:W-:Y:S02]  /*33040*/  IMAD R73, R24, 0x160, RZ ;  /* 0x0000016018497824 */ /* 0x001fe400078e02ff */
[----:B------:R-:W0:Y:S01]  /*33050*/  LDC R17, c[0x0][0x3e8] ;  /* 0x0000fa00ff117b82 */ /* 0x000e220000000800 */
[----:B------:R2:W-:Y:S01]  /*33060*/  STG.E.U16 desc[UR8][R6.64], R5 ;  /* 0x0000000506007986 */ /* 0x0005e2000c101508 */
[----:B----4-:R-:W-:Y:S01]  /*33070*/  IMAD R19, R19, 0x164, RZ ;  /* 0x0000016413137824 */ /* 0x010fe200078e02ff */
[----:B--2---:R-:W-:-:S05]  /*33080*/  LEA.HI.X.SX32 R5, R15, R3, 0x1, P1 ;  /* 0x000000030f057211 */ /* 0x004fca00008f0eff */
[----:B------:R-:W2:Y:S01]  /*33090*/  LDC R15, c[0x0][0x3e8] ;  /* 0x0000fa00ff0f7b82 */ /* 0x000ea20000000800 */
[-C--:B------:R-:W-:Y:S02]  /*330a0*/  IADD3 R8, P2, PT, R73, R2.reuse, RZ ;  /* 0x0000000249087210 */ /* 0x080fe40007f5e0ff */
[----:B------:R-:W-:Y:S02]  /*330b0*/  F2FP.F16.F32.PACK_AB R177, R178, R177 ;  /* 0x000000b1b2b1723e */ /* 0x000fe400000000ff */
[----:B------:R-:W-:Y:S02]  /*330c0*/  LEA.HI.X.SX32 R9, R33, R3, 0x1, P2 ;  /* 0x0000000321097211 */ /* 0x000fe400010f0eff */
[----:B------:R-:W-:Y:S01]  /*330d0*/  IADD3 R12, P2, PT, R19, R2, RZ ;  /* 0x00000002130c7210 */ /* 0x000fe20007f5e0ff */
[----:B---3--:R-:W-:Y:S01]  /*330e0*/  IMAD R33, R23, 0x168, RZ ;  /* 0x0000016817217824 */ /* 0x008fe200078e02ff */
[----:B------:R-:W-:Y:S01]  /*330f0*/  PRMT R24, R177, 0x7632, R24 ;  /* 0x00007632b1187816 */ /* 0x000fe20000000018 */
[----:B------:R-:W3:Y:S01]  /*33100*/  LDC R19, c[0x0][0x3e8] ;  /* 0x0000fa00ff137b82 */ /* 0x000ee20000000800 */
[----:B------:R-:W-:-:S02]  /*33110*/  F2FP.F16.F32.PACK_AB R179, R180, R179 ;  /* 0x000000b3b4b3723e */ /* 0x000fc400000000ff */
[----:B------:R-:W-:Y:S01]  /*33120*/  LEA.HI.X.SX32 R13, R109, R3, 0x1, P2 ;  /* 0x000000036d0d7211 */ /* 0x000fe200010f0eff */
[----:B------:R-:W-:Y:S04]  /*33130*/  STG.E.U16 desc[UR8][R8.64], R177 ;  /* 0x000000b108007986 */ /* 0x000fe8000c101508 */
[----:B------:R-:W4:Y:S01]  /*33140*/  LDC R23, c[0x0][0x3e8] ;  /* 0x0000fa00ff177b82 */ /* 0x000f220000000800 */
[----:B------:R-:W-:Y:S01]  /*33150*/  STG.E.U16 desc[UR8][R4.64], R24 ;  /* 0x0000001804007986 */ /* 0x000fe2000c101508 */
[----:B-1----:R-:W-:-:S03]  /*33160*/  IMAD R27, R27, 0x166, RZ ;  /* 0x000001661b1b7824 */ /* 0x002fc600078e02ff */
[----:B------:R2:W-:Y:S01]  /*33170*/  STG.E.U16 desc[UR8][R12.64], R179 ;  /* 0x000000b30c007986 */ /* 0x0005e2000c101508 */
[----:B------:R-:W-:Y:S01]  /*33180*/  IMAD R7, R67, 0xb3, RZ ;  /* 0x000000b343077824 */ /* 0x000fe200078e02ff */
[----:B------:R-:W-:Y:S01]  /*33190*/  IADD3 R6, P1, PT, R27, R2, RZ ;  /* 0x000000021b067210 */ /* 0x000fe20007f3e0ff */
[----:B0-----:R-:W-:Y:S02]  /*331a0*/  IMAD R27, R17, 0x16e, RZ ;  /* 0x0000016e111b7824 */ /* 0x001fe400078e02ff */
[----:B-----5:R-:W-:Y:S01]  /*331b0*/  IMAD R29, R29, 0x16a, RZ ;  /* 0x0000016a1d1d7824 */ /* 0x020fe200078e02ff */
[----:B------:R-:W0:Y:S01]  /*331c0*/  LDC R17, c[0x0][0x3e8] ;  /* 0x0000fa00ff117b82 */ /* 0x000e220000000800 */
[----:B--2---:R-:W-:-:S07]  /*331d0*/  IMAD R13, R15, 0x16c, RZ ;  /* 0x0000016c0f0d7824 */ /* 0x004fce00078e02ff */
[----:B------:R-:W1:Y:S01]  /*331e0*/  LDC R15, c[0x0][0x3e8] ;  /* 0x0000fa00ff0f7b82 */ /* 0x000e620000000800 */
[-C--:B------:R-:W-:Y:S01]  /*331f0*/  IADD3 R4, P2, PT, R33, R2.reuse, RZ ;  /* 0x0000000221047210 */ /* 0x080fe20007f5e0ff */
[----:B------:R-:W-:Y:S01]  /*33200*/  IMAD R9, R67, 0xb5, RZ ;  /* 0x000000b543097824 */ /* 0x000fe200078e02ff */
[----:B------:R-:W-:Y:S02]  /*33210*/  LEA.HI.X.SX32 R7, R7, R3, 0x1, P1 ;  /* 0x0000000307077211 */ /* 0x000fe400008f0eff */
[----:B------:R-:W-:Y:S02]  /*33220*/  PRMT R33, R179, 0x7632, R33 ;  /* 0x00007632b3217816 */ /* 0x000fe40000000021 */
[-C--:B------:R-:W-:Y:S02]  /*33230*/  IADD3 R8, P1, PT, R29, R2.reuse, RZ ;  /* 0x000000021d087210 */ /* 0x080fe40007f3e0ff */
[----:B------:R-:W-:Y:S01]  /*33240*/  F2FP.F16.F32.PACK_AB R181, R182, R181 ;  /* 0x000000b5b6b5723e */ /* 0x000fe200000000ff */
[----:B------:R2:W-:Y:S01]  /*33250*/  STG.E.U16 desc[UR8][R6.64], R33 ;  /* 0x0000002106007986 */ /* 0x0005e2000c101508 */
[-C--:B------:R-:W-:Y:S01]  /*33260*/  LEA.HI.X.SX32 R5, R31, R3.reuse, 0x1, P2 ;  /* 0x000000031f057211 */ /* 0x080fe200010f0eff */
[----:B---3--:R-:W-:Y:S01]  /*33270*/  IMAD R19, R19, 0x170, RZ ;  /* 0x0000017013137824 */ /* 0x008fe200078e02ff */
[----:B------:R-:W-:Y:S01]  /*33280*/  LEA.HI.X.SX32 R9, R9, R3, 0x1, P1 ;  /* 0x0000000309097211 */ /* 0x000fe200008f0eff */
[----:B------:R-:W3:Y:S01]  /*33290*/  LDC R24, c[0x0][0x3e8] ;  /* 0x0000fa00ff187b82 */ /* 0x000ee20000000800 */
[----:B------:R-:W-:-:S02]  /*332a0*/  IADD3 R12, P1, PT, R13, R2, RZ ;  /* 0x000000020d0c7210 */ /* 0x000fc40007f3e0ff */
[----:B------:R-:W-:Y:S02]  /*332b0*/  F2FP.F16.F32.PACK_AB R183, R184, R183 ;  /* 0x000000b7b8b7723e */ /* 0x000fe400000000ff */
[----:B------:R-:W-:Y:S01]  /*332c0*/  PRMT R29, R181, 0x7632, R29 ;  /* 0x00007632b51d7816 */ /* 0x000fe2000000001d */
[----:B--2---:R-:W-:Y:S01]  /*332d0*/  IMAD R7, R67, 0xb7, RZ ;  /* 0x000000b743077824 */ /* 0x004fe200078e02ff */
[----:B------:R-:W-:Y:S01]  /*332e0*/  IADD3 R6, P2, PT, R27, R2, RZ ;  /* 0x000000021b067210 */ /* 0x000fe20007f5e0ff */
[----:B----4-:R-:W-:Y:S01]  /*332f0*/  IMAD R23, R23, 0x172, RZ ;  /* 0x0000017217177824 */ /* 0x010fe200078e02ff */
[----:B------:R2:W-:Y:S01]  /*33300*/  STG.E.U16 desc[UR8][R4.64], R181 ;  /* 0x000000b504007986 */ /* 0x0005e2000c101508 */
[-C--:B------:R-:W-:Y:S02]  /*33310*/  LEA.HI.X.SX32 R13, R111, R3.reuse, 0x1, P1 ;  /* 0x000000036f0d7211 */ /* 0x080fe400008f0eff */
[----:B------:R-:W-:Y:S01]  /*33320*/  LEA.HI.X.SX32 R7, R7, R3, 0x1, P2 ;  /* 0x0000000307077211 */ /* 0x000fe200010f0eff */
[----:B------:R4:W-:Y:S01]  /*33330*/  STG.E.U16 desc[UR8][R8.64], R29 ;  /* 0x0000001d08007986 */ /* 0x0009e2000c101508 */
[----:B------:R-:W-:Y:S01]  /*33340*/  F2FP.F16.F32.PACK_AB R185, R186, R185 ;  /* 0x000000b9bab9723e */ /* 0x000fe200000000ff */
[----:B-1----:R-:W-:-:S02]  /*33350*/  IMAD R15, R15, 0x174, RZ ;  /* 0x000001740f0f7824 */ /* 0x002fc400078e02ff */
[----:B------:R-:W-:Y:S01]  /*33360*/  STG.E.U16 desc[UR8][R12.64], R183 ;  /* 0x000000b70c007986 */ /* 0x000fe2000c101508 */
[----:B--2---:R-:W-:Y:S02]  /*33370*/  PRMT R5, R183, 0x7632, R5 ;  /* 0x00007632b7057816 */ /* 0x004fe40000000005 */
[-C--:B------:R-:W-:Y:S01]  /*33380*/  IADD3 R4, P1, PT, R19, R2.reuse, RZ ;  /* 0x0000000213047210 */ /* 0x080fe20007f3e0ff */
[----:B----4-:R-:W-:Y:S01]  /*33390*/  IMAD R9, R67, 0xb9, RZ ;  /* 0x000000b943097824 */ /* 0x010fe200078e02ff */
[----:B------:R-:W-:Y:S01]  /*333a0*/  IADD3 R8, P2, PT, R23, R2, RZ ;  /* 0x0000000217087210 */ /* 0x000fe20007f5e0ff */
[----:B------:R-:W1:Y:S01]  /*333b0*/  LDC R19, c[0x0][0x3e8] ;  /* 0x0000fa00ff137b82 */ /* 0x000e620000000800 */
[----:B------:R2:W-:Y:S02]  /*333c0*/  STG.E.U16 desc[UR8][R6.64], R5 ;  /* 0x0000000506007986 */ /* 0x0005e4000c101508 */
[----:B------:R-:W-:Y:S01]  /*333d0*/  LEA.HI.X.SX32 R9, R9, R3, 0x1, P2 ;  /* 0x0000000309097211 */ /* 0x000fe200010f0eff */
[----:B0-----:R-:W-:-:S02]  /*333e0*/  IMAD R17, R17, 0x176, RZ ;  /* 0x0000017611117824 */ /* 0x001fc400078e02ff */
[----:B---3--:R-:W-:Y:S01]  /*333f0*/  IMAD R27, R24, 0x178, RZ ;  /* 0x00000178181b7824 */ /* 0x008fe200078e02ff */
[----:B------:R-:W-:Y:S01]  /*33400*/  F2FP.F16.F32.PACK_AB R187, R188, R187 ;  /* 0x000000bbbcbb723e */ /* 0x000fe200000000ff */
[----:B------:R-:W0:Y:S01]  /*33410*/  LDC R23, c[0x0][0x3e8] ;  /* 0x0000fa00ff177b82 */ /* 0x000e220000000800 */
[----:B--2---:R-:W-:Y:S02]  /*33420*/  LEA.HI.X.SX32 R5, R35, R3, 0x1, P1 ;  /* 0x0000000323057211 */ /* 0x004fe400008f0eff */
[----:B------:R-:W-:Y:S01]  /*33430*/  PRMT R7, R185, 0x7632, R7 ;  /* 0x00007632b9077816 */ /* 0x000fe20000000007 */
[----:B------:R-:W-:Y:S01]  /*33440*/  IMAD R13, R67, 0xbb, RZ ;  /* 0x000000bb430d7824 */ /* 0x000fe200078e02ff */
[----:B------:R-:W-:Y:S01]  /*33450*/  IADD3 R6, P1, PT, R15, R2, RZ ;  /* 0x000000020f067210 */ /* 0x000fe20007f3e0ff */
[----:B------:R-:W-:Y:S02]  /*33460*/  STG.E.U16 desc[UR8][R4.64], R185 ;  /* 0x000000b904007986 */ /* 0x000fe4000c101508 */
[----:B------:R-:W2:Y:S02]  /*33470*/  LDC R15, c[0x0][0x3e8] ;  /* 0x0000fa00ff0f7b82 */ /* 0x000ea40000000800 */
[----:B------:R3:W-:Y:S01]  /*33480*/  STG.E.U16 desc[UR8][R8.64], R7 ;  /* 0x0000000708007986 */ /* 0x0007e2000c101508 */
[----:B------:R-:W-:-:S05]  /*33490*/  F2FP.F16.F32.PACK_AB R189, R190, R189 ;  /* 0x000000bdbebd723e */ /* 0x000fca00000000ff */
[----:B------:R-:W4:Y:S01]  /*334a0*/  LDC R24, c[0x0][0x3e8] ;  /* 0x0000fa00ff187b82 */ /* 0x000f220000000800 */
[----:B---3--:R-:W-:Y:S02]  /*334b0*/  LEA.HI.X.SX32 R7, R113, R3, 0x1, P1 ;  /* 0x0000000371077211 */ /* 0x008fe400008f0eff */
[----:B------:R-:W-:-:S05]  /*334c0*/  IADD3 R12, P1, PT, R17, R2, RZ ;  /* 0x00000002110c7210 */ /* 0x000fca0007f3e0ff */
[----:B------:R-:W3:Y:S01]  /*334d0*/  LDC R17, c[0x0][0x3e8] ;  /* 0x0000fa00ff117b82 */ /* 0x000ee20000000800 */
[-C--:B------:R-:W-:Y:S01]  /*334e0*/  IADD3 R4, P2, PT, R27, R2.reuse, RZ ;  /* 0x000000021b047210 */ /* 0x080fe20007f5e0ff */
[----:B-1----:R-:W-:Y:S01]  /*334f0*/  IMAD R9, R19, 0x17a, RZ ;  /* 0x0000017a13097824 */ /* 0x002fe200078e02ff */
[-C--:B------:R-:W-:Y:S01]  /*33500*/  LEA.HI.X.SX32 R13, R13, R3.reuse, 0x1, P1 ;  /* 0x000000030d0d7211 */ /* 0x080fe200008f0eff */
[----:B------:R1:W-:Y:S01]  /*33510*/  STG.E.U16 desc[UR8][R6.64], R187 ;  /* 0x000000bb06007986 */ /* 0x0003e2000c101508 */
[----:B------:R-:W-:Y:S02]  /*33520*/  PRMT R8, R187, 0x7632, R8 ;  /* 0x00007632bb087816 */ /* 0x000fe40000000008 */
[----:B------:R-:W-:Y:S01]  /*33530*/  LEA.HI.X.SX32 R5, R37, R3, 0x1, P2 ;  /* 0x0000000325057211 */ /* 0x000fe200010f0eff */
[----:B--2---:R-:W-:Y:S01]  /*33540*/  IMAD R15, R15, 0x17c, RZ ;  /* 0x0000017c0f0f7824 */ /* 0x004fe200078e02ff */
[----:B------:R-:W2:Y:S01]  /*33550*/  LDC R19, c[0x0][0x3e8] ;  /* 0x0000fa00ff137b82 */ /* 0x000ea20000000800 */
[----:B------:R-:W-:Y:S01]  /*33560*/  STG.E.U16 desc[UR8][R12.64], R8 ;  /* 0x000000080c007986 */ /* 0x000fe2000c101508 */
[----:B-1----:R-:W-:Y:S01]  /*33570*/  IMAD R7, R67, 0xbd, RZ ;  /* 0x000000bd43077824 */ /* 0x002fe200078e02ff */
[----:B------:R-:W-:-:S02]  /*33580*/  IADD3 R6, P1, PT, R9, R2, RZ ;  /* 0x0000000209067210 */ /* 0x000fc40007f3e0ff */
[----:B------:R1:W-:Y:S01]  /*33590*/  STG.E.U16 desc[UR8][R4.64], R189 ;  /* 0x000000bd04007986 */ /* 0x0003e2000c101508 */
[----:B0-----:R-:W-:Y:S02]  /*335a0*/  IMAD R23, R23, 0x17e, RZ ;  /* 0x0000017e17177824 */ /* 0x001fe400078e02ff */
[----:B------:R-:W0:Y:S01]  /*335b0*/  LDC R27, c[0x0][0x3e8] ;  /* 0x0000fa00ff1b7b82 */ /* 0x000e220000000800 */
[----:B------:R-:W-:Y:S01]  /*335c0*/  LEA.HI.X.SX32 R7, R7, R3, 0x1, P1 ;  /* 0x0000000307077211 */ /* 0x000fe200008f0eff */
[----:B---3--:R-:W-:Y:S01]  /*335d0*/  IMAD R17, R17, 0x180, RZ ;  /* 0x0000018011117824 */ /* 0x008fe200078e02ff */
[----:B-1----:R-:W-:Y:S02]  /*335e0*/  PRMT R5, R189, 0x7632, R5 ;  /* 0x00007632bd057816 */ /* 0x002fe40000000005 */
[----:B------:R-:W-:-:S03]  /*335f0*/  IADD3 R4, P1, PT, R15, R2, RZ ;  /* 0x000000020f047210 */ /* 0x000fc60007f3e0ff */
[----:B------:R-:W1:Y:S01]  /*33600*/  LDC R15, c[0x0][0x3e8] ;  /* 0x0000fa00ff0f7b82 */ /* 0x000e620000000800 */
[----:B------:R3:W-:Y:S01]  /*33610*/  STG.E.U16 desc[UR8][R6.64], R5 ;  /* 0x0000000506007986 */ /* 0x0007e2000c101508 */
[----:B------:R-:W-:Y:S01]  /*33620*/  IMAD R9, R67, 0xbf, RZ ;  /* 0x000000bf43097824 */ /* 0x000fe200078e02ff */
[----:B---3--:R-:W-:Y:S02]  /*33630*/  LEA.HI.X.SX32 R5, R115, R3, 0x1, P1 ;  /* 0x0000000373057211 */ /* 0x008fe400008f0eff */
[----:B------:R-:W-:-:S03]  /*33640*/  IADD3 R12, P1, PT, R17, R2, RZ ;  /* 0x00000002110c7210 */ /* 0x000fc60007f3e0ff */
[----:B------:R-:W3:Y:S01]  /*33650*/  LDC R17, c[0x0][0x3e8] ;  /* 0x0000fa00ff117b82 */ /* 0x000ee20000000800 */
[----:B------:R-:W-:Y:S02]  /*33660*/  F2FP.F16.F32.PACK_AB R191, R192, R191 ;  /* 0x000000bfc0bf723e */ /* 0x000fe400000000ff */
[----:B------:R-:W-:Y:S02]  /*33670*/  IADD3 R8, P2, PT, R23, R2, RZ ;  /* 0x0000000217087210 */ /* 0x000fe40007f5e0ff */
[----:B------:R-:W-:Y:S02]  /*33680*/  PRMT R13, R191, 0x7632, R13 ;  /* 0x00007632bf0d7816 */ /* 0x000fe4000000000d */
[----:B------:R-:W-:Y:S01]  /*33690*/  LEA.HI.X.SX32 R9, R9, R3, 0x1, P2 ;  /* 0x0000000309097211 */ /* 0x000fe200010f0eff */
[----:B------:R-:W5:Y:S01]  /*336a0*/  LDC R23, c[0x0][0x3e8] ;  /* 0x0000fa00ff177b82 */ /* 0x000f620000000800 */
[----:B------:R-:W-:Y:S01]  /*336b0*/  STG.E.U16 desc[UR8][R4.64], R191 ;  /* 0x000000bf04007986 */ /* 0x000fe2000c101508 */
[----:B--2---:R-:W-:-:S02]  /*336c0*/  IMAD R19, R19, 0x182, RZ ;  /* 0x0000018213137824 */ /* 0x004fc400078e02ff */
[----:B----4-:R-:W-:Y:S01]  /*336d0*/  IMAD R29, R24, 0x184, RZ ;  /* 0x00000184181d7824 */ /* 0x010fe200078e02ff */
[----:B------:R2:W-:Y:S01]  /*336e0*/  STG.E.U16 desc[UR8][R8.64], R13 ;  /* 0x0000000d08007986 */ /* 0x0005e2000c101508 */
[----:B------:R-:W-:Y:S02]  /*336f0*/  IMAD R7, R67, 0xc1, RZ ;  /* 0x000000c143077824 */ /* 0x000fe400078e02ff */
[----:B------:R-:W4:Y:S01]  /*33700*/  LDC R24, c[0x0][0x3e8] ;  /* 0x0000fa00ff187b82 */ /* 0x000f220000000800 */
[-C--:B------:R-:W-:Y:S02]  /*33710*/  IADD3 R6, P2, PT, R29, R2.reuse, RZ ;  /* 0x000000021d067210 */ /* 0x080fe40007f5e0ff */
[----:B--2---:R-:W-:Y:S02]  /*33720*/  LEA.HI.X.SX32 R13, R39, R3, 0x1, P1 ;  /* 0x00000003270d7211 */ /* 0x004fe400008f0eff */
[----:B------:R-:W-:Y:S01]  /*33730*/  IADD3 R4, P1, PT, R19, R2, RZ ;  /* 0x0000000213047210 */ /* 0x000fe20007f3e0ff */
[----:B---3--:R-:W-:-:S02]  /*33740*/  IMAD R17, R17, 0x18a, RZ ;  /* 0x0000018a11117824 */ /* 0x008fc400078e02ff */
[----:B------:R-:W2:Y:S01]  /*33750*/  LDC R19, c[0x0][0x3e8] ;  /* 0x0000fa00ff137b82 */ /* 0x000ea20000000800 */
[----:B------:R1:W-:Y:S01]  /*33760*/  STG.E.U16 desc[UR8][R12.64], R11 ;  /* 0x0000000b0c007986 */ /* 0x0003e2000c101508 */
[-C--:B------:R-:W-:Y:S02]  /*33770*/  LEA.HI.X.SX32 R5, R7, R3.reuse, 0x1, P1 ;  /* 0x0000000307057211 */ /* 0x080fe400008f0eff */
[----:B------:R-:W-:Y:S01]  /*33780*/  LEA.HI.X.SX32 R7, R117, R3, 0x1, P2 ;  /* 0x0000000375077211 */ /* 0x000fe200010f0eff */
[----:B0-----:R-:W-:Y:S02]  /*33790*/  IMAD R27, R27, 0x186, RZ ;  /* 0x000001861b1b7824 */ /* 0x001fe400078e02ff */
[----:B-1----:R-:W-:Y:S02]  /*337a0*/  IMAD R13, R15, 0x188, RZ ;  /* 0x000001880f0d7824 */ /* 0x002fe400078e02ff */
[----:B------:R-:W0:Y:S01]  /*337b0*/  LDC R15, c[0x0][0x3e8] ;  /* 0x0000fa00ff0f7b82 */ /* 0x000e220000000800 */
[----:B------:R-:W-:Y:S01]  /*337c0*/  IADD3 R12, P2, PT, R17, R2, RZ ;  /* 0x00000002110c7210 */ /* 0x000fe20007f5e0ff */
[----:B------:R-:W-:Y:S01]  /*337d0*/  IMAD R9, R67, 0xc3, RZ ;  /* 0x000000c343097824 */ /* 0x000fe200078e02ff */
[----:B------:R-:W-:-:S05]  /*337e0*/  PRMT R29, R11, 0x7632, R29 ;  /* 0x000076320b1d7816 */ /* 0x000fca000000001d */
[----:B------:R-:W1:Y:S01]  /*337f0*/  LDC R17, c[0x0][0x3e8] ;  /* 0x0000fa00ff117b82 */ /* 0x000e620000000800 */
[-C--:B------:R-:W-:Y:S01]  /*33800*/  IADD3 R8, P1, PT, R27, R2.reuse, RZ ;  /* 0x000000021b087210 */ /* 0x080fe20007f3e0ff */
[----:B------:R3:W-:Y:S01]  /*33810*/  STG.E.U16 desc[UR8][R4.64], R29 ;  /* 0x0000001d04007986 */ /* 0x0007e2000c101508 */
[----:B-----5:R-:W-:Y:S02]  /*33820*/  IMAD R23, R23, 0x18c, RZ ;  /* 0x0000018c17177824 */ /* 0x020fe400078e02ff */
[----:B------:R-:W-:Y:S01]  /*33830*/  LEA.HI.X.SX32 R9, R9, R3, 0x1, P1 ;  /* 0x0000000309097211 */ /* 0x000fe200008f0eff */
[----:B------:R-:W-:Y:S01]  /*33840*/  IMAD R11, R67, 0xc5, RZ ;  /* 0x000000c5430b7824 */ /* 0x000fe200078e02ff */
[----:B------:R5:W-:Y:S01]  /*33850*/  STG.E.U16 desc[UR8][R6.64], R132 ;  /* 0x0000008406007986 */ /* 0x000be2000c101508 */
[----:B------:R-:W1:Y:S01]  /*33860*/  LDC R27, c[0x0][0x3e8] ;  /* 0x0000fa00ff1b7b82 */ /* 0x000e620000000800 */
[----:B---3--:R-:W-:Y:S02]  /*33870*/  PRMT R5, R132, 0x7632, R5 ;  /* 0x0000763284057816 */ /* 0x008fe40000000005 */
[----:B------:R-:W-:-:S02]  /*33880*/  IADD3 R4, P1, PT, R13, R2, RZ ;  /* 0x000000020d047210 */ /* 0x000fc40007f3e0ff */
[-C--:B------:R-:W-:Y:S01]  /*33890*/  LEA.HI.X.SX32 R13, R11, R3.reuse, 0x1, P2 ;  /* 0x000000030b0d7211 */ /* 0x080fe200010f0eff */
[----:B------:R3:W-:Y:S01]  /*338a0*/  STG.E.U16 desc[UR8][R8.64], R5 ;  /* 0x0000000508007986 */ /* 0x0007e2000c101508 */
[-C--:B-----5:R-:W-:Y:S01]  /*338b0*/  IADD3 R6, P3, PT, R23, R2.reuse, RZ ;  /* 0x0000000217067210 */ /* 0x0a0fe20007f7e0ff */
[----:B--2---:R-:W-:Y:S01]  /*338c0*/  IMAD R11, R19, 0x18e, RZ ;  /* 0x0000018e130b7824 */ /* 0x004fe200078e02ff */
[----:B------:R-:W-:Y:S01]  /*338d0*/  PRMT R31, R134, 0x7632, R31 ;  /* 0x00007632861f7816 */ /* 0x000fe2000000001f */
[----:B------:R-:W2:Y:S01]  /*338e0*/  LDC R19, c[0x0][0x3e8] ;  /* 0x0000fa00ff137b82 */ /* 0x000ea20000000800 */
[-C--:B------:R-:W-:Y:S01]  /*338f0*/  LEA.HI.X.SX32 R7, R119, R3.reuse, 0x1, P3 ;  /* 0x0000000377077211 */ /* 0x080fe200018f0eff */
[----:B0-----:R-:W-:Y:S01]  /*33900*/  IMAD R15, R15, 0x192, RZ ;  /* 0x000001920f0f7824 */ /* 0x001fe200078e02ff */
[----:B---3--:R-:W-:Y:S01]  /*33910*/  LEA.HI.X.SX32 R5, R41, R3, 0x1, P1 ;  /* 0x0000000329057211 */ /* 0x008fe200008f0eff */
[----:B------:R-:W-:Y:S01]  /*33920*/  IMAD R9, R67, 0xc7, RZ ;  /* 0x000000c743097824 */ /* 0x000fe200078e02ff */
[----:B------:R-:W-:-:S03]  /*33930*/  IADD3 R8, P1, PT, R11, R2, RZ ;  /* 0x000000020b087210 */ /* 0x000fc60007f3e0ff */
[----:B------:R-:W0:Y:S01]  /*33940*/  LDC R23, c[0x0][0x3e8] ;  /* 0x0000fa00ff177b82 */ /* 0x000e220000000800 */
[----:B----4-:R-:W-:Y:S01]  /*33950*/  IMAD R29, R24, 0x190, RZ ;  /* 0x00000190181d7824 */ /* 0x010fe200078e02ff */
[----:B------:R3:W-:Y:S01]  /*33960*/  STG.E.U16 desc[UR8][R4.64], R134 ;  /* 0x0000008604007986 */ /* 0x0007e2000c101508 */
[----:B------:R-:W-:Y:S02]  /*33970*/  IMAD R11, R67, 0xc9, RZ ;  /* 0x000000c9430b7824 */ /* 0x000fe400078e02ff */
[----:B-1----:R-:W-:Y:S01]  /*33980*/  IMAD R17, R17, 0x194, RZ ;  /* 0x0000019411117824 */ /* 0x002fe200078e02ff */
[----:B------:R1:W-:Y:S01]  /*33990*/  STG.E.U16 desc[UR8][R12.64], R31 ;  /* 0x0000001f0c007986 */ /* 0x0003e2000c101508 */
[----:B------:R-:W-:-:S03]  /*339a0*/  LEA.HI.X.SX32 R9, R9, R3, 0x1, P1 ;  /* 0x0000000309097211 */ /* 0x000fc600008f0eff */
[----:B------:R4:W-:Y:S01]  /*339b0*/  STG.E.U16 desc[UR8][R6.64], R137 ;  /* 0x0000008906007986 */ /* 0x0009e2000c101508 */
[----:B---3--:R-:W-:Y:S02]  /*339c0*/  PRMT R5, R137, 0x7632, R5 ;  /* 0x0000763289057816 */ /* 0x008fe40000000005 */
[-C--:B------:R-:W-:Y:S02]  /*339d0*/  IADD3 R4, P1, PT, R29, R2.reuse, RZ ;  /* 0x000000021d047210 */ /* 0x080fe40007f3e0ff */
[-C--:B-1----:R-:W-:Y:S02]  /*339e0*/  IADD3 R12, P3, PT, R17, R2.reuse, RZ ;  /* 0x00000002110c7210 */ /* 0x082fe40007f7e0ff */
[----:B----4-:R-:W-:Y:S01]  /*339f0*/  IADD3 R6, P2, PT, R15, R2, RZ ;  /* 0x000000020f067210 */ /* 0x010fe20007f5e0ff */
[----:B------:R1:W-:Y:S01]  /*33a00*/  STG.E.U16 desc[UR8][R8.64], R5 ;  /* 0x0000000508007986 */ /* 0x0003e2000c101508 */
[----:B------:R-:W-:Y:S01]  /*33a10*/  PRMT R17, R10, 0x7610, R17 ;  /* 0x000076100a117816 */ /* 0x000fe20000000011 */
[----:B------:R-:W3:Y:S01]  /*33a20*/  LDC R15, c[0x0][0x3e8] ;  /* 0x0000fa00ff0f7b82 */ /* 0x000ee20000000800 */
[----:B------:R-:W-:-:S02]  /*33a30*/  LEA.HI.X.SX32 R7, R11, R3, 0x1, P2 ;  /* 0x000000030b077211 */ /* 0x000fc400010f0eff */
[----:B------:R-:W-:-:S05]  /*33a40*/  PRMT R24, R10, 0x7632, R24 ;  /* 0x000076320a187816 */ /* 0x000fca0000000018 */
[----:B------:R-:W4:Y:S01]  /*33a50*/  LDC R11, c[0x0][0x3e8] ;  /* 0x0000fa00ff0b7b82 */ /* 0x000f220000000800 */
[-C--:B-1----:R-:W-:Y:S02]  /*33a60*/  LEA.HI.X.SX32 R5, R43, R3.reuse, 0x1, P1 ;  /* 0x000000032b057211 */ /* 0x082fe400008f0eff */
[----:B------:R-:W-:-:S05]  /*33a70*/  LEA.HI.X.SX32 R13, R121, R3, 0x1, P3 ;  /* 0x00000003790d7211 */ /* 0x000fca00018f0eff */
[----:B------:R-:W1:Y:S01]  /*33a80*/  LDC R10, c[0x0][0x3e8] ;  /* 0x0000fa00ff0a7b82 */ /* 0x000e620000000800 */
[----:B------:R-:W-:Y:S01]  /*33a90*/  STG.E.U16 desc[UR8][R4.64], R17 ;  /* 0x0000001104007986 */ /* 0x000fe2000c101508 */
[----:B------:R-:W-:-:S03]  /*33aa0*/  IMAD R27, R27, 0x19a, RZ ;  /* 0x0000019a1b1b7824 */ /* 0x000fc600078e02ff */
[----:B------:R5:W-:Y:S04]  /*33ab0*/  STG.E.U16 desc[UR8][R6.64], R24 ;  /* 0x0000001806007986 */ /* 0x000be8000c101508 */
[----:B------:R5:W-:Y:S01]  /*33ac0*/  STG.E.U16 desc[UR8][R12.64], R14 ;  /* 0x0000000e0c007986 */ /* 0x000be2000c101508 */
[----:B--2---:R-:W-:Y:S02]  /*33ad0*/  IMAD R19, R19, 0x196, RZ ;  /* 0x0000019613137824 */ /* 0x004fe400078e02ff */
[----:B0-----:R-:W-:Y:S01]  /*33ae0*/  IMAD R23, R23, 0x198, RZ ;  /* 0x0000019817177824 */ /* 0x001fe200078e02ff */
[----:B-----5:R-:W-:Y:S01]  /*33af0*/  IADD3 R6, P3, PT, R27, R2, RZ ;  /* 0x000000021b067210 */ /* 0x020fe20007f7e0ff */
[----:B------:R-:W0:Y:S01]  /*33b00*/  LDC R12, c[0x0][0x3e8] ;  /* 0x0000fa00ff0c7b82 */ /* 0x000e220000000800 */
[----:B------:R-:W-:-:S02]  /*33b10*/  PRMT R24, R16, 0x7610, R24 ;  /* 0x0000761010187816 */ /* 0x000fc40000000018 */
[----:B------:R-:W-:Y:S01]  /*33b20*/  PRMT R27, R16, 0x7632, R27 ;  /* 0x00007632101b7816 */ /* 0x000fe2000000001b */
[----:B------:R-:W-:Y:S01]  /*33b30*/  IMAD R9, R67, 0xcb, RZ ;  /* 0x000000cb43097824 */ /* 0x000fe200078e02ff */
[----:B------:R-:W-:-:S03]  /*33b40*/  IADD3 R8, P1, PT, R19, R2, RZ ;  /* 0x0000000213087210 */ /* 0x000fc60007f3e0ff */
[----:B------:R-:W2:Y:S01]  /*33b50*/  LDC R16, c[0x0][0x3e8] ;  /* 0x0000fa00ff107b82 */ /* 0x000ea20000000800 */
[----:B------:R-:W-:Y:S01]  /*33b60*/  IADD3 R4, P2, PT, R23, R2, RZ ;  /* 0x0000000217047210 */ /* 0x000fe20007f5e0ff */
[----:B----4-:R-:W-:Y:S01]  /*33b70*/  IMAD R11, R11, 0x19e, RZ ;  /* 0x0000019e0b0b7824 */ /* 0x010fe200078e02ff */
[-C--:B------:R-:W-:Y:S02]  /*33b80*/  LEA.HI.X.SX32 R9, R9, R3.reuse, 0x1, P1 ;  /* 0x0000000309097211 */ /* 0x080fe400008f0eff */
[----:B------:R-:W-:Y:S01]  /*33b90*/  PRMT R23, R14, 0x7632, R23 ;  /* 0x000076320e177816 */ /* 0x000fe20000000017 */
[----:B-1----:R-:W-:Y:S01]  /*33ba0*/  IMAD R17, R10, 0x19c, RZ ;  /* 0x0000019c0a117824 */ /* 0x002fe200078e02ff */
[----:B------:R-:W-:Y:S01]  /*33bb0*/  LEA.HI.X.SX32 R5, R45, R3, 0x1, P2 ;  /* 0x000000032d057211 */ /* 0x000fe200010f0eff */
[----:B------:R-:W-:Y:S01]  /*33bc0*/  IMAD R7, R67, 0xcd, RZ ;  /* 0x000000cd43077824 */ /* 0x000fe200078e02ff */
[----:B------:R-:W1:Y:S01]  /*33bd0*/  LDC R14, c[0x0][0x3e8] ;  /* 0x0000fa00ff0e7b82 */ /* 0x000e620000000800 */
[----:B------:R4:W-:Y:S01]  /*33be0*/  STG.E.U16 desc[UR8][R8.64], R23 ;  /* 0x0000001708007986 */ /* 0x0009e2000c101508 */
[----:B---3--:R-:W-:-:S02]  /*33bf0*/  IMAD R19, R15, 0x1a0, RZ ;  /* 0x000001a00f137824 */ /* 0x008fc400078e02ff */
[----:B------:R-:W-:Y:S01]  /*33c00*/  IMAD R13, R67, 0xcf, RZ ;  /* 0x000000cf430d7824 */ /* 0x000fe200078e02ff */
[-C--:B------:R-:W-:Y:S01]  /*33c10*/  IADD3 R10, P1, PT, R17, R2.reuse, RZ ;  /* 0x00000002110a7210 */ /* 0x080fe20007f3e0ff */
[----:B------:R3:W-:Y:S01]  /*33c20*/  STG.E.U16 desc[UR8][R4.64], R24 ;  /* 0x0000001804007986 */ /* 0x0007e2000c101508 */
[-C--:B------:R-:W-:Y:S01]  /*33c30*/  LEA.HI.X.SX32 R7, R7, R3.reuse, 0x1, P3 ;  /* 0x0000000307077211 */ /* 0x080fe200018f0eff */
[----:B------:R-:W5:Y:S01]  /*33c40*/  LDC R15, c[0x0][0x3e8] ;  /* 0x0000fa00ff0f7b82 */ /* 0x000f620000000800 */
[----:B----4-:R-:W-:Y:S02]  /*33c50*/  IADD3 R8, P2, PT, R11, R2, RZ ;  /* 0x000000020b087210 */ /* 0x010fe40007f5e0ff */
[----:B------:R-:W-:-:S05]  /*33c60*/  LEA.HI.X.SX32 R11, R123, R3, 0x1, P1 ;  /* 0x000000037b0b7211 */ /* 0x000fca00008f0eff */
[----:B------:R-:W4:Y:S01]  /*33c70*/  LDC R17, c[0x0][0x3e8] ;  /* 0x0000fa00ff117b82 */ /* 0x000f220000000800 */
[-C--:B------:R-:W-:Y:S01]  /*33c80*/  LEA.HI.X.SX32 R9, R13, R3.reuse, 0x1, P2 ;  /* 0x000000030d097211 */ /* 0x080fe200010f0eff */
[----:B0-----:R-:W-:Y:S01]  /*33c90*/  IMAD R13, R12, 0x1a2, RZ ;  /* 0x000001a20c0d7824 */ /* 0x001fe200078e02ff */
[-C--:B---3--:R-:W-:Y:S02]  /*33ca0*/  IADD3 R4, P3, PT, R19, R2.reuse, RZ ;  /* 0x0000000213047210 */ /* 0x088fe40007f7e0ff */
[C---:B------:R-:W-:Y:S01]  /*33cb0*/  PRMT R23, R18.reuse, 0x7610, R23 ;  /* 0x0000761012177816 */ /* 0x040fe20000000017 */
[----:B------:R0:W-:Y:S01]  /*33cc0*/  STG.E.U16 desc[UR8][R6.64], R27 ;  /* 0x0000001b06007986 */ /* 0x0001e2000c101508 */
[----:B------:R-:W-:Y:S01]  /*33cd0*/  PRMT R24, R18, 0x7632, R24 ;  /* 0x0000763212187816 */ /* 0x000fe20000000018 */
[----:B------:R-:W3:Y:S01]  /*33ce0*/  LDC R12, c[0x0][0x3e8] ;  /* 0x0000fa00ff0c7b82 */ /* 0x000ee20000000800 */
[----:B------:R-:W-:Y:S01]  /*33cf0*/  LEA.HI.X.SX32 R5, R47, R3, 0x1, P3 ;  /* 0x000000032f057211 */ /* 0x000fe200018f0eff */
[----:B------:R2:W-:Y:S04]  /*33d00*/  STG.E.U16 desc[UR8][R10.64], R23 ;  /* 0x000000170a007986 */ /* 0x0005e8000c101508 */
[----:B------:R-:W-:Y:S01]  /*33d10*/  STG.E.U16 desc[UR8][R8.64], R24 ;  /* 0x0000001808007986 */ /* 0x000fe2000c101508 */
[----:B-1----:R-:W-:Y:S01]  /*33d20*/  IMAD R19, R14, 0x1a4, RZ ;  /* 0x000001a40e137824 */ /* 0x002fe200078e02ff */
[----:B------:R-:W1:Y:S01]  /*33d30*/  LDC R18, c[0x0][0x3e8] ;  /* 0x0000fa00ff127b82 */ /* 0x000e620000000800 */
[----:B0-----:R-:W-:Y:S01]  /*33d40*/  IMAD R7, R67, 0xd1, RZ ;  /* 0x000000d143077824 */ /* 0x001fe200078e02ff */
[----:B------:R-:W-:Y:S01]  /*33d50*/  IADD3 R6, P1, PT, R13, R2, RZ ;  /* 0x000000020d067210 */ /* 0x000fe20007f3e0ff */
[----:B------:R0:W-:Y:S01]  /*33d60*/  STG.E.U16 desc[UR8][R4.64], R20 ;  /* 0x0000001404007986 */ /* 0x0001e2000c101508 */
[----:B--2---:R-:W-:-:S02]  /*33d70*/  IMAD R11, R16, 0x1a6, RZ ;  /* 0x000001a6100b7824 */ /* 0x004fc400078e02ff */
[----:B------:R-:W-:Y:S01]  /*33d80*/  LEA.HI.X.SX32 R7, R7, R3, 0x1, P1 ;  /* 0x0000000307077211 */ /* 0x000fe200008f0eff */
[----:B------:R-:W-:Y:S01]  /*33d90*/  IMAD R13, R67, 0xd3, RZ ;  /* 0x000000d3430d7824 */ /* 0x000fe200078e02ff */
[----:B------:R-:W2:Y:S01]  /*33da0*/  LDC R14, c[0x0][0x3e8] ;  /* 0x0000fa00ff0e7b82 */ /* 0x000ea20000000800 */
[----:B0-----:R-:W-:Y:S02]  /*33db0*/  PRMT R5, R20, 0x7632, R5 ;  /* 0x0000763214057816 */ /* 0x001fe40000000005 */
[----:B------:R-:W-:-:S03]  /*33dc0*/  IADD3 R4, P1, PT, R11, R2, RZ ;  /* 0x000000020b047210 */ /* 0x000fc60007f3e0ff */
[----:B------:R0:W-:Y:S01]  /*33dd0*/  STG.E.U16 desc[UR8][R6.64], R5 ;  /* 0x0000000506007986 */ /* 0x0001e2000c101508 */
[-C--:B------:R-:W-:Y:S01]  /*33de0*/  IADD3 R8, P2, PT, R19, R2.reuse, RZ ;  /* 0x0000000213087210 */ /* 0x080fe20007f5e0ff */
[----:B-----5:R-:W-:Y:S01]  /*33df0*/  IMAD R15, R15, 0x1a8, RZ ;  /* 0x000001a80f0f7824 */ /* 0x020fe200078e02ff */
[-C--:B0-----:R-:W-:Y:S02]  /*33e00*/  LEA.HI.X.SX32 R5, R13, R3.reuse, 0x1, P1 ;  /* 0x000000030d057211 */ /* 0x081fe400008f0eff */
[----:B------:R-:W0:Y:S01]  /*33e10*/  LDC R13, c[0x0][0x3e8] ;  /* 0x0000fa00ff0d7b82 */ /* 0x000e220000000800 */
[----:B------:R-:W-:Y:S01]  /*33e20*/  LEA.HI.X.SX32 R9, R125, R3, 0x1, P2 ;  /* 0x000000037d097211 */ /* 0x000fe200010f0eff */
[----:B---3--:R-:W-:Y:S01]  /*33e30*/  IMAD R19, R12, 0x1ac, RZ ;  /* 0x000001ac0c137824 */ /* 0x008fe200078e02ff */
[----:B------:R-:W-:Y:S02]  /*33e40*/  IADD3 R10, P2, PT, R15, R2, RZ ;  /* 0x000000020f0a7210 */ /* 0x000fe40007f5e0ff */
[----:B------:R-:W-:-:S03]  /*33e50*/  PRMT R16, R22, 0x7632, R16 ;  /* 0x0000763216107816 */ /* 0x000fc60000000010 */
[----:B------:R-:W3:Y:S01]  /*33e60*/  LDC R12, c[0x0][0x3e8] ;  /* 0x0000fa00ff0c7b82 */ /* 0x000ee20000000800 */
[----:B------:R-:W-:Y:S01]  /*33e70*/  LEA.HI.X.SX32 R11, R49, R3, 0x1, P2 ;  /* 0x00000003310b7211 */ /* 0x000fe200010f0eff */
[----:B------:R5:W-:Y:S01]  /*33e80*/  STG.E.U16 desc[UR8][R8.64], R22 ;  /* 0x0000001608007986 */ /* 0x000be2000c101508 */
[----:B----4-:R-:W-:-:S03]  /*33e90*/  IMAD R17, R17, 0x1aa, RZ ;  /* 0x000001aa11117824 */ /* 0x010fc600078e02ff */
[----:B------:R4:W-:Y:S02]  /*33ea0*/  STG.E.U16 desc[UR8][R4.64], R16 ;  /* 0x0000001004007986 */ /* 0x0009e4000c101508 */
[----:B------:R-:W3:Y:S02]  /*33eb0*/  LDC R15, c[0x0][0x3e8] ;  /* 0x0000fa00ff0f7b82 */ /* 0x000ee40000000800 */
[----:B------:R0:W-:Y:S01]  /*33ec0*/  STG.E.U16 desc[UR8][R10.64], R21 ;  /* 0x000000150a007986 */ /* 0x0001e2000c101508 */
[----:B------:R-:W-:Y:S01]  /*33ed0*/  IMAD R7, R67, 0xd5, RZ ;  /* 0x000000d543077824 */ /* 0x000fe200078e02ff */
[----:B------:R-:W-:Y:S01]  /*33ee0*/  IADD3 R6, P1, PT, R17, R2, RZ ;  /* 0x0000000211067210 */ /* 0x000fe20007f3e0ff */
[----:B-1----:R-:W-:Y:S02]  /*33ef0*/  IMAD R17, R18, 0x1ae, RZ ;  /* 0x000001ae12117824 */ /* 0x002fe400078e02ff */
[----:B-----5:R-:W-:Y:S01]  /*33f00*/  IMAD R9, R67, 0xd7, RZ ;  /* 0x000000d743097824 */ /* 0x020fe200078e02ff */
[----:B----4-:R-:W1:Y:S01]  /*33f10*/  LDC R16, c[0x0][0x3e8] ;  /* 0x0000fa00ff107b82 */ /* 0x010e620000000800 */
[----:B0-----:R-:W-:-:S07]  /*33f20*/  IMAD R11, R13, 0x1b0, RZ ;  /* 0x000001b00d0b7824 */ /* 0x001fce00078e02ff */
[----:B------:R-:W0:Y:S01]  /*33f30*/  LDC R13, c[0x0][0x3e8] ;  /* 0x0000fa00ff0d7b82 */ /* 0x000e220000000800 */
[-C--:B------:R-:W-:Y:S02]  /*33f40*/  IADD3 R4, P2, PT, R19, R2.reuse, RZ ;  /* 0x0000000213047210 */ /* 0x080fe40007f5e0ff */
[-C--:B------:R-:W-:Y:S02]  /*33f50*/  LEA.HI.X.SX32 R7, R7, R3.reuse, 0x1, P1 ;  /* 0x0000000307077211 */ /* 0x080fe400008f0eff */
[----:B------:R-:W-:Y:S02]  /*33f60*/  PRMT R18, R21, 0x7632, R18 ;  /* 0x0000763215127816 */ /* 0x000fe40000000012 */
[----:B------:R-:W-:Y:S01]  /*33f70*/  IADD3 R8, P1, PT, R17, R2, RZ ;  /* 0x0000000211087210 */ /* 0x000fe20007f3e0ff */
[----:B--2---:R-:W-:Y:S01]  /*33f80*/  IMAD R17, R14, 0x1b2, RZ ;  /* 0x000001b20e117824 */ /* 0x004fe200078e02ff */
[-C--:B------:R-:W-:Y:S01]  /*33f90*/  LEA.HI.X.SX32 R5, R127, R3.reuse, 0x1, P2 ;  /* 0x000000037f057211 */ /* 0x080fe200010f0eff */
[----:B------:R-:W2:Y:S01]  /*33fa0*/  LDC R14, c[0x0][0x3e8] ;  /* 0x0000fa00ff0e7b82 */ /* 0x000ea20000000800 */
[----:B------:R4:W-:Y:S01]  /*33fb0*/  STG.E.U16 desc[UR8][R6.64], R18 ;  /* 0x0000001206007986 */ /* 0x0009e2000c101508 */
[----:B------:R-:W-:-:S03]  /*33fc0*/  LEA.HI.X.SX32 R9, R9, R3, 0x1, P1 ;  /* 0x0000000309097211 */ /* 0x000fc600008f0eff */
[----:B------:R5:W-:Y:S01]  /*33fd0*/  STG.E.U16 desc[UR8][R4.64], R26 ;  /* 0x0000001a04007986 */ /* 0x000be2000c101508 */
[-C--:B------:R-:W-:Y:S01]  /*33fe0*/  IADD3 R10, P1, PT, R11, R2.reuse, RZ ;  /* 0x000000020b0a7210 */ /* 0x080fe20007f3e0ff */
[----:B---3--:R-:W-:Y:S01]  /*33ff0*/  IMAD R15, R15, 0x1b4, RZ ;  /* 0x000001b40f0f7824 */ /* 0x008fe200078e02ff */
[----:B------:R-:W-:Y:S01]  /*34000*/  PRMT R19, R26, 0x7632, R19 ;  /* 0x000076321a137816 */ /* 0x000fe20000000013 */
[----:B----4-:R-:W-:Y:S02]  /*34010*/  IMAD R7, R67, 0xd9, RZ ;  /* 0x000000d943077824 */ /* 0x010fe400078e02ff */
[----:B-----5:R-:W-:Y:S02]  /*34020*/  IMAD R5, R12, 0x1b6, RZ ;  /* 0x000001b60c057824 */ /* 0x020fe400078e02ff */
[----:B------:R-:W3:Y:S01]  /*34030*/  LDC R12, c[0x0][0x3e8] ;  /* 0x0000fa00ff0c7b82 */ /* 0x000ee20000000800 */
[----:B------:R-:W-:Y:S02]  /*34040*/  IADD3 R6, P2, PT, R17, R2, RZ ;  /* 0x0000000211067210 */ /* 0x000fe40007f5e0ff */
[-C--:B------:R-:W-:Y:S01]  /*34050*/  LEA.HI.X.SX32 R11, R51, R3.reuse, 0x1, P1 ;  /* 0x00000003330b7211 */ /* 0x080fe200008f0eff */
[----:B0-----:R-:W-:Y:S01]  /*34060*/  IMAD R13, R13, 0x1b8, RZ ;  /* 0x000001b80d0d7824 */ /* 0x001fe200078e02ff */
[----:B------:R-:W-:-:S02]  /*34070*/  LEA.HI.X.SX32 R7, R7, R3, 0x1, P2 ;  /* 0x0000000307077211 */ /* 0x000fc400010f0eff */
[----:B------:R-:W-:Y:S02]  /*34080*/  PRMT R17, R28, 0x7632, R17 ;  /* 0x000076321c117816 */ /* 0x000fe40000000011 */
[-C--:B------:R-:W-:Y:S01]  /*34090*/  IADD3 R4, P1, PT, R15, R2.reuse, RZ ;  /* 0x000000020f047210 */ /* 0x080fe20007f3e0ff */
[----:B------:R0:W-:Y:S01]  /*340a0*/  STG.E.U16 desc[UR8][R8.64], R19 ;  /* 0x0000001308007986 */ /* 0x0001e2000c101508 */
[----:B------:R-:W4:Y:S03]  /*340b0*/  LDC R15, c[0x0][0x3e8] ;  /* 0x0000fa00ff0f7b82 */ /* 0x000f260000000800 */
[----:B------:R-:W-:Y:S04]  /*340c0*/  STG.E.U16 desc[UR8][R10.64], R28 ;  /* 0x0000001c0a007986 */ /* 0x000fe8000c101508 */
[----:B------:R5:W-:Y:S01]  /*340d0*/  STG.E.U16 desc[UR8][R6.64], R17 ;  /* 0x0000001106007986 */ /* 0x000be2000c101508 */
[----:B0-----:R-:W-:Y:S01]  /*340e0*/  IADD3 R8, P2, PT, R5, R2, RZ ;  /* 0x0000000205087210 */ /* 0x001fe20007f5e0ff */
[----:B------:R-:W-:Y:S01]  /*340f0*/  IMAD R9, R67, 0xdb, RZ ;  /* 0x000000db43097824 */ /* 0x000fe200078e02ff */
[----:B------:R-:W-:-:S02]  /*34100*/  LEA.HI.X.SX32 R5, R129, R3, 0x1, P1 ;  /* 0x0000000381057211 */ /* 0x000fc400008f0eff */
[----:B-----5:R-:W-:Y:S02]  /*34110*/  IADD3 R6, P1, PT, R13, R2, RZ ;  /* 0x000000020d067210 */ /* 0x020fe40007f3e0ff */
[----:B------:R-:W0:Y:S01]  /*34120*/  LDC R13, c[0x0][0x3e8] ;  /* 0x0000fa00ff0d7b82 */ /* 0x000e220000000800 */
[----:B------:R-:W-:Y:S01]  /*34130*/  LEA.HI.X.SX32 R9, R9, R3, 0x1, P2 ;  /* 0x0000000309097211 */ /* 0x000fe200010f0eff */
[----:B--2---:R-:W-:Y:S01]  /*34140*/  IMAD R17, R14, 0x1ba, RZ ;  /* 0x000001ba0e117824 */ /* 0x004fe200078e02ff */
[----:B------:R-:W-:Y:S01]  /*34150*/  PRMT R7, R30, 0x7632, R7 ;  /* 0x000076321e077816 */ /* 0x000fe20000000007 */
[----:B------:R-:W-:Y:S04]  /*34160*/  STG.E.U16 desc[UR8][R4.64], R30 ;  /* 0x0000001e04007986 */ /* 0x000fe8000c101508 */
[----:B------:R-:W2:Y:S01]  /*34170*/  LDC R14, c[0x0][0x3e8] ;  /* 0x0000fa00ff0e7b82 */ /* 0x000ea20000000800 */
[----:B------:R3:W-:Y:S01]  /*34180*/  STG.E.U16 desc[UR8][R8.64], R7 ;  /* 0x0000000708007986 */ /* 0x0007e2000c101508 */
[----:B-1----:R-:W-:-:S02]  /*34190*/  IMAD R19, R16, 0x1bc, RZ ;  /* 0x000001bc10137824 */ /* 0x002fc400078e02ff */
[----:B------:R-:W-:Y:S02]  /*341a0*/  IMAD R11, R67, 0xdd, RZ ;  /* 0x000000dd430b7824 */ /* 0x000fe400078e02ff */
[----:B---3--:R-:W-:Y:S01]  /*341b0*/  IMAD R9, R12, 0x1be, RZ ;  /* 0x000001be0c097824 */ /* 0x008fe200078e02ff */
[-C--:B------:R-:W-:Y:S01]  /*341c0*/  LEA.HI.X.SX32 R7, R53, R3.reuse, 0x1, P1 ;  /* 0x0000000335077211 */ /* 0x080fe200008f0eff */
[----:B------:R-:W1:Y:S01]  /*341d0*/  LDC R12, c[0x0][0x3e8] ;  /* 0x0000fa00ff0c7b82 */ /* 0x000e620000000800 */
[-C--:B------:R-:W-:Y:S02]  /*341e0*/  IADD3 R10, P1, PT, R17, R2.reuse, RZ ;  /* 0x00000002110a7210 */ /* 0x080fe40007f3e0ff */
[-C--:B------:R-:W-:Y:S01]  /*341f0*/  IADD3 R4, P2, PT, R19, R2.reuse, RZ ;  /* 0x0000000213047210 */ /* 0x080fe20007f5e0ff */
[----:B------:R3:W-:Y:S01]  /*34200*/  STG.E.U16 desc[UR8][R6.64], R32 ;  /* 0x0000002006007986 */ /* 0x0007e2000c101508 */
[-C--:B------:R-:W-:Y:S02]  /*34210*/  LEA.HI.X.SX32 R11, R11, R3.reuse, 0x1, P1 ;  /* 0x000000030b0b7211 */ /* 0x080fe400008f0eff */
[----:B------:R-:W-:Y:S01]  /*34220*/  PRMT R8, R32, 0x7632, R8 ;  /* 0x0000763220087816 */ /* 0x000fe20000000008 */
[----:B0-----:R-:W-:Y:S01]  /*34230*/  IMAD R13, R13, 0x1c0, RZ ;  /* 0x000001c00d0d7824 */ /* 0x001fe200078e02ff */
[----:B------:R-:W-:Y:S01]  /*34240*/  LEA.HI.X.SX32 R5, R131, R3, 0x1, P2 ;  /* 0x0000000383057211 */ /* 0x000fe200010f0eff */
[----:B----4-:R-:W-:Y:S01]  /*34250*/  IMAD R15, R15, 0x1c2, RZ ;  /* 0x000001c20f0f7824 */ /* 0x010fe200078e02ff */
[----:B------:R-:W0:Y:S01]  /*34260*/  LDC R17, c[0x0][0x3e8] ;  /* 0x0000fa00ff117b82 */ /* 0x000e220000000800 */
[----:B------:R4:W-:Y:S01]  /*34270*/  STG.E.U16 desc[UR8][R10.64], R8 ;  /* 0x000000080a007986 */ /* 0x0009e2000c101508 */
[----:B---3--:R-:W-:Y:S01]  /*34280*/  IMAD R7, R67, 0xdf, RZ ;  /* 0x000000df43077824 */ /* 0x008fe200078e02ff */
[----:B------:R-:W-:-:S02]  /*34290*/  IADD3 R6, P1, PT, R9, R2, RZ ;  /* 0x0000000209067210 */ /* 0x000fc40007f3e0ff */
[----:B------:R3:W-:Y:S03]  /*342a0*/  STG.E.U16 desc[UR8][R4.64], R34 ;  /* 0x0000002204007986 */ /* 0x0007e6000c101508 */
[----:B------:R-:W5:Y:S01]  /*342b0*/  LDC R16, c[0x0][0x3e8] ;  /* 0x0000fa00ff107b82 */ /* 0x000f620000000800 */
[----:B------:R-:W-:Y:S02]  /*342c0*/  LEA.HI.X.SX32 R7, R7, R3, 0x1, P1 ;  /* 0x0000000307077211 */ /* 0x000fe400008f0eff */
[----:B----4-:R-:W-:Y:S01]  /*342d0*/  IADD3 R8, P2, PT, R15, R2, RZ ;  /* 0x000000020f087210 */ /* 0x010fe20007f5e0ff */
[----:B--2---:R-:W-:-:S04]  /*342e0*/  IMAD R11, R14, 0x1c4, RZ ;  /* 0x000001c40e0b7824 */ /* 0x004fc800078e02ff */
[----:B------:R-:W2:Y:S01]  /*342f0*/  LDC R15, c[0x0][0x3e8] ;  /* 0x0000fa00ff0f7b82 */ /* 0x000ea20000000800 */
[----:B---3--:R-:W-:-:S07]  /*34300*/  IADD3 R4, P1, PT, R13, R2, RZ ;  /* 0x000000020d047210 */ /* 0x008fce0007f3e0ff */
[----:B------:R-:W3:Y:S01]  /*34310*/  LDC R13, c[0x0][0x3e8] ;  /* 0x0000fa00ff0d7b82 */ /* 0x000ee20000000800 */
[----:B-1----:R-:W-:Y:S01]  /*34320*/  IMAD R19, R12, 0x1c6, RZ ;  /* 0x000001c60c137824 */ /* 0x002fe200078e02ff */
[----:B------:R-:W-:-:S06]  /*34330*/  PRMT R5, R34, 0x7632, R5 ;  /* 0x0000763222057816 */ /* 0x000fcc0000000005 */
[----:B------:R-:W1:Y:S01]  /*34340*/  LDC R14, c[0x0][0x3e8] ;  /* 0x0000fa00ff0e7b82 */ /* 0x000e620000000800 */
[----:B------:R-:W-:Y:S01]  /*34350*/  IMAD R9, R67, 0xe1, RZ ;  /* 0x000000e143097824 */ /* 0x000fe200078e02ff */
[----:B------:R4:W-:Y:S06]  /*34360*/  STG.E.U16 desc[UR8][R6.64], R5 ;  /* 0x0000000506007986 */ /* 0x0009ec000c101508 */
[----:B------:R-:W5:Y:S01]  /*34370*/  LDC R12, c[0x0][0x3e8] ;  /* 0x0000fa00ff0c7b82 */ /* 0x000f620000000800 */
[-C--:B------:R-:W-:Y:S02]  /*34380*/  LEA.HI.X.SX32 R9, R9, R3.reuse, 0x1, P2 ;  /* 0x0000000309097211 */ /* 0x080fe400010f0eff */
[----:B----4-:R-:W-:-:S02]  /*34390*/  LEA.HI.X.SX32 R5, R55, R3, 0x1, P1 ;  /* 0x0000000337057211 */ /* 0x010fc400008f0eff */
[----:B------:R-:W-:Y:S02]  /*343a0*/  IADD3 R10, P1, PT, R11, R2, RZ ;  /* 0x000000020b0a7210 */ /* 0x000fe40007f3e0ff */
[----:B------:R-:W-:Y:S01]  /*343b0*/  PRMT R18, R36, 0x7632, R18 ;  /* 0x0000763224127816 */ /* 0x000fe20000000012 */
[----:B------:R4:W-:Y:S01]  /*343c0*/  STG.E.U16 desc[UR8][R4.64], R36 ;  /* 0x0000002404007986 */ /* 0x0009e2000c101508 */
[----:B------:R-:W-:Y:S01]  /*343d0*/  LEA.HI.X.SX32 R11, R133, R3, 0x1, P1 ;  /* 0x00000003850b7211 */ /* 0x000fe200008f0eff */
[----:B------:R-:W-:Y:S02]  /*343e0*/  IMAD R7, R67, 0xe3, RZ ;  /* 0x000000e343077824 */ /* 0x000fe400078e02ff */
[----:B0-----:R-:W-:Y:S01]  /*343f0*/  IMAD R17, R17, 0x1ca, RZ ;  /* 0x000001ca11117824 */ /* 0x001fe200078e02ff */
[----:B------:R0:W-:Y:S01]  /*34400*/  STG.E.U16 desc[UR8][R8.64], R18 ;  /* 0x0000001208007986 */ /* 0x0001e2000c101508 */
[----:B---3--:R-:W-:-:S03]  /*34410*/  IMAD R13, R13, 0x1cc, RZ ;  /* 0x000001cc0d0d7824 */ /* 0x008fc600078e02ff */
[----:B------:R3:W-:Y:S01]  /*34420*/  STG.E.U16 desc[UR8][R10.64], R38 ;  /* 0x000000260a007986 */ /* 0x0007e2000c101508 */
[-C--:B----4-:R-:W-:Y:S01]  /*34430*/  IADD3 R4, P1, PT, R19, R2.reuse, RZ ;  /* 0x0000000213047210 */ /* 0x090fe20007f3e0ff */
[----:B--2---:R-:W-:Y:S02]  /*34440*/  IMAD R19, R15, 0x1d0, RZ ;  /* 0x000001d00f137824 */ /* 0x004fe400078e02ff */
[----:B------:R-:W2:Y:S01]  /*34450*/  LDC R15, c[0x0][0x3e8] ;  /* 0x0000fa00ff0f7b82 */ /* 0x000ea20000000800 */
[----:B------:R-:W-:Y:S01]  /*34460*/  LEA.HI.X.SX32 R5, R7, R3, 0x1, P1 ;  /* 0x0000000307057211 */ /* 0x000fe200008f0eff */
[----:B0-----:R-:W-:Y:S01]  /*34470*/  IMAD R9, R67, 0xe5, RZ ;  /* 0x000000e543097824 */ /* 0x001fe200078e02ff */
[----:B------:R-:W-:Y:S01]  /*34480*/  IADD3 R8, P1, PT, R17, R2, RZ ;  /* 0x0000000211087210 */ /* 0x000fe20007f3e0ff */
[----:B-1----:R-:W-:Y:S01]  /*34490*/  IMAD R17, R14, 0x1ce, RZ ;  /* 0x000001ce0e117824 */ /* 0x002fe200078e02ff */
[----:B---3--:R-:W-:-:S03]  /*344a0*/  PRMT R11, R38, 0x7632, R11 ;  /* 0x00007632260b7816 */ /* 0x008fc6000000000b */
[----:B------:R-:W0:Y:S01]  /*344b0*/  LDC R14, c[0x0][0x3e8] ;  /* 0x0000fa00ff0e7b82 */ /* 0x000e220000000800 */
[----:B-----5:R-:W-:Y:S01]  /*344c0*/  IMAD R21, R16, 0x1c8, RZ ;  /* 0x000001c810157824 */ /* 0x020fe200078e02ff */
[----:B------:R-:W-:Y:S01]  /*344d0*/  LEA.HI.X.SX32 R9, R9, R3, 0x1, P1 ;  /* 0x0000000309097211 */ /* 0x000fe200008f0eff */
[----:B------:R1:W-:Y:S03]  /*344e0*/  STG.E.U16 desc[UR8][R4.64], R11 ;  /* 0x0000000b04007986 */ /* 0x0003e6000c101508 */
[-C--:B------:R-:W-:Y:S02]  /*344f0*/  IADD3 R6, P2, PT, R21, R2.reuse, RZ ;  /* 0x0000000215067210 */ /* 0x080fe40007f5e0ff */
[----:B------:R-:W3:Y:S01]  /*34500*/  LDC R16, c[0x0][0x3e8] ;  /* 0x0000fa00ff107b82 */ /* 0x000ee20000000800 */
[----:B-1----:R-:W-:Y:S01]  /*34510*/  IADD3 R4, P1, PT, R13, R2, RZ ;  /* 0x000000020d047210 */ /* 0x002fe20007f3e0ff */
[----:B------:R-:W-:Y:S01]  /*34520*/  IMAD R13, R12, 0x1d2, RZ ;  /* 0x000001d20c0d7824 */ /* 0x000fe200078e02ff */
[----:B------:R-:W-:-:S05]  /*34530*/  PRMT R20, R42, 0x7632, R20 ;  /* 0x000076322a147816 */ /* 0x000fca0000000014 */
[----:B------:R-:W1:Y:S01]  /*34540*/  LDC R12, c[0x0][0x3e8] ;  /* 0x0000fa00ff0c7b82 */ /* 0x000e620000000800 */
[-C--:B------:R-:W-:Y:S02]  /*34550*/  LEA.HI.X.SX32 R7, R57, R3.reuse, 0x1, P2 ;  /* 0x0000000339077211 */ /* 0x080fe400010f0eff */
[----:B------:R-:W-:Y:S01]  /*34560*/  PRMT R5, R40, 0x7632, R5 ;  /* 0x0000763228057816 */ /* 0x000fe20000000005 */
[----:B------:R-:W-:Y:S01]  /*34570*/  IMAD R11, R67, 0xe7, RZ ;  /* 0x000000e7430b7824 */ /* 0x000fe200078e02ff */
[----:B------:R-:W-:Y:S01]  /*34580*/  IADD3 R10, P2, PT, R17, R2, RZ ;  /* 0x00000002110a7210 */ /* 0x000fe20007f5e0ff */
[----:B------:R4:W-:Y:S02]  /*34590*/  STG.E.U16 desc[UR8][R6.64], R40 ;  /* 0x0000002806007986 */ /* 0x0009e4000c101508 */
[----:B------:R-:W5:Y:S02]  /*345a0*/  LDC R17, c[0x0][0x3e8] ;  /* 0x0000fa00ff117b82 */ /* 0x000f640000000800 */
[----:B------:R4:W-:Y:S01]  /*345b0*/  STG.E.U16 desc[UR8][R8.64], R5 ;  /* 0x0000000508007986 */ /* 0x0009e2000c101508 */
[----:B------:R-:W-:Y:S01]  /*345c0*/  LEA.HI.X.SX32 R11, R11, R3, 0x1, P2 ;  /* 0x000000030b0b7211 */ /* 0x000fe200010f0eff */
[----:B--2---:R-:W-:-:S04]  /*345d0*/  IMAD R15, R15, 0x1d8, RZ ;  /* 0x000001d80f0f7824 */ /* 0x004fc800078e02ff */
[----:B------:R-:W2:Y:S01]  /*345e0*/  LDC R18, c[0x0][0x3e8] ;  /* 0x0000fa00ff127b82 */ /* 0x000ea20000000800 */
[-C--:B----4-:R-:W-:Y:S02]  /*345f0*/  IADD3 R6, P3, PT, R19, R2.reuse, RZ ;  /* 0x0000000213067210 */ /* 0x090fe40007f7e0ff */
[-C--:B------:R-:W-:Y:S01]  /*34600*/  LEA.HI.X.SX32 R5, R135, R3.reuse, 0x1, P1 ;  /* 0x0000000387057211 */ /* 0x080fe200008f0eff */
[----:B------:R-:W-:Y:S01]  /*34610*/  IMAD R9, R67, 0xe9, RZ ;  /* 0x000000e943097824 */ /* 0x000fe200078e02ff */
[----:B------:R-:W-:Y:S02]  /*34620*/  LEA.HI.X.SX32 R7, R59, R3, 0x1, P3 ;  /* 0x000000033b077211 */ /* 0x000fe400018f0eff */
[----:B------:R-:W-:Y:S01]  /*34630*/  IADD3 R8, P1, PT, R13, R2, RZ ;  /* 0x000000020d087210 */ /* 0x000fe20007f3e0ff */
[----:B------:R0:W-:Y:S01]  /*34640*/  STG.E.U16 desc[UR8][R4.64], R42 ;  /* 0x0000002a04007986 */ /* 0x0001e2000c101508 */
[----:B------:R-:W-:-:S03]  /*34650*/  IMAD R13, R67, 0xeb, RZ ;  /* 0x000000eb430d7824 */ /* 0x000fc600078e02ff */
[----:B------:R4:W-:Y:S01]  /*34660*/  STG.E.U16 desc[UR8][R10.64], R20 ;  /* 0x000000140a007986 */ /* 0x0009e2000c101508 */
[----:B------:R-:W-:-:S03]  /*34670*/  LEA.HI.X.SX32 R9, R9, R3, 0x1, P1 ;  /* 0x0000000309097211 */ /* 0x000fc600008f0eff */
[----:B------:R1:W-:Y:S01]  /*34680*/  STG.E.U16 desc[UR8][R6.64], R44 ;  /* 0x0000002c06007986 */ /* 0x0003e2000c101508 */
[----:B0-----:R-:W-:Y:S02]  /*34690*/  IMAD R5, R14, 0x1d6, RZ ;  /* 0x000001d60e057824 */ /* 0x001fe400078e02ff */
[----:B------:R-:W0:Y:S01]  /*346a0*/  LDC R14, c[0x0][0x3e8] ;  /* 0x0000fa00ff0e7b82 */ /* 0x000e220000000800 */
[-C--:B----4-:R-:W-:Y:S01]  /*346b0*/  IADD3 R10, P3, PT, R15, R2.reuse, RZ ;  /* 0x000000020f0a7210 */ /* 0x090fe20007f7e0ff */
[----:B-1----:R-:W-:Y:S01]  /*346c0*/  IMAD R15, R12, 0x1da, RZ ;  /* 0x000001da0c0f7824 */ /* 0x002fe200078e02ff */
[----:B------:R-:W-:Y:S01]  /*346d0*/  PRMT R7, R44, 0x7632, R7 ;  /* 0x000076322c077816 */ /* 0x000fe20000000007 */
[----:B---3--:R-:W-:Y:S01]  /*346e0*/  IMAD R19, R16, 0x1d4, RZ ;  /* 0x000001d410137824 */ /* 0x008fe200078e02ff */
[----:B------:R-:W-:-:S03]  /*346f0*/  IADD3 R6, P2, PT, R5, R2, RZ ;  /* 0x0000000205067210 */ /* 0x000fc60007f5e0ff */
[----:B------:R-:W1:Y:S01]  /*34700*/  LDC R12, c[0x0][0x3e8] ;  /* 0x0000fa00ff0c7b82 */ /* 0x000e620000000800 */
[----:B------:R3:W-:Y:S01]  /*34710*/  STG.E.U16 desc[UR8][R8.64], R7 ;  /* 0x0000000708007986 */ /* 0x0007e2000c101508 */
[----:B------:R-:W-:Y:S01]  /*34720*/  IADD3 R4, P1, PT, R19, R2, RZ ;  /* 0x0000000213047210 */ /* 0x000fe20007f3e0ff */
[----:B-----5:R-:W-:-:S03]  /*34730*/  IMAD R17, R17, 0x1dc, RZ ;  /* 0x000001dc11117824 */ /* 0x020fc600078e02ff */
[-C--:B------:R-:W-:Y:S02]  /*34740*/  LEA.HI.X.SX32 R5, R139, R3.reuse, 0x1, P1 ;  /* 0x000000038b057211 */ /* 0x080fe400008f0eff */
[----:B---3--:R-:W-:Y:S02]  /*34750*/  LEA.HI.X.SX32 R7, R13, R3, 0x1, P2 ;  /* 0x000000030d077211 */ /* 0x008fe400010f0eff */
[----:B------:R-:W3:Y:S01]  /*34760*/  LDC R13, c[0x0][0x3e8] ;  /* 0x0000fa00ff0d7b82 */ /* 0x000ee20000000800 */
[----:B------:R-:W-:Y:S02]  /*34770*/  IADD3 R8, P1, PT, R15, R2, RZ ;  /* 0x000000020f087210 */ /* 0x000fe40007f3e0ff */
[----:B------:R-:W-:-:S05]  /*34780*/  PRMT R16, R46, 0x7632, R16 ;  /* 0x000076322e107816 */ /* 0x000fca0000000010 */
[----:B------:R-:W4:Y:S01]  /*34790*/  LDC R15, c[0x0][0x3e8] ;  /* 0x0000fa00ff0f7b82 */ /* 0x000f220000000800 */
[----:B------:R5:W-:Y:S01]  /*347a0*/  STG.E.U16 desc[UR8][R4.64], R46 ;  /* 0x0000002e04007986 */ /* 0x000be2000c101508 */
[----:B--2---:R-:W-:Y:S02]  /*347b0*/  IMAD R19, R18, 0x1de, RZ ;  /* 0x000001de12137824 */ /* 0x004fe400078e02ff */
[----:B------:R-:W-:Y:S01]  /*347c0*/  IMAD R9, R67, 0xed, RZ ;  /* 0x000000ed43097824 */ /* 0x000fe200078e02ff */
[----:B------:R2:W-:Y:S01]  /*347d0*/  STG.E.U16 desc[UR8][R6.64], R16 ;  /* 0x0000001006007986 */ /* 0x0005e2000c101508 */
[-C--:B------:R-:W-:Y:S02]  /*347e0*/  LEA.HI.X.SX32 R11, R61, R3.reuse, 0x1, P3 ;  /* 0x000000033d0b7211 */ /* 0x080fe400018f0eff */
[-C--:B-----5:R-:W-:Y:S01]  /*347f0*/  IADD3 R4, P2, PT, R17, R2.reuse, RZ ;  /* 0x0000000211047210 */ /* 0x0a0fe20007f5e0ff */
[----:B0-----:R-:W-:Y:S02]  /*34800*/  IMAD R17, R14, 0x1e2, RZ ;  /* 0x000001e20e117824 */ /* 0x001fe400078e02ff */
[----:B------:R-:W0:Y:S01]  /*34810*/  LDC R14, c[0x0][0x3e8] ;  /* 0x0000fa00ff0e7b82 */ /* 0x000e220000000800 */
[----:B--2---:R-:W-:Y:S01]  /*34820*/  IADD3 R6, P3, PT, R19, R2, RZ ;  /* 0x0000000213067210 */ /* 0x004fe20007f7e0ff */
[----:B-1----:R-:W-:Y:S01]  /*34830*/  IMAD R19, R12, 0x1e4, RZ ;  /* 0x000001e40c137824 */ /* 0x002fe200078e02ff */
[----:B------:R-:W-:-:S05]  /*34840*/  LEA.HI.X.SX32 R9, R9, R3, 0x1, P1 ;  /* 0x0000000309097211 */ /* 0x000fca00008f0eff */
[----:B------:R-:W1:Y:S01]  /*34850*/  LDC R16, c[0x0][0x3e8] ;  /* 0x0000fa00ff107b82 */ /* 0x000e620000000800 */
[----:B------:R-:W-:Y:S01]  /*34860*/  PRMT R18, R48, 0x7632, R18 ;  /* 0x0000763230127816 */ /* 0x000fe20000000012 */
[----:B------:R3:W-:Y:S01]  /*34870*/  STG.E.U16 desc[UR8][R10.64], R48 ;  /* 0x000000300a007986 */ /* 0x0007e2000c101508 */
[----:B------:R-:W-:-:S05]  /*34880*/  IMAD R7, R67, 0xef, RZ ;  /* 0x000000ef43077824 */ /* 0x000fca00078e02ff */
[----:B------:R-:W2:Y:S01]  /*34890*/  LDC R12, c[0x0][0x3e8] ;  /* 0x0000fa00ff0c7b82 */ /* 0x000ea20000000800 */
[-C--:B------:R-:W-:Y:S01]  /*348a0*/  LEA.HI.X.SX32 R5, R195, R3.reuse, 0x1, P2 ;  /* 0x00000003c3057211 */ /* 0x080fe200010f0eff */
[----:B------:R5:W-:Y:S01]  /*348b0*/  STG.E.U16 desc[UR8][R8.64], R18 ;  /* 0x0000001208007986 */ /* 0x000be2000c101508 */
[----:B---3--:R-:W-:Y:S02]  /*348c0*/  IMAD R11, R13, 0x1e0, RZ ;  /* 0x000001e00d0b7824 */ /* 0x008fe400078e02ff */
[----:B------:R-:W-:Y:S01]  /*348d0*/  IMAD R13, R67, 0xf1, RZ ;  /* 0x000000f1430d7824 */ /* 0x000fe200078e02ff */
[----:B------:R-:W-:Y:S02]  /*348e0*/  LEA.HI.X.SX32 R7, R7, R3, 0x1, P3 ;  /* 0x0000000307077211 */ /* 0x000fe400018f0eff */
[----:B------:R-:W-:Y:S02]  /*348f0*/  PRMT R20, R50, 0x7632, R20 ;  /* 0x0000763232147816 */ /* 0x000fe40000000014 */
[-C--:B-----5:R-:W-:Y:S01]  /*34900*/  IADD3 R8, P2, PT, R17, R2.reuse, RZ ;  /* 0x0000000211087210 */ /* 0x0a0fe20007f5e0ff */
[----:B------:R-:W3:Y:S01]  /*34910*/  LDC R18, c[0x0][0x3e8] ;  /* 0x0000fa00ff127b82 */ /* 0x000ee20000000800 */
[----:B------:R-:W-:-:S02]  /*34920*/  IADD3 R10, P1, PT, R11, R2, RZ ;  /* 0x000000020b0a7210 */ /* 0x000fc40007f3e0ff */
[-C--:B------:R-:W-:Y:S01]  /*34930*/  LEA.HI.X.SX32 R9, R13, R3.reuse, 0x1, P2 ;  /* 0x000000030d097211 */ /* 0x080fe200010f0eff */
[----:B----4-:R-:W-:Y:S01]  /*34940*/  IMAD R13, R15, 0x1e6, RZ ;  /* 0x000001e60f0d7824 */ /* 0x010fe200078e02ff */
[----:B------:R4:W-:Y:S01]  /*34950*/  STG.E.U16 desc[UR8][R4.64], R50 ;  /* 0x0000003204007986 */ /* 0x0009e2000c101508 */
[----:B------:R-:W-:Y:S02]  /*34960*/  LEA.HI.X.SX32 R11, R193, R3, 0x1, P1 ;  /* 0x00000003c10b7211 */ /* 0x000fe400008f0eff */
[----:B------:R-:W5:Y:S01]  /*34970*/  LDC R17, c[0x0][0x3e8] ;  /* 0x0000fa00ff117b82 */ /* 0x000f620000000800 */
[----:B------:R0:W-:Y:S04]  /*34980*/  STG.E.U16 desc[UR8][R6.64], R20 ;  /* 0x0000001406007986 */ /* 0x0001e8000c101508 */
[----:B------:R1:W-:Y:S03]  /*34990*/  STG.E.U16 desc[UR8][R10.64], R52 ;  /* 0x000000340a007986 */ /* 0x0003e6000c101508 */
[----:B------:R-:W3:Y:S01]  /*349a0*/  LDC R15, c[0x0][0x3e8] ;  /* 0x0000fa00ff0f7b82 */ /* 0x000ee20000000800 */
[-C--:B----4-:R-:W-:Y:S01]  /*349b0*/  IADD3 R4, P3, PT, R19, R2.reuse, RZ ;  /* 0x0000000213047210 */ /* 0x090fe20007f7e0ff */
[----:B0-----:R-:W-:Y:S01]  /*349c0*/  IMAD R7, R67, 0xf3, RZ ;  /* 0x000000f343077824 */ /* 0x001fe200078e02ff */
[----:B------:R-:W-:-:S02]  /*349d0*/  IADD3 R6, P1, PT, R13, R2, RZ ;  /* 0x000000020d067210 */ /* 0x000fc40007f3e0ff */
[----:B------:R-:W-:Y:S01]  /*349e0*/  PRMT R20, R52, 0x7632, R20 ;  /* 0x0000763234147816 */ /* 0x000fe20000000014 */
[----:B-1----:R-:W-:Y:S01]  /*349f0*/  IMAD R19, R16, 0x1e8, RZ ;  /* 0x000001e810137824 */ /* 0x002fe200078e02ff */
[-C--:B------:R-:W-:Y:S01]  /*34a00*/  LEA.HI.X.SX32 R5, R25, R3.reuse, 0x1, P3 ;  /* 0x0000000319057211 */ /* 0x080fe200018f0eff */
[----:B------:R-:W-:Y:S01]  /*34a10*/  IMAD R11, R14, 0x1ea, RZ ;  /* 0x000001ea0e0b7824 */ /* 0x000fe200078e02ff */
[-C--:B------:R-:W-:Y:S01]  /*34a20*/  LEA.HI.X.SX32 R7, R7, R3.reuse, 0x1, P1 ;  /* 0x0000000307077211 */ /* 0x080fe200008f0eff */
[----:B------:R0:W-:Y:S01]  /*34a30*/  STG.E.U16 desc[UR8][R8.64], R20 ;  /* 0x0000001408007986 */ /* 0x0001e2000c101508 */
[----:B------:R-:W-:Y:S01]  /*34a40*/  PRMT R14, R54, 0x7632, R14 ;  /* 0x00007632360e7816 */ /* 0x000fe2000000000e */
[----:B------:R-:W-:Y:S01]  /*34a50*/  IMAD R13, R67, 0xf5, RZ ;  /* 0x000000f5430d7824 */ /* 0x000fe200078e02ff */
[----:B------:R-:W1:Y:S01]  /*34a60*/  LDC R16, c[0x0][0x3e8] ;  /* 0x0000fa00ff107b82 */ /* 0x000e620000000800 */
[----:B------:R2:W-:Y:S04]  /*34a70*/  STG.E.U16 desc[UR8][R4.64], R54 ;  /* 0x0000003604007986 */ /* 0x0005e8000c101508 */
[----:B------:R4:W-:Y:S01]  /*34a80*/  STG.E.U16 desc[UR8][R6.64], R14 ;  /* 0x0000000e06007986 */ /* 0x0009e2000c101508 */
[-C--:B0-----:R-:W-:Y:S01]  /*34a90*/  IADD3 R8, P2, PT, R19, R2.reuse, RZ ;  /* 0x0000000213087210 */ /* 0x081fe20007f5e0ff */
[----:B--2---:R-:W-:Y:S01]  /*34aa0*/  IMAD R5, R12, 0x1ec, RZ ;  /* 0x000001ec0c057824 */ /* 0x004fe200078e02ff */
[----:B------:R-:W-:Y:S01]  /*34ab0*/  IADD3 R4, P1, PT, R11, R2, RZ ;  /* 0x000000020b047210 */ /* 0x000fe20007f3e0ff */
[----:B----4-:R-:W0:Y:S01]  /*34ac0*/  LDC R14, c[0x0][0x3e8] ;  /* 0x0000fa00ff0e7b82 */ /* 0x010e220000000800 */
[----:B------:R-:W-:-:S02]  /*34ad0*/  LEA.HI.X.SX32 R9, R65, R3, 0x1, P2 ;  /* 0x0000000341097211 */ /* 0x000fc400010f0eff */
[----:B------:R-:W-:Y:S02]  /*34ae0*/  IADD3 R10, P2, PT, R5, R2, RZ ;  /* 0x00000002050a7210 */ /* 0x000fe40007f5e0ff */
[----:B------:R-:W-:-:S03]  /*34af0*/  LEA.HI.X.SX32 R5, R13, R3, 0x1, P1 ;  /* 0x000000030d057211 */ /* 0x000fc600008f0eff */
[----:B------:R-:W2:Y:S01]  /*34b00*/  LDC R13, c[0x0][0x3e8] ;  /* 0x0000fa00ff0d7b82 */ /* 0x000ea20000000800 */
[----:B------:R-:W4:Y:S01]  /*34b10*/  S2R R250, SR_CTAID.Y ;  /* 0x0000000000fa7919 */ /* 0x000f220000002600 */
[----:B------:R-:W-:Y:S01]  /*34b20*/  PRMT R12, R56, 0x7632, R12 ;  /* 0x00007632380c7816 */ /* 0x000fe2000000000c */
[----:B-----5:R-:W-:Y:S02]  /*34b30*/  IMAD R17, R17, 0x1ee, RZ ;  /* 0x000001ee11117824 */ /* 0x020fe400078e02ff */
[----:B---3--:R-:W-:Y:S01]  /*34b40*/  IMAD R15, R15, 0x1f0, RZ ;  /* 0x000001f00f0f7824 */ /* 0x008fe200078e02ff */
[----:B------:R3:W-:Y:S01]  /*34b50*/  STG.E.U16 desc[UR8][R8.64], R56 ;  /* 0x0000003808007986 */ /* 0x0007e2000c101508 */
[----:B------:R-:W-:Y:S01]  /*34b60*/  IMAD R7, R67, 0xf7, RZ ;  /* 0x000000f743077824 */ /* 0x000fe200078e02ff */
[-C--:B------:R-:W-:Y:S02]  /*34b70*/  IADD3 R6, P1, PT, R17, R2.reuse, RZ ;  /* 0x0000000211067210 */ /* 0x080fe40007f3e0ff */
[----:B------:R5:W-:Y:S01]  /*34b80*/  STG.E.U16 desc[UR8][R4.64], R12 ;  /* 0x0000000c04007986 */ /* 0x000be2000c101508 */
[-C--:B------:R-:W-:Y:S01]  /*34b90*/  LEA.HI.X.SX32 R11, R197, R3.reuse, 0x1, P2 ;  /* 0x00000003c50b7211 */ /* 0x080fe200010f0eff */
[----:B------:R-:W1:Y:S01]  /*34ba0*/  LDC R17, c[0x0][0x3e8] ;  /* 0x0000fa00ff117b82 */ /* 0x000e620000000800 */
[----:B------:R-:W-:Y:S01]  /*34bb0*/  LEA.HI.X.SX32 R7, R7, R3, 0x1, P1 ;  /* 0x0000000307077211 */ /* 0x000fe200008f0eff */
[----:B---3--:R-:W-:Y:S01]  /*34bc0*/  IMAD R9, R18, 0x1f2, RZ ;  /* 0x000001f212097824 */ /* 0x008fe200078e02ff */
[----:B------:R-:W-:-:S05]  /*34bd0*/  IADD3 R8, P2, PT, R15, R2, RZ ;  /* 0x000000020f087210 */ /* 0x000fca0007f5e0ff */
[----:B-----5:R-:W4:Y:S01]  /*34be0*/  LDC R12, c[0x0][0x3ec] ;  /* 0x0000fb00ff0c7b82 */ /* 0x020f220000000800 */
[----:B0-----:R-:W-:Y:S01]  /*34bf0*/  IMAD R15, R14, 0x1f6, RZ ;  /* 0x000001f60e0f7824 */ /* 0x001fe200078e02ff */
[----:B------:R-:W-:Y:S01]  /*34c00*/  PRMT R18, R58, 0x7632, R18 ;  /* 0x000076323a127816 */ /* 0x000fe20000000012 */
[----:B------:R2:W-:Y:S01]  /*34c10*/  STG.E.U16 desc[UR8][R10.64], R58 ;  /* 0x0000003a0a007986 */ /* 0x0005e2000c101508 */
[-C--:B------:R-:W-:Y:S02]  /*34c20*/  IADD3 R4, P1, PT, R9, R2.reuse, RZ ;  /* 0x0000000209047210 */ /* 0x080fe40007f3e0ff */
[-C--:B------:R-:W-:Y:S01]  /*34c30*/  LEA.HI.X.SX32 R9, R63, R3.reuse, 0x1, P2 ;  /* 0x000000033f097211 */ /* 0x080fe200010f0eff */
[----:B------:R0:W-:Y:S01]  /*34c40*/  STG.E.U16 desc[UR8][R6.64], R18 ;  /* 0x0000001206007986 */ /* 0x0001e2000c101508 */
[----:B------:R-:W-:Y:S02]  /*34c50*/  IMAD R5, R67, 0xf9, RZ ;  /* 0x000000f943057824 */ /* 0x000fe400078e02ff */
[----:B--2---:R-:W-:Y:S01]  /*34c60*/  IMAD R11, R13, 0x1f4, RZ ;  /* 0x000001f40d0b7824 */ /* 0x004fe200078e02ff */
[----:B------:R-:W-:Y:S01]  /*34c70*/  IADD3 R10, P2, PT, R15, R2, RZ ;  /* 0x000000020f0a7210 */ /* 0x000fe20007f5e0ff */
[----:B------:R-:W2:Y:S08]  /*34c80*/  LDC R13, c[0x0][0x3e8] ;  /* 0x0000fa00ff0d7b82 */ /* 0x000eb00000000800 */
[----:B------:R-:W3:Y:S01]  /*34c90*/  LDC.64 R14, c[0x0][0x3a0] ;  /* 0x0000e800ff0e7b82 */ /* 0x000ee20000000a00 */
[----:B------:R-:W-:-:S07]  /*34ca0*/  LEA.HI.X.SX32 R5, R5, R3, 0x1, P1 ;  /* 0x0000000305057211 */ /* 0x000fce00008f0eff */
[----:B0-----:R-:W0:Y:S01]  /*34cb0*/  LDC R18, c[0x0][0x3e8] ;  /* 0x0000fa00ff127b82 */ /* 0x001e220000000800 */
[----:B------:R-:W-:Y:S02]  /*34cc0*/  PRMT R7, R60, 0x7632, R7 ;  /* 0x000076323c077816 */ /* 0x000fe40000000007 */
[----:B------:R-:W-:Y:S01]  /*34cd0*/  IADD3 R6, P1, PT, R11, R2, RZ ;  /* 0x000000020b067210 */ /* 0x000fe20007f3e0ff */
[----:B------:R5:W-:Y:S01]  /*34ce0*/  STG.E.U16 desc[UR8][R8.64], R60 ;  /* 0x0000003c08007986 */ /* 0x000be2000c101508 */
[----:B------:R-:W-:-:S03]  /*34cf0*/  IMAD R11, R67, 0xfb, RZ ;  /* 0x000000fb430b7824 */ /* 0x000fc600078e02ff */
[----:B------:R5:W-:Y:S01]  /*34d00*/  STG.E.U16 desc[UR8][R4.64], R7 ;  /* 0x0000000704007986 */ /* 0x000be2000c101508 */
[----:B----4-:R-:W-:Y:S01]  /*34d10*/  IMAD R12, R250, R12, RZ ;  /* 0x0000000cfa0c7224 */ /* 0x010fe200078e02ff */
[-C--:B------:R-:W-:Y:S01]  /*34d20*/  LEA.HI.X.SX32 R11, R11, R3.reuse, 0x1, P2 ;  /* 0x000000030b0b7211 */ /* 0x080fe200010f0eff */
[----:B-1----:R-:W-:Y:S02]  /*34d30*/  IMAD R17, R17, 0x1fa, RZ ;  /* 0x000001fa11117824 */ /* 0x002fe400078e02ff */
[----:B-----5:R-:W-:Y:S01]  /*34d40*/  IMAD R9, R16, 0x1f8, RZ ;  /* 0x000001f810097824 */ /* 0x020fe200078e02ff */
[----:B------:R-:W-:Y:S02]  /*34d50*/  LEA.HI.X.SX32 R7, R71, R3, 0x1, P1 ;  /* 0x0000000347077211 */ /* 0x000fe400008f0eff */
[----:B------:R-:W-:Y:S02]  /*34d60*/  PRMT R5, R62, 0x7632, R5 ;  /* 0x000076323e057816 */ /* 0x000fe40000000005 */
[----:B------:R-:W-:Y:S01]  /*34d70*/  IADD3 R4, P1, PT, R9, R2, RZ ;  /* 0x0000000209047210 */ /* 0x000fe20007f3e0ff */
[----:B------:R1:W-:Y:S01]  /*34d80*/  STG.E.U16 desc[UR8][R6.64], R62 ;  /* 0x0000003e06007986 */ /* 0x0003e2000c101508 */
[----:B------:R-:W-:-:S03]  /*34d90*/  IMAD R9, R67, 0xfd, RZ ;  /* 0x000000fd43097824 */ /* 0x000fc600078e02ff */
[----:B------:R4:W-:Y:S01]  /*34da0*/  STG.E.U16 desc[UR8][R10.64], R5 ;  /* 0x000000050a007986 */ /* 0x0009e2000c101508 */
[----:B--2---:R-:W-:Y:S01]  /*34db0*/  IMAD R13, R13, 0x1fc, RZ ;  /* 0x000001fc0d0d7824 */ /* 0x004fe200078e02ff */
[----:B-1----:R-:W-:Y:S02]  /*34dc0*/  SHF.L.U32 R6, R251, 0x2, RZ ;  /* 0x00000002fb067819 */ /* 0x002fe400000006ff */
[----:B------:R-:W-:Y:S02]  /*34dd0*/  SHF.L.U32 R7, R12, 0x2, RZ ;  /* 0x000000020c077819 */ /* 0x000fe400000006ff */
[-C--:B----4-:R-:W-:Y:S02]  /*34de0*/  LEA.HI.X.SX32 R5, R199, R3.reuse, 0x1, P1 ;  /* 0x00000003c7057211 */ /* 0x090fe400008f0eff */
[----:B------:R-:W-:Y:S02]  /*34df0*/  IADD3 R8, P1, PT, R17, R2, RZ ;  /* 0x0000000211087210 */ /* 0x000fe40007f3e0ff */
[----:B---3--:R-:W-:Y:S01]  /*34e00*/  IADD3 R10, P3, P4, R6, R14, R7 ;  /* 0x0000000e060a7210 */ /* 0x008fe20007c7e007 */
[----:B0-----:R-:W-:Y:S01]  /*34e10*/  IMAD R7, R18, 0x1fe, RZ ;  /* 0x000001fe12077824 */ /* 0x001fe200078e02ff */
[----:B------:R-:W-:Y:S01]  /*34e20*/  LEA.HI.X.SX32 R9, R9, R3, 0x1, P1 ;  /* 0x0000000309097211 */ /* 0x000fe200008f0eff */
[----:B------:R-:W-:Y:S01]  /*34e30*/  IMAD.HI R11, R251, 0x4, RZ ;  /* 0x00000004fb0b7827 */ /* 0x000fe200078e02ff */
[----:B------:R-:W-:-:S02]  /*34e40*/  IADD3 R6, P1, PT, R13, R2, RZ ;  /* 0x000000020d067210 */ /* 0x000fc40007f3e0ff */
[----:B------:R-:W-:Y:S01]  /*34e50*/  LEA R67, R67, -R67, 0x8 ;  /* 0x8000004343437211 */ /* 0x000fe200078e40ff */
[----:B------:R-:W-:Y:S01]  /*34e60*/  IMAD.HI R12, R12, 0x4, RZ ;  /* 0x000000040c0c7827 */ /* 0x000fe200078e02ff */
[----:B------:R-:W-:Y:S01]  /*34e70*/  IADD3 R2, P2, PT, R7, R2, RZ ;  /* 0x0000000207027210 */ /* 0x000fe20007f5e0ff */
[----:B------:R0:W-:Y:S01]  /*34e80*/  STG.E.U16 desc[UR8][R4.64], R64 ;  /* 0x0000004004007986 */ /* 0x0001e2000c101508 */
[----:B------:R-:W-:Y:S02]  /*34e90*/  PRMT R16, R64, 0x7632, R16 ;  /* 0x0000763240107816 */ /* 0x000fe40000000010 */
[-C--:B------:R-:W-:Y:S02]  /*34ea0*/  LEA.HI.X.SX32 R7, R69, R3.reuse, 0x1, P1 ;  /* 0x0000000345077211 */ /* 0x080fe400008f0eff */
[----:B------:R-:W-:Y:S02]  /*34eb0*/  LEA.HI.X.SX32 R3, R67, R3, 0x1, P2 ;  /* 0x0000000343037211 */ /* 0x000fe400010f0eff */
[----:B------:R-:W-:Y:S01]  /*34ec0*/  IADD3.X R11, PT, PT, R11, R15, R12, P3, P4 ;  /* 0x0000000f0b0b7210 */ /* 0x000fe20001fe840c */
[----:B------:R1:W-:Y:S01]  /*34ed0*/  STG.E.U16 desc[UR8][R8.64], R16 ;  /* 0x0000001008007986 */ /* 0x0003e2000c101508 */
[----:B0-----:R-:W-:-:S03]  /*34ee0*/  PRMT R4, R0, 0x7632, R4 ;  /* 0x0000763200047816 */ /* 0x001fc60000000004 */
[----:B------:R1:W-:Y:S04]  /*34ef0*/  STG.E.U16 desc[UR8][R6.64], R0 ;  /* 0x0000000006007986 */ /* 0x0003e8000c101508 */
[----:B------:R1:W-:Y:S04]  /*34f00*/  STG.E.U16 desc[UR8][R2.64], R4 ;  /* 0x0000000402007986 */ /* 0x0003e8000c101508 */
[----:B------:R1:W-:Y:S01]  /*34f10*/  STG.E desc[UR8][R10.64], R252 ;  /* 0x000000fc0a007986 */ /* 0x0003e2000c101908 */
[----:B------:R-:W-:Y:S06]  /*34f20*/  BAR.SYNC.DEFER_BLOCKING 0x0 ;  /* 0x0000000000007b1d */ /* 0x000fec0000010000 */
[----:B------:R-:W-:Y:S05]  /*34f30*/  @P0 BRA `(.L_x_21) ;  /* 0x0000000000a00947 */ /* 0x000fea0003800000 */
[----:B-1----:R-:W0:Y:S01]  /*34f40*/  S2R R3, SR_CgaCtaId ;  /* 0x0000000000037919 */ /* 0x002e220000008800 */
[----:B------:R-:W-:Y:S01]  /*34f50*/  NOP ;  /* 0x0000000000007918 */ /* 0x000fe20000000000 */
[----:B------:R-:W-:Y:S01]  /*34f60*/  MOV R0, 0x50 ;  /* 0x0000005000007802 */ /* 0x000fe20000000f00 */
[----:B------:R-:W-:-:S03]  /*34f70*/  HFMA2 R7, -RZ, RZ, 0, 5.9604644775390625e-08 ;  /* 0x00000001ff077431 */ /* 0x000fc600000001ff */
[----:B0-----:R-:W-:Y:S02]  /*34f80*/  LEA R9, R3, R0, 0x18 ;  /* 0x0000000003097211 */ /* 0x001fe400078ec0ff */
[----:B------:R-:W-:Y:S02]  /*34f90*/  MOV R0, UR5 ;  /* 0x0000000500007c02 */ /* 0x000fe40008000f00 */
[----:B------:R-:W-:Y:S01]  /*34fa0*/  MOV R3, 0xffff ;  /* 0x0000ffff00037802 */ /* 0x000fe20000000f00 */
[----:B------:R-:W0:Y:S01]  /*34fb0*/  LDS R5, [R9] ;  /* 0x0000000009057984 */ /* 0x000e220000000800 */
[----:B------:R-:W-:-:S04]  /*34fc0*/  LOP3.LUT R0, R0, 0xffff, RZ, 0xc0, !PT ;  /* 0x0000ffff00007812 */ /* 0x000fc800078ec0ff */
[----:B------:R-:W-:-:S04]  /*34fd0*/  SHF.R.U32.HI R0, RZ, 0x5, R0 ;  /* 0x00000005ff007819 */ /* 0x000fc80000011600 */
[----:B------:R-:W-:Y:S02]  /*34fe0*/  IADD3 R2, PT, PT, R0, 0x10, RZ ;  /* 0x0000001000027810 */ /* 0x000fe40007ffe0ff */
[----:B------:R-:W-:Y:S02]  /*34ff0*/  SHF.L.U32 R0, R3, R0, RZ ;  /* 0x0000000003007219 */ /* 0x000fe400000006ff */
[----:B------:R-:W-:-:S04]  /*35000*/  SHF.L.U32 R3, R7, R2, RZ ;  /* 0x0000000207037219 */ /* 0x000fc800000006ff */
[----:B------:R-:W-:-:S04]  /*35010*/  LOP3.LUT R0, R3, R0, RZ, 0xfc, !PT ;  /* 0x0000000003007212 */ /* 0x000fc800078efcff */
[C---:B------:R-:W-:Y:S02]  /*35020*/  LOP3.LUT R2, R0.reuse, 0xffff, RZ, 0xc0, !PT ;  /* 0x0000ffff00027812 */ /* 0x040fe400078ec0ff */
[----:B0-----:R-:W-:-:S04]  /*35030*/  LOP3.LUT R3, R0, 0xffff, R5, 0x80, !PT ;  /* 0x0000ffff00037812 */ /* 0x001fc800078e8005 */
[----:B------:R-:W-:-:S13]  /*35040*/  ISETP.NE.AND P0, PT, R3, R2, PT ;  /* 0x000000020300720c */ /* 0x000fda0003f05270 */
[----:B------:R-:W-:Y:S05]  /*35050*/  @P0 BRA `(.L_x_22) ;  /* 0x0000000000500947 */ /* 0x000fea0003800000 */
[----:B------:R-:W-:Y:S02]  /*35060*/  SHF.R.U32.HI R5, RZ, 0x10, R5 ;  /* 0x00000010ff057819 */ /* 0x000fe40000011605 */
[----:B------:R-:W-:-:S04]  /*35070*/  SHF.R.U32.HI R2, RZ, 0x10, R0 ;  /* 0x00000010ff027819 */ /* 0x000fc80000011600 */
[----:B------:R-:W-:-:S04]  /*35080*/  LOP3.LUT R5, R5, R2, RZ, 0xc0, !PT ;  /* 0x0000000205057212 */ /* 0x000fc800078ec0ff */
[----:B------:R-:W-:-:S13]  /*35090*/  ISETP.NE.AND P0, PT, R5, R2, PT ;  /* 0x000000020500720c */ /* 0x000fda0003f05270 */
[----:B------:R-:W-:Y:S05]  /*350a0*/  @P0 BRA `(.L_x_23) ;  /* 0x0000000000300947 */ /* 0x000fea0003800000 */
[----:B------:R-:W-:Y:S01]  /*350b0*/  R2UR UR4, R0 ;  /* 0x00000000000472ca */ /* 0x000fe200000e0000 */
[----:B------:R-:W0:Y:S01]  /*350c0*/  S2R R3, SR_LANEID ;  /* 0x0000000000037919 */ /* 0x000e220000000000 */
[----:B------:R-:W-:-:S06]  /*350d0*/  VOTE.ANY R2, PT, PT ;  /* 0x0000000000027806 */ /* 0x000fcc00038e0100 */
[----:B------:R-:W0:Y:S05]  /*350e0*/  FLO.U32 R2, R2 ;  /* 0x0000000200027300 */ /* 0x000e2a00000e0000 */
[----:B------:R-:W-:-:S06]  /*350f0*/  ULOP3.LUT UR4, URZ, UR4, URZ, 0x33, !UPT ;  /* 0x00000004ff047292 */ /* 0x000fcc000f8e33ff */
[----:B------:R-:W-:-:S04]  /*35100*/  MOV R4, UR4 ;  /* 0x0000000400047c02 */ /* 0x000fc80008000f00 */
[----:B------:R-:W1:Y:S02]  /*35110*/  REDUX UR5, R4 ;  /* 0x00000000040573c4 */ /* 0x000e640000000000 */
[----:B------:R2:W-:Y:S01]  /*35120*/  UTCATOMSWS.AND URZ, UR4 ;  /* 0x0000000400ff79e3 */ /* 0x0005e20008000000 */
[----:B0-----:R-:W-:Y:S02]  /*35130*/  ISETP.EQ.U32.AND P0, PT, R2, R3, PT ;  /* 0x000000030200720c */ /* 0x001fe40003f02070 */
[----:B-1----:R-:W-:-:S11]  /*35140*/  MOV R0, UR5 ;  /* 0x0000000500007c02 */ /* 0x002fd60008000f00 */
[----:B------:R2:W-:Y:S01]  /*35150*/  @P0 ATOMS.AND RZ, [R9], R0 ;  /* 0x0000000009ff038c */ /* 0x0005e20002800000 */
[----:B------:R-:W-:Y:S05]  /*35160*/  BRA `(.L_x_21) ;  /* 0x0000000000147947 */ /* 0x000fea0003800000 */
.L_x_23:
[----:B------:R-:W-:-:S07]  /*35170*/  MOV R2, 0x35190 ;  /* 0x0003519000027802 */ /* 0x000fce0000000f00 */
[----:B------:R-:W-:Y:S05]  /*35180*/  CALL.REL.NOINC `($__internal_0_$__cuda_sm10x_tcgen05_guardrail_trap_col_being_dealloced_not_returned_by_alloc) ;  /* 0x0000000000447944 */ /* 0x000fea0003c00000 */
[----:B------:R-:W-:Y:S05]  /*35190*/  BRA `(.L_x_21) ;  /* 0x0000000000087947 */ /* 0x000fea0003800000 */
.L_x_22:
[----:B------:R-:W-:-:S07]  /*351a0*/  MOV R2, 0x351c0 ;  /* 0x000351c000027802 */ /* 0x000fce0000000f00 */
[----:B------:R-:W-:Y:S05]  /*351b0*/  CALL.REL.NOINC `($__internal_2_$__cuda_sm10x_tcgen05_guardrail_trap_unallocated_columns_being_dealloced) ;  /* 0x0000000000507944 */ /* 0x000fea0003c00000 */
.L_x_21:
[----:B------:R-:W-:Y:S01]  /*351c0*/  NOP ;  /* 0x0000000000007918 */ /* 0x000fe20000000000 */
[----:B--2---:R-:W-:Y:S05]  /*351d0*/  EXIT ;  /* 0x000000000000794d */ /* 0x004fea0003800000 */
.L_x_8:
[----:B------:R-:W1:Y:S02]  /*351e0*/  SYNCS.PHASECHK.TRANS64.TRYWAIT P4, [UR4+0x20000], RZ ;  /* 0x020000ffff0075a7 */ /* 0x000e640008081104 */
[----:B-1----:R-:W-:Y:S05]  /*351f0*/  @!P4 BRA `(.L_x_8) ;  /* 0xfffffffc00f8c947 */ /* 0x002fea000383ffff */
[----:B------:R-:W-:Y:S05]  /*35200*/  BRA `(.L_x_7) ;  /* 0xfffffd8c002c7947 */ /* 0x000fea000383ffff */
.L_x_15:
[----:B------:R-:W1:Y:S02]  /*35210*/  SYNCS.PHASECHK.TRANS64.TRYWAIT P3, [UR4+0x40010], RZ ;  /* 0x040010ffff0075a7 */ /* 0x000e640008061104 */
[----:B-1----:R-:W-:Y:S05]  /*35220*/  @!P3 BRA `(.L_x_15) ;  /* 0xfffffffc00f8b947 */ /* 0x002fea000383ffff */
[----:B------:R-:W-:Y:S05]  /*35230*/  BRA `(.L_x_24) ;  /* 0xfffffed000dc7947 */ /* 0x000fea000383ffff */
.L_x_16:
[----:B------:R-:W1:Y:S02]  /*35240*/  SYNCS.PHASECHK.TRANS64.TRYWAIT P3, [UR6], R0 ;  /* 0x00000000ff0075a7 */ /* 0x000e640008061106 */
[----:B-1----:R-:W-:Y:S05]  /*35250*/  @!P3 BRA `(.L_x_16) ;  /* 0xfffffffc00f8b947 */ /* 0x002fea000383ffff */
[----:B------:R-:W-:Y:S05]  /*35260*/  BRA `(.L_x_25) ;  /* 0xfffffed000e87947 */ /* 0x000fea000383ffff */
.L_x_20:
[----:B------:R-:W0:Y:S02]  /*35270*/  SYNCS.PHASECHK.TRANS64.TRYWAIT P1, [UR6], R4 ;  /* 0x00000004ff0075a7 */ /* 0x000e240008021106 */
[----:B0-----:R-:W-:Y:S05]  /*35280*/  @!P1 BRA `(.L_x_20) ;  /* 0xfffffffc00f89947 */ /* 0x001fea000383ffff */
[----:B------:R-:W-:Y:S05]  /*35290*/  BRA `(.L_x_19) ;  /* 0xffffff6800007947 */ /* 0x000fea000383ffff */
        .weak           $__internal_0_$__cuda_sm10x_tcgen05_guardrail_trap_col_being_dealloced_not_returned_by_alloc
        .type           $__internal_0_$__cuda_sm10x_tcgen05_guardrail_trap_col_being_dealloced_not_returned_by_alloc,@function
        .size           $__internal_0_$__cuda_sm10x_tcgen05_guardrail_trap_col_being_dealloced_not_returned_by_alloc,($__internal_1_$__cuda_sm10x_tcgen05_guardrail_trap_phase_invalid_during_alloc - $__internal_0_$__cuda_sm10x_tcgen05_guardrail_trap_col_being_dealloced_not_returned_by_alloc)
$__internal_0_$__cuda_sm10x_tcgen05_guardrail_trap_col_being_dealloced_not_returned_by_alloc:
[----:B------:R-:W-:Y:S05]  /*352a0*/  BPT.TRAP 0x1 ;  /* 0x000000040000795c */ /* 0x000fea0000300000 */
[----:B------:R-:W-:-:S04]  /*352b0*/  MOV R3, 0x0 ;  /* 0x0000000000037802 */ /* 0x000fc80000000f00 */
[----:B------:R-:W-:Y:S05]  /*352c0*/  RET.REL.NODEC R2 `(attn_fwd) ;  /* 0xfffffcac024c7950 */ /* 0x000fea0003c3ffff */
        .weak           $__internal_1_$__cuda_sm10x_tcgen05_guardrail_trap_phase_invalid_during_alloc
        .type           $__internal_1_$__cuda_sm10x_tcgen05_guardrail_trap_phase_invalid_during_alloc,@function
        .size           $__internal_1_$__cuda_sm10x_tcgen05_guardrail_trap_phase_invalid_during_alloc,($__internal_2_$__cuda_sm10x_tcgen05_guardrail_trap_unallocated_columns_being_dealloced - $__internal_1_$__cuda_sm10x_tcgen05_guardrail_trap_phase_invalid_during_alloc)
$__internal_1_$__cuda_sm10x_tcgen05_guardrail_trap_phase_invalid_during_alloc:
[----:B------:R-:W-:Y:S05]  /*352d0*/  BPT.TRAP 0x1 ;  /* 0x000000040000795c */ /* 0x000fea0000300000 */
[----:B------:R-:W-:-:S04]  /*352e0*/  HFMA2 R3, -RZ, RZ, 0, 0 ;  /* 0x00000000ff037431 */ /* 0x000fc800000001ff */
[----:B------:R-:W-:Y:S05]  /*352f0*/  RET.REL.NODEC R2 `(attn_fwd) ;  /* 0xfffffcac02407950 */ /* 0x000fea0003c3ffff */
        .weak           $__internal_2_$__cuda_sm10x_tcgen05_guardrail_trap_unallocated_columns_being_dealloced
        .type           $__internal_2_$__cuda_sm10x_tcgen05_guardrail_trap_unallocated_columns_being_dealloced,@function
        .size           $__internal_2_$__cuda_sm10x_tcgen05_guardrail_trap_unallocated_columns_being_dealloced,(.L_x_29 - $__internal_2_$__cuda_sm10x_tcgen05_guardrail_trap_unallocated_columns_being_dealloced)
$__internal_2_$__cuda_sm10x_tcgen05_guardrail_trap_unallocated_columns_being_dealloced:
[----:B------:R-:W-:Y:S05]  /*35300*/  BPT.TRAP 0x1 ;  /* 0x000000040000795c */ /* 0x000fea0000300000 */
[----:B------:R-:W-:-:S04]  /*35310*/  MOV R3, 0x0 ;  /* 0x0000000000037802 */ /* 0x000fc80000000f00 */
[----:B------:R-:W-:Y:S05]  /*35320*/  RET.REL.NODEC R2 `(attn_fwd) ;  /* 0xfffffcac02347950 */ /* 0x000fea0003c3ffff */
.L_x_26:
[----:B------:R-:W-:-:S00]  /*35330*/  BRA `(.L_x_26) ;  /* 0xfffffffc00fc7947 */ /* 0x000fc0000383ffff */
[----:B------:R-:W-:-:S00]  /*35340*/  NOP ;  /* 0x0000000000007918 */ /* 0x000fc00000000000 */
        /* <DEDUP_REMOVED lines=11> */
.L_x_29:


//--------------------- .nv.global.init           --------------------------
	.section	.nv.global.init,"aw",@progbits
.nv.global.init:
	.type		_$_str,@object
	.size		_$_str,(.L_3 - _$_str)
_$_str:
        /*0000*/ 	.byte	0x5f, 0x5f, 0x43, 0x55, 0x44, 0x41, 0x5f, 0x46, 0x54, 0x5a, 0x00
.L_3:


//--------------------- .nv.shared.attn_fwd       --------------------------
	.section	.nv.shared.attn_fwd,"aw",@nobits
	.sectionflags	@""
	.align	16
	.zero		1024


//--------------------- .nv.shared.reserved.0     --------------------------
	.section	.nv.shared.reserved.0,"aw",@nobits
	.align	8
	.weak		__nv_reservedSMEM_offset_0_alias
	.size		__nv_reservedSMEM_offset_0_alias, 0, 64
	.other		__nv_reservedSMEM_offset_0_alias,@"STO_CUDA_RESERVED_SHARED STV_DEFAULT"
__nv_reservedSMEM_offset_0_alias:
	.zero		0
.nv.shared.reserved.0:
	.zero		64
	.weak		__nv_reservedSMEM_allocation_phase
	.type		__nv_reservedSMEM_allocation_phase,@object
	.size		__nv_reservedSMEM_allocation_phase,(.L_0 - __nv_reservedSMEM_allocation_phase)
__nv_reservedSMEM_allocation_phase:
	.zero		1
.L_0:
	.zero		7
	.weak		__nv_reservedSMEM_devtool_atexit_pc
	.type		__nv_reservedSMEM_devtool_atexit_pc,@object
	.size		__nv_reservedSMEM_devtool_atexit_pc,(__nv_reservedSMEM_allocation_mask - __nv_reservedSMEM_devtool_atexit_pc)
__nv_reservedSMEM_devtool_atexit_pc:
	.zero		8
	.weak		__nv_reservedSMEM_allocation_mask
	.type		__nv_reservedSMEM_allocation_mask,@object
	.size		__nv_reservedSMEM_allocation_mask,(.L_2 - __nv_reservedSMEM_allocation_mask)
__nv_reservedSMEM_allocation_mask:
	.zero		4
.L_2:


//--------------------- .nv.constant0.attn_fwd    --------------------------
	.section	.nv.constant0.attn_fwd,"a",@progbits
	.sectionflags	@""
	.align	4
.nv.constant0.attn_fwd:
	.zero		1032


//--------------------- SYMBOLS --------------------------

	.type		.nv.reservedSmem.offset0,@object
	.size		.nv.reservedSmem.offset0,0x4
	.type		.nv.reservedSmem.cap,@object
	.size		.nv.reservedSmem.cap,0x4
